//
// Generated by NVIDIA NVVM Compiler
//
// Compiler Build ID: CL-36424714
// Cuda compilation tools, release 13.0, V13.0.88
// Based on NVVM 20.0.0
//

.version 9.0
.target sm_100
.address_size 64

	// .globl	_Z28split_k_implicit_gemm_stage1IfiLi128ELb1EEvPKT_S2_PS0_PKT0_S6_iiiii
// _ZZ28split_k_implicit_gemm_stage1IfiLi128ELb1EEvPKT_S2_PS0_PKT0_S6_iiiiiE12temp_storage has been demoted
// _ZZ28split_k_implicit_gemm_stage1IfiLi128ELb0EEvPKT_S2_PS0_PKT0_S6_iiiiiE12temp_storage has been demoted
// _ZZ28split_k_implicit_gemm_stage1IfiLi256ELb1EEvPKT_S2_PS0_PKT0_S6_iiiiiE12temp_storage has been demoted
// _ZZ28split_k_implicit_gemm_stage1IfiLi256ELb0EEvPKT_S2_PS0_PKT0_S6_iiiiiE12temp_storage has been demoted
// _ZZ28split_k_implicit_gemm_stage1IfiLi512ELb1EEvPKT_S2_PS0_PKT0_S6_iiiiiE12temp_storage has been demoted
// _ZZ28split_k_implicit_gemm_stage1IfiLi512ELb0EEvPKT_S2_PS0_PKT0_S6_iiiiiE12temp_storage has been demoted
// _ZZ24split_k_reduction_kernelIfLi128EEvPT_PKS0_iiiE12temp_storage has been demoted
// _ZZ24split_k_reduction_kernelIfLi256EEvPT_PKS0_iiiE12temp_storage has been demoted
// _ZZ24split_k_reduction_kernelIfLi512EEvPT_PKS0_iiiE12temp_storage has been demoted
// _ZZ28split_k_implicit_gemm_stage1I6__halfiLi128ELb1EEvPKT_S3_PS1_PKT0_S7_iiiiiE12temp_storage has been demoted
// _ZZ28split_k_implicit_gemm_stage1I6__halfiLi128ELb0EEvPKT_S3_PS1_PKT0_S7_iiiiiE12temp_storage has been demoted
// _ZZ28split_k_implicit_gemm_stage1I6__halfiLi256ELb1EEvPKT_S3_PS1_PKT0_S7_iiiiiE12temp_storage has been demoted
// _ZZ28split_k_implicit_gemm_stage1I6__halfiLi256ELb0EEvPKT_S3_PS1_PKT0_S7_iiiiiE12temp_storage has been demoted
// _ZZ28split_k_implicit_gemm_stage1I6__halfiLi512ELb1EEvPKT_S3_PS1_PKT0_S7_iiiiiE12temp_storage has been demoted
// _ZZ28split_k_implicit_gemm_stage1I6__halfiLi512ELb0EEvPKT_S3_PS1_PKT0_S7_iiiiiE12temp_storage has been demoted
// _ZZ24split_k_reduction_kernelI6__halfLi128EEvPT_PKS1_iiiE12temp_storage has been demoted
// _ZZ24split_k_reduction_kernelI6__halfLi256EEvPT_PKS1_iiiE12temp_storage has been demoted
// _ZZ24split_k_reduction_kernelI6__halfLi512EEvPT_PKS1_iiiE12temp_storage has been demoted
// _ZZ28split_k_implicit_gemm_stage1I13__nv_bfloat16iLi128ELb1EEvPKT_S3_PS1_PKT0_S7_iiiiiE12temp_storage has been demoted
// _ZZ28split_k_implicit_gemm_stage1I13__nv_bfloat16iLi128ELb0EEvPKT_S3_PS1_PKT0_S7_iiiiiE12temp_storage has been demoted
// _ZZ28split_k_implicit_gemm_stage1I13__nv_bfloat16iLi256ELb1EEvPKT_S3_PS1_PKT0_S7_iiiiiE12temp_storage has been demoted
// _ZZ28split_k_implicit_gemm_stage1I13__nv_bfloat16iLi256ELb0EEvPKT_S3_PS1_PKT0_S7_iiiiiE12temp_storage has been demoted
// _ZZ28split_k_implicit_gemm_stage1I13__nv_bfloat16iLi512ELb1EEvPKT_S3_PS1_PKT0_S7_iiiiiE12temp_storage has been demoted
// _ZZ28split_k_implicit_gemm_stage1I13__nv_bfloat16iLi512ELb0EEvPKT_S3_PS1_PKT0_S7_iiiiiE12temp_storage has been demoted
// _ZZ24split_k_reduction_kernelI13__nv_bfloat16Li128EEvPT_PKS1_iiiE12temp_storage has been demoted
// _ZZ24split_k_reduction_kernelI13__nv_bfloat16Li256EEvPT_PKS1_iiiE12temp_storage has been demoted
// _ZZ24split_k_reduction_kernelI13__nv_bfloat16Li512EEvPT_PKS1_iiiE12temp_storage has been demoted
.global .align 1 .b8 _ZN41_INTERNAL_97385919_4_k_cu_aecaac98_1030984cuda3std3__45__cpo5beginE[1];
.global .align 1 .b8 _ZN41_INTERNAL_97385919_4_k_cu_aecaac98_1030984cuda3std3__45__cpo3endE[1];
.global .align 1 .b8 _ZN41_INTERNAL_97385919_4_k_cu_aecaac98_1030984cuda3std3__45__cpo6cbeginE[1];
.global .align 1 .b8 _ZN41_INTERNAL_97385919_4_k_cu_aecaac98_1030984cuda3std3__45__cpo4cendE[1];
.global .align 1 .b8 _ZN41_INTERNAL_97385919_4_k_cu_aecaac98_1030984cuda3std3__45__cpo6rbeginE[1];
.global .align 1 .b8 _ZN41_INTERNAL_97385919_4_k_cu_aecaac98_1030984cuda3std3__45__cpo4rendE[1];
.global .align 1 .b8 _ZN41_INTERNAL_97385919_4_k_cu_aecaac98_1030984cuda3std3__45__cpo7crbeginE[1];
.global .align 1 .b8 _ZN41_INTERNAL_97385919_4_k_cu_aecaac98_1030984cuda3std3__45__cpo5crendE[1];
.global .align 1 .b8 _ZN41_INTERNAL_97385919_4_k_cu_aecaac98_1030984cuda3std3__443_GLOBAL__N__97385919_4_k_cu_aecaac98_1030986ignoreE[1];
.global .align 1 .b8 _ZN41_INTERNAL_97385919_4_k_cu_aecaac98_1030984cuda3std3__419piecewise_constructE[1];
.global .align 1 .b8 _ZN41_INTERNAL_97385919_4_k_cu_aecaac98_1030984cuda3std3__48in_placeE[1];
.global .align 1 .b8 _ZN41_INTERNAL_97385919_4_k_cu_aecaac98_1030984cuda3std3__420unreachable_sentinelE[1];
.global .align 1 .b8 _ZN41_INTERNAL_97385919_4_k_cu_aecaac98_1030984cuda3std3__47nulloptE[1];
.global .align 1 .b8 _ZN41_INTERNAL_97385919_4_k_cu_aecaac98_1030984cuda3std3__48unexpectE[1];
.global .align 1 .b8 _ZN41_INTERNAL_97385919_4_k_cu_aecaac98_1030984cuda3std6ranges3__45__cpo4swapE[1];
.global .align 1 .b8 _ZN41_INTERNAL_97385919_4_k_cu_aecaac98_1030984cuda3std6ranges3__45__cpo9iter_moveE[1];
.global .align 1 .b8 _ZN41_INTERNAL_97385919_4_k_cu_aecaac98_1030984cuda3std6ranges3__45__cpo5beginE[1];
.global .align 1 .b8 _ZN41_INTERNAL_97385919_4_k_cu_aecaac98_1030984cuda3std6ranges3__45__cpo3endE[1];
.global .align 1 .b8 _ZN41_INTERNAL_97385919_4_k_cu_aecaac98_1030984cuda3std6ranges3__45__cpo6cbeginE[1];
.global .align 1 .b8 _ZN41_INTERNAL_97385919_4_k_cu_aecaac98_1030984cuda3std6ranges3__45__cpo4cendE[1];
.global .align 1 .b8 _ZN41_INTERNAL_97385919_4_k_cu_aecaac98_1030984cuda3std6ranges3__45__cpo7advanceE[1];
.global .align 1 .b8 _ZN41_INTERNAL_97385919_4_k_cu_aecaac98_1030984cuda3std6ranges3__45__cpo9iter_swapE[1];
.global .align 1 .b8 _ZN41_INTERNAL_97385919_4_k_cu_aecaac98_1030984cuda3std6ranges3__45__cpo4nextE[1];
.global .align 1 .b8 _ZN41_INTERNAL_97385919_4_k_cu_aecaac98_1030984cuda3std6ranges3__45__cpo4prevE[1];
.global .align 1 .b8 _ZN41_INTERNAL_97385919_4_k_cu_aecaac98_1030984cuda3std6ranges3__45__cpo4dataE[1];
.global .align 1 .b8 _ZN41_INTERNAL_97385919_4_k_cu_aecaac98_1030984cuda3std6ranges3__45__cpo5cdataE[1];
.global .align 1 .b8 _ZN41_INTERNAL_97385919_4_k_cu_aecaac98_1030984cuda3std6ranges3__45__cpo4sizeE[1];
.global .align 1 .b8 _ZN41_INTERNAL_97385919_4_k_cu_aecaac98_1030984cuda3std6ranges3__45__cpo5ssizeE[1];
.global .align 1 .b8 _ZN41_INTERNAL_97385919_4_k_cu_aecaac98_1030984cuda3std6ranges3__45__cpo8distanceE[1];
.global .align 1 .b8 _ZN41_INTERNAL_97385919_4_k_cu_aecaac98_1030986thrust24THRUST_300001_SM_1000_NS6system6detail10sequential3seqE[1];
.global .align 1 .b8 _ZN41_INTERNAL_97385919_4_k_cu_aecaac98_1030986thrust24THRUST_300001_SM_1000_NS12placeholders2_1E[1];
.global .align 1 .b8 _ZN41_INTERNAL_97385919_4_k_cu_aecaac98_1030986thrust24THRUST_300001_SM_1000_NS12placeholders2_2E[1];
.global .align 1 .b8 _ZN41_INTERNAL_97385919_4_k_cu_aecaac98_1030986thrust24THRUST_300001_SM_1000_NS12placeholders2_3E[1];
.global .align 1 .b8 _ZN41_INTERNAL_97385919_4_k_cu_aecaac98_1030986thrust24THRUST_300001_SM_1000_NS12placeholders2_4E[1];
.global .align 1 .b8 _ZN41_INTERNAL_97385919_4_k_cu_aecaac98_1030986thrust24THRUST_300001_SM_1000_NS12placeholders2_5E[1];
.global .align 1 .b8 _ZN41_INTERNAL_97385919_4_k_cu_aecaac98_1030986thrust24THRUST_300001_SM_1000_NS12placeholders2_6E[1];
.global .align 1 .b8 _ZN41_INTERNAL_97385919_4_k_cu_aecaac98_1030986thrust24THRUST_300001_SM_1000_NS12placeholders2_7E[1];
.global .align 1 .b8 _ZN41_INTERNAL_97385919_4_k_cu_aecaac98_1030986thrust24THRUST_300001_SM_1000_NS12placeholders2_8E[1];
.global .align 1 .b8 _ZN41_INTERNAL_97385919_4_k_cu_aecaac98_1030986thrust24THRUST_300001_SM_1000_NS12placeholders2_9E[1];
.global .align 1 .b8 _ZN41_INTERNAL_97385919_4_k_cu_aecaac98_1030986thrust24THRUST_300001_SM_1000_NS12placeholders3_10E[1];

.visible .entry _Z28split_k_implicit_gemm_stage1IfiLi128ELb1EEvPKT_S2_PS0_PKT0_S6_iiiii(
	.param .u64 .ptr .align 1 _Z28split_k_implicit_gemm_stage1IfiLi128ELb1EEvPKT_S2_PS0_PKT0_S6_iiiii_param_0,
	.param .u64 .ptr .align 1 _Z28split_k_implicit_gemm_stage1IfiLi128ELb1EEvPKT_S2_PS0_PKT0_S6_iiiii_param_1,
	.param .u64 .ptr .align 1 _Z28split_k_implicit_gemm_stage1IfiLi128ELb1EEvPKT_S2_PS0_PKT0_S6_iiiii_param_2,
	.param .u64 .ptr .align 1 _Z28split_k_implicit_gemm_stage1IfiLi128ELb1EEvPKT_S2_PS0_PKT0_S6_iiiii_param_3,
	.param .u64 .ptr .align 1 _Z28split_k_implicit_gemm_stage1IfiLi128ELb1EEvPKT_S2_PS0_PKT0_S6_iiiii_param_4,
	.param .u32 _Z28split_k_implicit_gemm_stage1IfiLi128ELb1EEvPKT_S2_PS0_PKT0_S6_iiiii_param_5,
	.param .u32 _Z28split_k_implicit_gemm_stage1IfiLi128ELb1EEvPKT_S2_PS0_PKT0_S6_iiiii_param_6,
	.param .u32 _Z28split_k_implicit_gemm_stage1IfiLi128ELb1EEvPKT_S2_PS0_PKT0_S6_iiiii_param_7,
	.param .u32 _Z28split_k_implicit_gemm_stage1IfiLi128ELb1EEvPKT_S2_PS0_PKT0_S6_iiiii_param_8,
	.param .u32 _Z28split_k_implicit_gemm_stage1IfiLi128ELb1EEvPKT_S2_PS0_PKT0_S6_iiiii_param_9
)
{
	.reg .pred 	%p<36>;
	.reg .b32 	%r<173>;
	.reg .b32 	%f<120>;
	.reg .b64 	%rd<87>;
	// demoted variable
	.shared .align 4 .b8 _ZZ28split_k_implicit_gemm_stage1IfiLi128ELb1EEvPKT_S2_PS0_PKT0_S6_iiiiiE12temp_storage[24];
	ld.param.u64 	%rd15, [_Z28split_k_implicit_gemm_stage1IfiLi128ELb1EEvPKT_S2_PS0_PKT0_S6_iiiii_param_0];
	ld.param.u64 	%rd16, [_Z28split_k_implicit_gemm_stage1IfiLi128ELb1EEvPKT_S2_PS0_PKT0_S6_iiiii_param_1];
	ld.param.u64 	%rd14, [_Z28split_k_implicit_gemm_stage1IfiLi128ELb1EEvPKT_S2_PS0_PKT0_S6_iiiii_param_2];
	ld.param.u64 	%rd17, [_Z28split_k_implicit_gemm_stage1IfiLi128ELb1EEvPKT_S2_PS0_PKT0_S6_iiiii_param_3];
	ld.param.u64 	%rd18, [_Z28split_k_implicit_gemm_stage1IfiLi128ELb1EEvPKT_S2_PS0_PKT0_S6_iiiii_param_4];
	ld.param.u32 	%r55, [_Z28split_k_implicit_gemm_stage1IfiLi128ELb1EEvPKT_S2_PS0_PKT0_S6_iiiii_param_5];
	ld.param.u32 	%r56, [_Z28split_k_implicit_gemm_stage1IfiLi128ELb1EEvPKT_S2_PS0_PKT0_S6_iiiii_param_6];
	ld.param.u32 	%r57, [_Z28split_k_implicit_gemm_stage1IfiLi128ELb1EEvPKT_S2_PS0_PKT0_S6_iiiii_param_7];
	ld.param.u32 	%r58, [_Z28split_k_implicit_gemm_stage1IfiLi128ELb1EEvPKT_S2_PS0_PKT0_S6_iiiii_param_8];
	cvta.to.global.u64 	%rd1, %rd16;
	cvta.to.global.u64 	%rd2, %rd15;
	cvta.to.global.u64 	%rd3, %rd18;
	cvta.to.global.u64 	%rd4, %rd17;
	mov.u32 	%r166, %ctaid.x;
	setp.ge.s32 	%p1, %r166, %r55;
	@%p1 bra 	$L__BB0_53;
	mov.u32 	%r2, %tid.x;
	mov.u32 	%r3, %ctaid.y;
	add.s32 	%r4, %r57, %r2;
	add.s32 	%r59, %r58, %r57;
	mov.u32 	%r5, %nctaid.y;
	mov.u32 	%r6, %nctaid.x;
	add.s32 	%r60, %r4, 128;
	max.s32 	%r61, %r60, %r59;
	not.b32 	%r62, %r2;
	add.s32 	%r63, %r61, %r62;
	sub.s32 	%r7, %r63, %r57;
	shr.u32 	%r64, %r7, 7;
	add.s32 	%r65, %r64, 1;
	and.b32  	%r8, %r65, 7;
	add.s64 	%rd5, %rd4, 2048;
	add.s64 	%rd6, %rd3, 2048;
	cvta.to.global.u64 	%rd7, %rd14;
$L__BB0_2:
	setp.ge.s32 	%p2, %r3, %r56;
	@%p2 bra 	$L__BB0_52;
	// begin inline asm
	mov.u32 %r66, %laneid;
	// end inline asm
	mul.lo.s32 	%r11, %r166, %r56;
	mov.u32 	%r167, %r3;
$L__BB0_4:
	setp.ge.s32 	%p3, %r2, %r58;
	mov.f32 	%f98, 0f00000000;
	@%p3 bra 	$L__BB0_45;
	setp.lt.u32 	%p4, %r7, 896;
	mov.f32 	%f98, 0f00000000;
	mov.u32 	%r170, %r4;
	@%p4 bra 	$L__BB0_24;
	shr.u32 	%r67, %r7, 7;
	add.s32 	%r68, %r67, 1;
	and.b32  	%r69, %r68, 67108856;
	neg.s32 	%r168, %r69;
	mov.f32 	%f98, 0f00000000;
	mov.u32 	%r170, %r4;
$L__BB0_7:
	.pragma "nounroll";
	mul.wide.s32 	%rd19, %r170, 4;
	add.s64 	%rd8, %rd5, %rd19;
	add.s64 	%rd9, %rd6, %rd19;
	ld.global.nc.u32 	%r16, [%rd8+-2048];
	ld.global.nc.u32 	%r70, [%rd9+-2048];
	or.b32  	%r71, %r16, %r70;
	setp.lt.s32 	%p5, %r71, 0;
	@%p5 bra 	$L__BB0_9;
	mad.lo.s32 	%r72, %r16, %r55, %r166;
	mul.wide.s32 	%rd20, %r72, 4;
	add.s64 	%rd21, %rd2, %rd20;
	ld.global.nc.f32 	%f46, [%rd21];
	mad.lo.s32 	%r73, %r70, %r56, %r167;
	mul.wide.s32 	%rd22, %r73, 4;
	add.s64 	%rd23, %rd1, %rd22;
	ld.global.nc.f32 	%f47, [%rd23];
	fma.rn.f32 	%f98, %f46, %f47, %f98;
$L__BB0_9:
	ld.global.nc.u32 	%r18, [%rd8+-1536];
	ld.global.nc.u32 	%r74, [%rd9+-1536];
	or.b32  	%r75, %r18, %r74;
	setp.lt.s32 	%p6, %r75, 0;
	@%p6 bra 	$L__BB0_11;
	mad.lo.s32 	%r76, %r18, %r55, %r166;
	mul.wide.s32 	%rd24, %r76, 4;
	add.s64 	%rd25, %rd2, %rd24;
	ld.global.nc.f32 	%f48, [%rd25];
	mad.lo.s32 	%r77, %r74, %r56, %r167;
	mul.wide.s32 	%rd26, %r77, 4;
	add.s64 	%rd27, %rd1, %rd26;
	ld.global.nc.f32 	%f49, [%rd27];
	fma.rn.f32 	%f98, %f48, %f49, %f98;
$L__BB0_11:
	ld.global.nc.u32 	%r20, [%rd8+-1024];
	ld.global.nc.u32 	%r78, [%rd9+-1024];
	or.b32  	%r79, %r20, %r78;
	setp.lt.s32 	%p7, %r79, 0;
	@%p7 bra 	$L__BB0_13;
	mad.lo.s32 	%r80, %r20, %r55, %r166;
	mul.wide.s32 	%rd28, %r80, 4;
	add.s64 	%rd29, %rd2, %rd28;
	ld.global.nc.f32 	%f50, [%rd29];
	mad.lo.s32 	%r81, %r78, %r56, %r167;
	mul.wide.s32 	%rd30, %r81, 4;
	add.s64 	%rd31, %rd1, %rd30;
	ld.global.nc.f32 	%f51, [%rd31];
	fma.rn.f32 	%f98, %f50, %f51, %f98;
$L__BB0_13:
	ld.global.nc.u32 	%r22, [%rd8+-512];
	ld.global.nc.u32 	%r82, [%rd9+-512];
	or.b32  	%r83, %r22, %r82;
	setp.lt.s32 	%p8, %r83, 0;
	@%p8 bra 	$L__BB0_15;
	mad.lo.s32 	%r84, %r22, %r55, %r166;
	mul.wide.s32 	%rd32, %r84, 4;
	add.s64 	%rd33, %rd2, %rd32;
	ld.global.nc.f32 	%f52, [%rd33];
	mad.lo.s32 	%r85, %r82, %r56, %r167;
	mul.wide.s32 	%rd34, %r85, 4;
	add.s64 	%rd35, %rd1, %rd34;
	ld.global.nc.f32 	%f53, [%rd35];
	fma.rn.f32 	%f98, %f52, %f53, %f98;
$L__BB0_15:
	ld.global.nc.u32 	%r24, [%rd8];
	ld.global.nc.u32 	%r86, [%rd9];
	or.b32  	%r87, %r24, %r86;
	setp.lt.s32 	%p9, %r87, 0;
	@%p9 bra 	$L__BB0_17;
	mad.lo.s32 	%r88, %r24, %r55, %r166;
	mul.wide.s32 	%rd36, %r88, 4;
	add.s64 	%rd37, %rd2, %rd36;
	ld.global.nc.f32 	%f54, [%rd37];
	mad.lo.s32 	%r89, %r86, %r56, %r167;
	mul.wide.s32 	%rd38, %r89, 4;
	add.s64 	%rd39, %rd1, %rd38;
	ld.global.nc.f32 	%f55, [%rd39];
	fma.rn.f32 	%f98, %f54, %f55, %f98;
$L__BB0_17:
	ld.global.nc.u32 	%r26, [%rd8+512];
	ld.global.nc.u32 	%r90, [%rd9+512];
	or.b32  	%r91, %r26, %r90;
	setp.lt.s32 	%p10, %r91, 0;
	@%p10 bra 	$L__BB0_19;
	mad.lo.s32 	%r92, %r26, %r55, %r166;
	mul.wide.s32 	%rd40, %r92, 4;
	add.s64 	%rd41, %rd2, %rd40;
	ld.global.nc.f32 	%f56, [%rd41];
	mad.lo.s32 	%r93, %r90, %r56, %r167;
	mul.wide.s32 	%rd42, %r93, 4;
	add.s64 	%rd43, %rd1, %rd42;
	ld.global.nc.f32 	%f57, [%rd43];
	fma.rn.f32 	%f98, %f56, %f57, %f98;
$L__BB0_19:
	ld.global.nc.u32 	%r28, [%rd8+1024];
	ld.global.nc.u32 	%r94, [%rd9+1024];
	or.b32  	%r95, %r28, %r94;
	setp.lt.s32 	%p11, %r95, 0;
	@%p11 bra 	$L__BB0_21;
	mad.lo.s32 	%r96, %r28, %r55, %r166;
	mul.wide.s32 	%rd44, %r96, 4;
	add.s64 	%rd45, %rd2, %rd44;
	ld.global.nc.f32 	%f58, [%rd45];
	mad.lo.s32 	%r97, %r94, %r56, %r167;
	mul.wide.s32 	%rd46, %r97, 4;
	add.s64 	%rd47, %rd1, %rd46;
	ld.global.nc.f32 	%f59, [%rd47];
	fma.rn.f32 	%f98, %f58, %f59, %f98;
$L__BB0_21:
	ld.global.nc.u32 	%r30, [%rd8+1536];
	ld.global.nc.u32 	%r98, [%rd9+1536];
	or.b32  	%r99, %r30, %r98;
	setp.lt.s32 	%p12, %r99, 0;
	@%p12 bra 	$L__BB0_23;
	mad.lo.s32 	%r100, %r30, %r55, %r166;
	mul.wide.s32 	%rd48, %r100, 4;
	add.s64 	%rd49, %rd2, %rd48;
	ld.global.nc.f32 	%f60, [%rd49];
	mad.lo.s32 	%r101, %r98, %r56, %r167;
	mul.wide.s32 	%rd50, %r101, 4;
	add.s64 	%rd51, %rd1, %rd50;
	ld.global.nc.f32 	%f61, [%rd51];
	fma.rn.f32 	%f98, %f60, %f61, %f98;
$L__BB0_23:
	add.s32 	%r170, %r170, 1024;
	add.s32 	%r168, %r168, 8;
	setp.ne.s32 	%p13, %r168, 0;
	@%p13 bra 	$L__BB0_7;
$L__BB0_24:
	setp.eq.s32 	%p14, %r8, 0;
	@%p14 bra 	$L__BB0_45;
	add.s32 	%r102, %r8, -1;
	setp.lt.u32 	%p15, %r102, 3;
	@%p15 bra 	$L__BB0_35;
	mul.wide.s32 	%rd52, %r170, 4;
	add.s64 	%rd10, %rd4, %rd52;
	ld.global.nc.u32 	%r35, [%rd10];
	add.s64 	%rd11, %rd3, %rd52;
	ld.global.nc.u32 	%r103, [%rd11];
	or.b32  	%r104, %r35, %r103;
	setp.lt.s32 	%p16, %r104, 0;
	@%p16 bra 	$L__BB0_28;
	mad.lo.s32 	%r105, %r35, %r55, %r166;
	mul.wide.s32 	%rd53, %r105, 4;
	add.s64 	%rd54, %rd2, %rd53;
	ld.global.nc.f32 	%f63, [%rd54];
	mad.lo.s32 	%r106, %r103, %r56, %r167;
	mul.wide.s32 	%rd55, %r106, 4;
	add.s64 	%rd56, %rd1, %rd55;
	ld.global.nc.f32 	%f64, [%rd56];
	fma.rn.f32 	%f98, %f63, %f64, %f98;
$L__BB0_28:
	ld.global.nc.u32 	%r37, [%rd10+512];
	ld.global.nc.u32 	%r107, [%rd11+512];
	or.b32  	%r108, %r37, %r107;
	setp.lt.s32 	%p17, %r108, 0;
	@%p17 bra 	$L__BB0_30;
	mad.lo.s32 	%r109, %r37, %r55, %r166;
	mul.wide.s32 	%rd57, %r109, 4;
	add.s64 	%rd58, %rd2, %rd57;
	ld.global.nc.f32 	%f65, [%rd58];
	mad.lo.s32 	%r110, %r107, %r56, %r167;
	mul.wide.s32 	%rd59, %r110, 4;
	add.s64 	%rd60, %rd1, %rd59;
	ld.global.nc.f32 	%f66, [%rd60];
	fma.rn.f32 	%f98, %f65, %f66, %f98;
$L__BB0_30:
	ld.global.nc.u32 	%r39, [%rd10+1024];
	ld.global.nc.u32 	%r111, [%rd11+1024];
	or.b32  	%r112, %r39, %r111;
	setp.lt.s32 	%p18, %r112, 0;
	@%p18 bra 	$L__BB0_32;
	mad.lo.s32 	%r113, %r39, %r55, %r166;
	mul.wide.s32 	%rd61, %r113, 4;
	add.s64 	%rd62, %rd2, %rd61;
	ld.global.nc.f32 	%f67, [%rd62];
	mad.lo.s32 	%r114, %r111, %r56, %r167;
	mul.wide.s32 	%rd63, %r114, 4;
	add.s64 	%rd64, %rd1, %rd63;
	ld.global.nc.f32 	%f68, [%rd64];
	fma.rn.f32 	%f98, %f67, %f68, %f98;
$L__BB0_32:
	ld.global.nc.u32 	%r41, [%rd10+1536];
	ld.global.nc.u32 	%r115, [%rd11+1536];
	or.b32  	%r116, %r41, %r115;
	setp.lt.s32 	%p19, %r116, 0;
	@%p19 bra 	$L__BB0_34;
	mad.lo.s32 	%r117, %r41, %r55, %r166;
	mul.wide.s32 	%rd65, %r117, 4;
	add.s64 	%rd66, %rd2, %rd65;
	ld.global.nc.f32 	%f69, [%rd66];
	mad.lo.s32 	%r118, %r115, %r56, %r167;
	mul.wide.s32 	%rd67, %r118, 4;
	add.s64 	%rd68, %rd1, %rd67;
	ld.global.nc.f32 	%f70, [%rd68];
	fma.rn.f32 	%f98, %f69, %f70, %f98;
$L__BB0_34:
	add.s32 	%r170, %r170, 512;
$L__BB0_35:
	shr.u32 	%r119, %r7, 7;
	add.s32 	%r120, %r119, 1;
	and.b32  	%r121, %r120, 3;
	setp.eq.s32 	%p20, %r121, 0;
	@%p20 bra 	$L__BB0_45;
	and.b32  	%r122, %r7, 384;
	setp.eq.s32 	%p21, %r122, 0;
	@%p21 bra 	$L__BB0_42;
	mul.wide.s32 	%rd69, %r170, 4;
	add.s64 	%rd12, %rd4, %rd69;
	ld.global.nc.u32 	%r45, [%rd12];
	add.s64 	%rd13, %rd3, %rd69;
	ld.global.nc.u32 	%r123, [%rd13];
	or.b32  	%r124, %r45, %r123;
	setp.lt.s32 	%p22, %r124, 0;
	@%p22 bra 	$L__BB0_39;
	mad.lo.s32 	%r125, %r45, %r55, %r166;
	mul.wide.s32 	%rd70, %r125, 4;
	add.s64 	%rd71, %rd2, %rd70;
	ld.global.nc.f32 	%f72, [%rd71];
	mad.lo.s32 	%r126, %r123, %r56, %r167;
	mul.wide.s32 	%rd72, %r126, 4;
	add.s64 	%rd73, %rd1, %rd72;
	ld.global.nc.f32 	%f73, [%rd73];
	fma.rn.f32 	%f98, %f72, %f73, %f98;
$L__BB0_39:
	ld.global.nc.u32 	%r47, [%rd12+512];
	ld.global.nc.u32 	%r127, [%rd13+512];
	or.b32  	%r128, %r47, %r127;
	setp.lt.s32 	%p23, %r128, 0;
	@%p23 bra 	$L__BB0_41;
	mad.lo.s32 	%r129, %r47, %r55, %r166;
	mul.wide.s32 	%rd74, %r129, 4;
	add.s64 	%rd75, %rd2, %rd74;
	ld.global.nc.f32 	%f74, [%rd75];
	mad.lo.s32 	%r130, %r127, %r56, %r167;
	mul.wide.s32 	%rd76, %r130, 4;
	add.s64 	%rd77, %rd1, %rd76;
	ld.global.nc.f32 	%f75, [%rd77];
	fma.rn.f32 	%f98, %f74, %f75, %f98;
$L__BB0_41:
	add.s32 	%r170, %r170, 256;
$L__BB0_42:
	and.b32  	%r131, %r7, 128;
	setp.ne.s32 	%p24, %r131, 0;
	@%p24 bra 	$L__BB0_45;
	mul.wide.s32 	%rd78, %r170, 4;
	add.s64 	%rd79, %rd4, %rd78;
	ld.global.nc.u32 	%r51, [%rd79];
	add.s64 	%rd80, %rd3, %rd78;
	ld.global.nc.u32 	%r132, [%rd80];
	or.b32  	%r133, %r51, %r132;
	setp.lt.s32 	%p25, %r133, 0;
	@%p25 bra 	$L__BB0_45;
	mad.lo.s32 	%r134, %r51, %r55, %r166;
	mul.wide.s32 	%rd81, %r134, 4;
	add.s64 	%rd82, %rd2, %rd81;
	ld.global.nc.f32 	%f76, [%rd82];
	mad.lo.s32 	%r135, %r132, %r56, %r167;
	mul.wide.s32 	%rd83, %r135, 4;
	add.s64 	%rd84, %rd1, %rd83;
	ld.global.nc.f32 	%f77, [%rd84];
	fma.rn.f32 	%f98, %f76, %f77, %f98;
$L__BB0_45:
	setp.ne.s32 	%p26, %r66, 0;
	setp.gt.s32 	%p27, %r66, 15;
	setp.gt.s32 	%p28, %r66, 23;
	setp.gt.s32 	%p29, %r66, 27;
	setp.gt.s32 	%p30, %r66, 29;
	setp.gt.s32 	%p31, %r66, 30;
	mov.b32 	%r137, %f98;
	mov.b32 	%r138, 1;
	mov.b32 	%r159, 31;
	mov.b32 	%r160, -1;
	// begin inline asm
	shfl.sync.down.b32 %r136, %r137, %r138, %r159, %r160;
	// end inline asm
	mov.b32 	%f78, %r136;
	add.f32 	%f79, %f98, %f78;
	selp.f32 	%f80, %f98, %f79, %p31;
	mov.b32 	%r142, %f80;
	mov.b32 	%r143, 2;
	// begin inline asm
	shfl.sync.down.b32 %r141, %r142, %r143, %r159, %r160;
	// end inline asm
	mov.b32 	%f81, %r141;
	add.f32 	%f82, %f80, %f81;
	selp.f32 	%f83, %f80, %f82, %p30;
	mov.b32 	%r147, %f83;
	mov.b32 	%r148, 4;
	// begin inline asm
	shfl.sync.down.b32 %r146, %r147, %r148, %r159, %r160;
	// end inline asm
	mov.b32 	%f84, %r146;
	add.f32 	%f85, %f83, %f84;
	selp.f32 	%f86, %f83, %f85, %p29;
	mov.b32 	%r152, %f86;
	mov.b32 	%r153, 8;
	// begin inline asm
	shfl.sync.down.b32 %r151, %r152, %r153, %r159, %r160;
	// end inline asm
	mov.b32 	%f87, %r151;
	add.f32 	%f88, %f86, %f87;
	selp.f32 	%f89, %f86, %f88, %p28;
	mov.b32 	%r157, %f89;
	mov.b32 	%r158, 16;
	// begin inline asm
	shfl.sync.down.b32 %r156, %r157, %r158, %r159, %r160;
	// end inline asm
	mov.b32 	%f90, %r156;
	add.f32 	%f38, %f89, %f90;
	selp.f32 	%f119, %f89, %f38, %p27;
	@%p26 bra 	$L__BB0_47;
	shr.u32 	%r161, %r2, 3;
	and.b32  	%r162, %r161, 124;
	mov.u32 	%r163, _ZZ28split_k_implicit_gemm_stage1IfiLi128ELb1EEvPKT_S2_PS0_PKT0_S6_iiiiiE12temp_storage;
	add.s32 	%r164, %r163, %r162;
	st.shared.f32 	[%r164+4], %f38;
$L__BB0_47:
	setp.ne.s32 	%p32, %r2, 0;
	bar.sync 	0;
	@%p32 bra 	$L__BB0_49;
	ld.shared.f32 	%f91, [_ZZ28split_k_implicit_gemm_stage1IfiLi128ELb1EEvPKT_S2_PS0_PKT0_S6_iiiiiE12temp_storage+8];
	add.f32 	%f92, %f119, %f91;
	ld.shared.f32 	%f93, [_ZZ28split_k_implicit_gemm_stage1IfiLi128ELb1EEvPKT_S2_PS0_PKT0_S6_iiiiiE12temp_storage+12];
	add.f32 	%f94, %f92, %f93;
	ld.shared.f32 	%f95, [_ZZ28split_k_implicit_gemm_stage1IfiLi128ELb1EEvPKT_S2_PS0_PKT0_S6_iiiiiE12temp_storage+16];
	add.f32 	%f119, %f94, %f95;
$L__BB0_49:
	bar.sync 	0;
	@%p32 bra 	$L__BB0_51;
	add.s32 	%r165, %r167, %r11;
	mul.wide.s32 	%rd85, %r165, 4;
	add.s64 	%rd86, %rd7, %rd85;
	atom.global.add.f32 	%f96, [%rd86], %f119;
$L__BB0_51:
	add.s32 	%r167, %r167, %r5;
	setp.lt.s32 	%p34, %r167, %r56;
	@%p34 bra 	$L__BB0_4;
$L__BB0_52:
	add.s32 	%r166, %r166, %r6;
	setp.lt.s32 	%p35, %r166, %r55;
	@%p35 bra 	$L__BB0_2;
$L__BB0_53:
	ret;

}
	// .globl	_Z28split_k_implicit_gemm_stage1IfiLi128ELb0EEvPKT_S2_PS0_PKT0_S6_iiiii
.visible .entry _Z28split_k_implicit_gemm_stage1IfiLi128ELb0EEvPKT_S2_PS0_PKT0_S6_iiiii(
	.param .u64 .ptr .align 1 _Z28split_k_implicit_gemm_stage1IfiLi128ELb0EEvPKT_S2_PS0_PKT0_S6_iiiii_param_0,
	.param .u64 .ptr .align 1 _Z28split_k_implicit_gemm_stage1IfiLi128ELb0EEvPKT_S2_PS0_PKT0_S6_iiiii_param_1,
	.param .u64 .ptr .align 1 _Z28split_k_implicit_gemm_stage1IfiLi128ELb0EEvPKT_S2_PS0_PKT0_S6_iiiii_param_2,
	.param .u64 .ptr .align 1 _Z28split_k_implicit_gemm_stage1IfiLi128ELb0EEvPKT_S2_PS0_PKT0_S6_iiiii_param_3,
	.param .u64 .ptr .align 1 _Z28split_k_implicit_gemm_stage1IfiLi128ELb0EEvPKT_S2_PS0_PKT0_S6_iiiii_param_4,
	.param .u32 _Z28split_k_implicit_gemm_stage1IfiLi128ELb0EEvPKT_S2_PS0_PKT0_S6_iiiii_param_5,
	.param .u32 _Z28split_k_implicit_gemm_stage1IfiLi128ELb0EEvPKT_S2_PS0_PKT0_S6_iiiii_param_6,
	.param .u32 _Z28split_k_implicit_gemm_stage1IfiLi128ELb0EEvPKT_S2_PS0_PKT0_S6_iiiii_param_7,
	.param .u32 _Z28split_k_implicit_gemm_stage1IfiLi128ELb0EEvPKT_S2_PS0_PKT0_S6_iiiii_param_8,
	.param .u32 _Z28split_k_implicit_gemm_stage1IfiLi128ELb0EEvPKT_S2_PS0_PKT0_S6_iiiii_param_9
)
{
	.reg .pred 	%p<36>;
	.reg .b32 	%r<173>;
	.reg .b32 	%f<121>;
	.reg .b64 	%rd<87>;
	// demoted variable
	.shared .align 4 .b8 _ZZ28split_k_implicit_gemm_stage1IfiLi128ELb0EEvPKT_S2_PS0_PKT0_S6_iiiiiE12temp_storage[24];
	ld.param.u64 	%rd15, [_Z28split_k_implicit_gemm_stage1IfiLi128ELb0EEvPKT_S2_PS0_PKT0_S6_iiiii_param_0];
	ld.param.u64 	%rd16, [_Z28split_k_implicit_gemm_stage1IfiLi128ELb0EEvPKT_S2_PS0_PKT0_S6_iiiii_param_1];
	ld.param.u64 	%rd14, [_Z28split_k_implicit_gemm_stage1IfiLi128ELb0EEvPKT_S2_PS0_PKT0_S6_iiiii_param_2];
	ld.param.u64 	%rd17, [_Z28split_k_implicit_gemm_stage1IfiLi128ELb0EEvPKT_S2_PS0_PKT0_S6_iiiii_param_3];
	ld.param.u64 	%rd18, [_Z28split_k_implicit_gemm_stage1IfiLi128ELb0EEvPKT_S2_PS0_PKT0_S6_iiiii_param_4];
	ld.param.u32 	%r55, [_Z28split_k_implicit_gemm_stage1IfiLi128ELb0EEvPKT_S2_PS0_PKT0_S6_iiiii_param_5];
	ld.param.u32 	%r56, [_Z28split_k_implicit_gemm_stage1IfiLi128ELb0EEvPKT_S2_PS0_PKT0_S6_iiiii_param_6];
	ld.param.u32 	%r57, [_Z28split_k_implicit_gemm_stage1IfiLi128ELb0EEvPKT_S2_PS0_PKT0_S6_iiiii_param_7];
	ld.param.u32 	%r58, [_Z28split_k_implicit_gemm_stage1IfiLi128ELb0EEvPKT_S2_PS0_PKT0_S6_iiiii_param_8];
	cvta.to.global.u64 	%rd1, %rd16;
	cvta.to.global.u64 	%rd2, %rd15;
	cvta.to.global.u64 	%rd3, %rd18;
	cvta.to.global.u64 	%rd4, %rd17;
	mov.u32 	%r166, %ctaid.x;
	setp.ge.s32 	%p1, %r166, %r55;
	@%p1 bra 	$L__BB1_53;
	mov.u32 	%r2, %tid.x;
	mov.u32 	%r3, %ctaid.y;
	add.s32 	%r4, %r57, %r2;
	add.s32 	%r59, %r58, %r57;
	mov.u32 	%r5, %nctaid.y;
	mov.u32 	%r6, %nctaid.x;
	add.s32 	%r60, %r4, 128;
	max.s32 	%r61, %r60, %r59;
	not.b32 	%r62, %r2;
	add.s32 	%r63, %r61, %r62;
	sub.s32 	%r7, %r63, %r57;
	shr.u32 	%r64, %r7, 7;
	add.s32 	%r65, %r64, 1;
	and.b32  	%r8, %r65, 7;
	add.s64 	%rd5, %rd4, 2048;
	add.s64 	%rd6, %rd3, 2048;
	cvta.to.global.u64 	%rd7, %rd14;
$L__BB1_2:
	setp.ge.s32 	%p2, %r3, %r56;
	@%p2 bra 	$L__BB1_52;
	// begin inline asm
	mov.u32 %r66, %laneid;
	// end inline asm
	mul.lo.s32 	%r11, %r166, %r56;
	mov.u32 	%r167, %r3;
$L__BB1_4:
	setp.ge.s32 	%p3, %r2, %r58;
	mov.f32 	%f99, 0f00000000;
	@%p3 bra 	$L__BB1_45;
	setp.lt.u32 	%p4, %r7, 896;
	mov.f32 	%f99, 0f00000000;
	mov.u32 	%r170, %r4;
	@%p4 bra 	$L__BB1_24;
	shr.u32 	%r67, %r7, 7;
	add.s32 	%r68, %r67, 1;
	and.b32  	%r69, %r68, 67108856;
	neg.s32 	%r168, %r69;
	mov.f32 	%f99, 0f00000000;
	mov.u32 	%r170, %r4;
$L__BB1_7:
	.pragma "nounroll";
	mul.wide.s32 	%rd19, %r170, 4;
	add.s64 	%rd8, %rd5, %rd19;
	add.s64 	%rd9, %rd6, %rd19;
	ld.global.nc.u32 	%r16, [%rd8+-2048];
	ld.global.nc.u32 	%r70, [%rd9+-2048];
	or.b32  	%r71, %r16, %r70;
	setp.lt.s32 	%p5, %r71, 0;
	@%p5 bra 	$L__BB1_9;
	mad.lo.s32 	%r72, %r16, %r55, %r166;
	mul.wide.s32 	%rd20, %r72, 4;
	add.s64 	%rd21, %rd2, %rd20;
	ld.global.nc.f32 	%f46, [%rd21];
	mad.lo.s32 	%r73, %r70, %r56, %r167;
	mul.wide.s32 	%rd22, %r73, 4;
	add.s64 	%rd23, %rd1, %rd22;
	ld.global.nc.f32 	%f47, [%rd23];
	fma.rn.f32 	%f99, %f46, %f47, %f99;
$L__BB1_9:
	ld.global.nc.u32 	%r18, [%rd8+-1536];
	ld.global.nc.u32 	%r74, [%rd9+-1536];
	or.b32  	%r75, %r18, %r74;
	setp.lt.s32 	%p6, %r75, 0;
	@%p6 bra 	$L__BB1_11;
	mad.lo.s32 	%r76, %r18, %r55, %r166;
	mul.wide.s32 	%rd24, %r76, 4;
	add.s64 	%rd25, %rd2, %rd24;
	ld.global.nc.f32 	%f48, [%rd25];
	mad.lo.s32 	%r77, %r74, %r56, %r167;
	mul.wide.s32 	%rd26, %r77, 4;
	add.s64 	%rd27, %rd1, %rd26;
	ld.global.nc.f32 	%f49, [%rd27];
	fma.rn.f32 	%f99, %f48, %f49, %f99;
$L__BB1_11:
	ld.global.nc.u32 	%r20, [%rd8+-1024];
	ld.global.nc.u32 	%r78, [%rd9+-1024];
	or.b32  	%r79, %r20, %r78;
	setp.lt.s32 	%p7, %r79, 0;
	@%p7 bra 	$L__BB1_13;
	mad.lo.s32 	%r80, %r20, %r55, %r166;
	mul.wide.s32 	%rd28, %r80, 4;
	add.s64 	%rd29, %rd2, %rd28;
	ld.global.nc.f32 	%f50, [%rd29];
	mad.lo.s32 	%r81, %r78, %r56, %r167;
	mul.wide.s32 	%rd30, %r81, 4;
	add.s64 	%rd31, %rd1, %rd30;
	ld.global.nc.f32 	%f51, [%rd31];
	fma.rn.f32 	%f99, %f50, %f51, %f99;
$L__BB1_13:
	ld.global.nc.u32 	%r22, [%rd8+-512];
	ld.global.nc.u32 	%r82, [%rd9+-512];
	or.b32  	%r83, %r22, %r82;
	setp.lt.s32 	%p8, %r83, 0;
	@%p8 bra 	$L__BB1_15;
	mad.lo.s32 	%r84, %r22, %r55, %r166;
	mul.wide.s32 	%rd32, %r84, 4;
	add.s64 	%rd33, %rd2, %rd32;
	ld.global.nc.f32 	%f52, [%rd33];
	mad.lo.s32 	%r85, %r82, %r56, %r167;
	mul.wide.s32 	%rd34, %r85, 4;
	add.s64 	%rd35, %rd1, %rd34;
	ld.global.nc.f32 	%f53, [%rd35];
	fma.rn.f32 	%f99, %f52, %f53, %f99;
$L__BB1_15:
	ld.global.nc.u32 	%r24, [%rd8];
	ld.global.nc.u32 	%r86, [%rd9];
	or.b32  	%r87, %r24, %r86;
	setp.lt.s32 	%p9, %r87, 0;
	@%p9 bra 	$L__BB1_17;
	mad.lo.s32 	%r88, %r24, %r55, %r166;
	mul.wide.s32 	%rd36, %r88, 4;
	add.s64 	%rd37, %rd2, %rd36;
	ld.global.nc.f32 	%f54, [%rd37];
	mad.lo.s32 	%r89, %r86, %r56, %r167;
	mul.wide.s32 	%rd38, %r89, 4;
	add.s64 	%rd39, %rd1, %rd38;
	ld.global.nc.f32 	%f55, [%rd39];
	fma.rn.f32 	%f99, %f54, %f55, %f99;
$L__BB1_17:
	ld.global.nc.u32 	%r26, [%rd8+512];
	ld.global.nc.u32 	%r90, [%rd9+512];
	or.b32  	%r91, %r26, %r90;
	setp.lt.s32 	%p10, %r91, 0;
	@%p10 bra 	$L__BB1_19;
	mad.lo.s32 	%r92, %r26, %r55, %r166;
	mul.wide.s32 	%rd40, %r92, 4;
	add.s64 	%rd41, %rd2, %rd40;
	ld.global.nc.f32 	%f56, [%rd41];
	mad.lo.s32 	%r93, %r90, %r56, %r167;
	mul.wide.s32 	%rd42, %r93, 4;
	add.s64 	%rd43, %rd1, %rd42;
	ld.global.nc.f32 	%f57, [%rd43];
	fma.rn.f32 	%f99, %f56, %f57, %f99;
$L__BB1_19:
	ld.global.nc.u32 	%r28, [%rd8+1024];
	ld.global.nc.u32 	%r94, [%rd9+1024];
	or.b32  	%r95, %r28, %r94;
	setp.lt.s32 	%p11, %r95, 0;
	@%p11 bra 	$L__BB1_21;
	mad.lo.s32 	%r96, %r28, %r55, %r166;
	mul.wide.s32 	%rd44, %r96, 4;
	add.s64 	%rd45, %rd2, %rd44;
	ld.global.nc.f32 	%f58, [%rd45];
	mad.lo.s32 	%r97, %r94, %r56, %r167;
	mul.wide.s32 	%rd46, %r97, 4;
	add.s64 	%rd47, %rd1, %rd46;
	ld.global.nc.f32 	%f59, [%rd47];
	fma.rn.f32 	%f99, %f58, %f59, %f99;
$L__BB1_21:
	ld.global.nc.u32 	%r30, [%rd8+1536];
	ld.global.nc.u32 	%r98, [%rd9+1536];
	or.b32  	%r99, %r30, %r98;
	setp.lt.s32 	%p12, %r99, 0;
	@%p12 bra 	$L__BB1_23;
	mad.lo.s32 	%r100, %r30, %r55, %r166;
	mul.wide.s32 	%rd48, %r100, 4;
	add.s64 	%rd49, %rd2, %rd48;
	ld.global.nc.f32 	%f60, [%rd49];
	mad.lo.s32 	%r101, %r98, %r56, %r167;
	mul.wide.s32 	%rd50, %r101, 4;
	add.s64 	%rd51, %rd1, %rd50;
	ld.global.nc.f32 	%f61, [%rd51];
	fma.rn.f32 	%f99, %f60, %f61, %f99;
$L__BB1_23:
	add.s32 	%r170, %r170, 1024;
	add.s32 	%r168, %r168, 8;
	setp.ne.s32 	%p13, %r168, 0;
	@%p13 bra 	$L__BB1_7;
$L__BB1_24:
	setp.eq.s32 	%p14, %r8, 0;
	@%p14 bra 	$L__BB1_45;
	add.s32 	%r102, %r8, -1;
	setp.lt.u32 	%p15, %r102, 3;
	@%p15 bra 	$L__BB1_35;
	mul.wide.s32 	%rd52, %r170, 4;
	add.s64 	%rd10, %rd4, %rd52;
	ld.global.nc.u32 	%r35, [%rd10];
	add.s64 	%rd11, %rd3, %rd52;
	ld.global.nc.u32 	%r103, [%rd11];
	or.b32  	%r104, %r35, %r103;
	setp.lt.s32 	%p16, %r104, 0;
	@%p16 bra 	$L__BB1_28;
	mad.lo.s32 	%r105, %r35, %r55, %r166;
	mul.wide.s32 	%rd53, %r105, 4;
	add.s64 	%rd54, %rd2, %rd53;
	ld.global.nc.f32 	%f63, [%rd54];
	mad.lo.s32 	%r106, %r103, %r56, %r167;
	mul.wide.s32 	%rd55, %r106, 4;
	add.s64 	%rd56, %rd1, %rd55;
	ld.global.nc.f32 	%f64, [%rd56];
	fma.rn.f32 	%f99, %f63, %f64, %f99;
$L__BB1_28:
	ld.global.nc.u32 	%r37, [%rd10+512];
	ld.global.nc.u32 	%r107, [%rd11+512];
	or.b32  	%r108, %r37, %r107;
	setp.lt.s32 	%p17, %r108, 0;
	@%p17 bra 	$L__BB1_30;
	mad.lo.s32 	%r109, %r37, %r55, %r166;
	mul.wide.s32 	%rd57, %r109, 4;
	add.s64 	%rd58, %rd2, %rd57;
	ld.global.nc.f32 	%f65, [%rd58];
	mad.lo.s32 	%r110, %r107, %r56, %r167;
	mul.wide.s32 	%rd59, %r110, 4;
	add.s64 	%rd60, %rd1, %rd59;
	ld.global.nc.f32 	%f66, [%rd60];
	fma.rn.f32 	%f99, %f65, %f66, %f99;
$L__BB1_30:
	ld.global.nc.u32 	%r39, [%rd10+1024];
	ld.global.nc.u32 	%r111, [%rd11+1024];
	or.b32  	%r112, %r39, %r111;
	setp.lt.s32 	%p18, %r112, 0;
	@%p18 bra 	$L__BB1_32;
	mad.lo.s32 	%r113, %r39, %r55, %r166;
	mul.wide.s32 	%rd61, %r113, 4;
	add.s64 	%rd62, %rd2, %rd61;
	ld.global.nc.f32 	%f67, [%rd62];
	mad.lo.s32 	%r114, %r111, %r56, %r167;
	mul.wide.s32 	%rd63, %r114, 4;
	add.s64 	%rd64, %rd1, %rd63;
	ld.global.nc.f32 	%f68, [%rd64];
	fma.rn.f32 	%f99, %f67, %f68, %f99;
$L__BB1_32:
	ld.global.nc.u32 	%r41, [%rd10+1536];
	ld.global.nc.u32 	%r115, [%rd11+1536];
	or.b32  	%r116, %r41, %r115;
	setp.lt.s32 	%p19, %r116, 0;
	@%p19 bra 	$L__BB1_34;
	mad.lo.s32 	%r117, %r41, %r55, %r166;
	mul.wide.s32 	%rd65, %r117, 4;
	add.s64 	%rd66, %rd2, %rd65;
	ld.global.nc.f32 	%f69, [%rd66];
	mad.lo.s32 	%r118, %r115, %r56, %r167;
	mul.wide.s32 	%rd67, %r118, 4;
	add.s64 	%rd68, %rd1, %rd67;
	ld.global.nc.f32 	%f70, [%rd68];
	fma.rn.f32 	%f99, %f69, %f70, %f99;
$L__BB1_34:
	add.s32 	%r170, %r170, 512;
$L__BB1_35:
	shr.u32 	%r119, %r7, 7;
	add.s32 	%r120, %r119, 1;
	and.b32  	%r121, %r120, 3;
	setp.eq.s32 	%p20, %r121, 0;
	@%p20 bra 	$L__BB1_45;
	and.b32  	%r122, %r7, 384;
	setp.eq.s32 	%p21, %r122, 0;
	@%p21 bra 	$L__BB1_42;
	mul.wide.s32 	%rd69, %r170, 4;
	add.s64 	%rd12, %rd4, %rd69;
	ld.global.nc.u32 	%r45, [%rd12];
	add.s64 	%rd13, %rd3, %rd69;
	ld.global.nc.u32 	%r123, [%rd13];
	or.b32  	%r124, %r45, %r123;
	setp.lt.s32 	%p22, %r124, 0;
	@%p22 bra 	$L__BB1_39;
	mad.lo.s32 	%r125, %r45, %r55, %r166;
	mul.wide.s32 	%rd70, %r125, 4;
	add.s64 	%rd71, %rd2, %rd70;
	ld.global.nc.f32 	%f72, [%rd71];
	mad.lo.s32 	%r126, %r123, %r56, %r167;
	mul.wide.s32 	%rd72, %r126, 4;
	add.s64 	%rd73, %rd1, %rd72;
	ld.global.nc.f32 	%f73, [%rd73];
	fma.rn.f32 	%f99, %f72, %f73, %f99;
$L__BB1_39:
	ld.global.nc.u32 	%r47, [%rd12+512];
	ld.global.nc.u32 	%r127, [%rd13+512];
	or.b32  	%r128, %r47, %r127;
	setp.lt.s32 	%p23, %r128, 0;
	@%p23 bra 	$L__BB1_41;
	mad.lo.s32 	%r129, %r47, %r55, %r166;
	mul.wide.s32 	%rd74, %r129, 4;
	add.s64 	%rd75, %rd2, %rd74;
	ld.global.nc.f32 	%f74, [%rd75];
	mad.lo.s32 	%r130, %r127, %r56, %r167;
	mul.wide.s32 	%rd76, %r130, 4;
	add.s64 	%rd77, %rd1, %rd76;
	ld.global.nc.f32 	%f75, [%rd77];
	fma.rn.f32 	%f99, %f74, %f75, %f99;
$L__BB1_41:
	add.s32 	%r170, %r170, 256;
$L__BB1_42:
	and.b32  	%r131, %r7, 128;
	setp.ne.s32 	%p24, %r131, 0;
	@%p24 bra 	$L__BB1_45;
	mul.wide.s32 	%rd78, %r170, 4;
	add.s64 	%rd79, %rd4, %rd78;
	ld.global.nc.u32 	%r51, [%rd79];
	add.s64 	%rd80, %rd3, %rd78;
	ld.global.nc.u32 	%r132, [%rd80];
	or.b32  	%r133, %r51, %r132;
	setp.lt.s32 	%p25, %r133, 0;
	@%p25 bra 	$L__BB1_45;
	mad.lo.s32 	%r134, %r51, %r55, %r166;
	mul.wide.s32 	%rd81, %r134, 4;
	add.s64 	%rd82, %rd2, %rd81;
	ld.global.nc.f32 	%f76, [%rd82];
	mad.lo.s32 	%r135, %r132, %r56, %r167;
	mul.wide.s32 	%rd83, %r135, 4;
	add.s64 	%rd84, %rd1, %rd83;
	ld.global.nc.f32 	%f77, [%rd84];
	fma.rn.f32 	%f99, %f76, %f77, %f99;
$L__BB1_45:
	setp.ne.s32 	%p26, %r66, 0;
	setp.gt.s32 	%p27, %r66, 15;
	setp.gt.s32 	%p28, %r66, 23;
	setp.gt.s32 	%p29, %r66, 27;
	setp.gt.s32 	%p30, %r66, 29;
	setp.gt.s32 	%p31, %r66, 30;
	mov.b32 	%r137, %f99;
	mov.b32 	%r138, 1;
	mov.b32 	%r159, 31;
	mov.b32 	%r160, -1;
	// begin inline asm
	shfl.sync.down.b32 %r136, %r137, %r138, %r159, %r160;
	// end inline asm
	mov.b32 	%f78, %r136;
	add.f32 	%f79, %f99, %f78;
	selp.f32 	%f80, %f99, %f79, %p31;
	mov.b32 	%r142, %f80;
	mov.b32 	%r143, 2;
	// begin inline asm
	shfl.sync.down.b32 %r141, %r142, %r143, %r159, %r160;
	// end inline asm
	mov.b32 	%f81, %r141;
	add.f32 	%f82, %f80, %f81;
	selp.f32 	%f83, %f80, %f82, %p30;
	mov.b32 	%r147, %f83;
	mov.b32 	%r148, 4;
	// begin inline asm
	shfl.sync.down.b32 %r146, %r147, %r148, %r159, %r160;
	// end inline asm
	mov.b32 	%f84, %r146;
	add.f32 	%f85, %f83, %f84;
	selp.f32 	%f86, %f83, %f85, %p29;
	mov.b32 	%r152, %f86;
	mov.b32 	%r153, 8;
	// begin inline asm
	shfl.sync.down.b32 %r151, %r152, %r153, %r159, %r160;
	// end inline asm
	mov.b32 	%f87, %r151;
	add.f32 	%f88, %f86, %f87;
	selp.f32 	%f89, %f86, %f88, %p28;
	mov.b32 	%r157, %f89;
	mov.b32 	%r158, 16;
	// begin inline asm
	shfl.sync.down.b32 %r156, %r157, %r158, %r159, %r160;
	// end inline asm
	mov.b32 	%f90, %r156;
	add.f32 	%f38, %f89, %f90;
	selp.f32 	%f120, %f89, %f38, %p27;
	@%p26 bra 	$L__BB1_47;
	shr.u32 	%r161, %r2, 3;
	and.b32  	%r162, %r161, 124;
	mov.u32 	%r163, _ZZ28split_k_implicit_gemm_stage1IfiLi128ELb0EEvPKT_S2_PS0_PKT0_S6_iiiiiE12temp_storage;
	add.s32 	%r164, %r163, %r162;
	st.shared.f32 	[%r164+4], %f38;
$L__BB1_47:
	setp.ne.s32 	%p32, %r2, 0;
	bar.sync 	0;
	@%p32 bra 	$L__BB1_49;
	ld.shared.f32 	%f91, [_ZZ28split_k_implicit_gemm_stage1IfiLi128ELb0EEvPKT_S2_PS0_PKT0_S6_iiiiiE12temp_storage+8];
	add.f32 	%f92, %f120, %f91;
	ld.shared.f32 	%f93, [_ZZ28split_k_implicit_gemm_stage1IfiLi128ELb0EEvPKT_S2_PS0_PKT0_S6_iiiiiE12temp_storage+12];
	add.f32 	%f94, %f92, %f93;
	ld.shared.f32 	%f95, [_ZZ28split_k_implicit_gemm_stage1IfiLi128ELb0EEvPKT_S2_PS0_PKT0_S6_iiiiiE12temp_storage+16];
	add.f32 	%f120, %f94, %f95;
$L__BB1_49:
	bar.sync 	0;
	@%p32 bra 	$L__BB1_51;
	add.s32 	%r165, %r167, %r11;
	mul.wide.s32 	%rd85, %r165, 4;
	add.s64 	%rd86, %rd7, %rd85;
	ld.global.f32 	%f96, [%rd86];
	add.f32 	%f97, %f120, %f96;
	st.global.f32 	[%rd86], %f97;
$L__BB1_51:
	add.s32 	%r167, %r167, %r5;
	setp.lt.s32 	%p34, %r167, %r56;
	@%p34 bra 	$L__BB1_4;
$L__BB1_52:
	add.s32 	%r166, %r166, %r6;
	setp.lt.s32 	%p35, %r166, %r55;
	@%p35 bra 	$L__BB1_2;
$L__BB1_53:
	ret;

}
	// .globl	_Z28split_k_implicit_gemm_stage1IfiLi256ELb1EEvPKT_S2_PS0_PKT0_S6_iiiii
.visible .entry _Z28split_k_implicit_gemm_stage1IfiLi256ELb1EEvPKT_S2_PS0_PKT0_S6_iiiii(
	.param .u64 .ptr .align 1 _Z28split_k_implicit_gemm_stage1IfiLi256ELb1EEvPKT_S2_PS0_PKT0_S6_iiiii_param_0,
	.param .u64 .ptr .align 1 _Z28split_k_implicit_gemm_stage1IfiLi256ELb1EEvPKT_S2_PS0_PKT0_S6_iiiii_param_1,
	.param .u64 .ptr .align 1 _Z28split_k_implicit_gemm_stage1IfiLi256ELb1EEvPKT_S2_PS0_PKT0_S6_iiiii_param_2,
	.param .u64 .ptr .align 1 _Z28split_k_implicit_gemm_stage1IfiLi256ELb1EEvPKT_S2_PS0_PKT0_S6_iiiii_param_3,
	.param .u64 .ptr .align 1 _Z28split_k_implicit_gemm_stage1IfiLi256ELb1EEvPKT_S2_PS0_PKT0_S6_iiiii_param_4,
	.param .u32 _Z28split_k_implicit_gemm_stage1IfiLi256ELb1EEvPKT_S2_PS0_PKT0_S6_iiiii_param_5,
	.param .u32 _Z28split_k_implicit_gemm_stage1IfiLi256ELb1EEvPKT_S2_PS0_PKT0_S6_iiiii_param_6,
	.param .u32 _Z28split_k_implicit_gemm_stage1IfiLi256ELb1EEvPKT_S2_PS0_PKT0_S6_iiiii_param_7,
	.param .u32 _Z28split_k_implicit_gemm_stage1IfiLi256ELb1EEvPKT_S2_PS0_PKT0_S6_iiiii_param_8,
	.param .u32 _Z28split_k_implicit_gemm_stage1IfiLi256ELb1EEvPKT_S2_PS0_PKT0_S6_iiiii_param_9
)
{
	.reg .pred 	%p<36>;
	.reg .b32 	%r<173>;
	.reg .b32 	%f<128>;
	.reg .b64 	%rd<87>;
	// demoted variable
	.shared .align 4 .b8 _ZZ28split_k_implicit_gemm_stage1IfiLi256ELb1EEvPKT_S2_PS0_PKT0_S6_iiiiiE12temp_storage[44];
	ld.param.u64 	%rd15, [_Z28split_k_implicit_gemm_stage1IfiLi256ELb1EEvPKT_S2_PS0_PKT0_S6_iiiii_param_0];
	ld.param.u64 	%rd16, [_Z28split_k_implicit_gemm_stage1IfiLi256ELb1EEvPKT_S2_PS0_PKT0_S6_iiiii_param_1];
	ld.param.u64 	%rd14, [_Z28split_k_implicit_gemm_stage1IfiLi256ELb1EEvPKT_S2_PS0_PKT0_S6_iiiii_param_2];
	ld.param.u64 	%rd17, [_Z28split_k_implicit_gemm_stage1IfiLi256ELb1EEvPKT_S2_PS0_PKT0_S6_iiiii_param_3];
	ld.param.u64 	%rd18, [_Z28split_k_implicit_gemm_stage1IfiLi256ELb1EEvPKT_S2_PS0_PKT0_S6_iiiii_param_4];
	ld.param.u32 	%r55, [_Z28split_k_implicit_gemm_stage1IfiLi256ELb1EEvPKT_S2_PS0_PKT0_S6_iiiii_param_5];
	ld.param.u32 	%r56, [_Z28split_k_implicit_gemm_stage1IfiLi256ELb1EEvPKT_S2_PS0_PKT0_S6_iiiii_param_6];
	ld.param.u32 	%r57, [_Z28split_k_implicit_gemm_stage1IfiLi256ELb1EEvPKT_S2_PS0_PKT0_S6_iiiii_param_7];
	ld.param.u32 	%r58, [_Z28split_k_implicit_gemm_stage1IfiLi256ELb1EEvPKT_S2_PS0_PKT0_S6_iiiii_param_8];
	cvta.to.global.u64 	%rd1, %rd16;
	cvta.to.global.u64 	%rd2, %rd15;
	cvta.to.global.u64 	%rd3, %rd18;
	cvta.to.global.u64 	%rd4, %rd17;
	mov.u32 	%r166, %ctaid.x;
	setp.ge.s32 	%p1, %r166, %r55;
	@%p1 bra 	$L__BB2_53;
	mov.u32 	%r2, %tid.x;
	mov.u32 	%r3, %ctaid.y;
	add.s32 	%r4, %r57, %r2;
	add.s32 	%r59, %r58, %r57;
	mov.u32 	%r5, %nctaid.y;
	mov.u32 	%r6, %nctaid.x;
	add.s32 	%r60, %r4, 256;
	max.s32 	%r61, %r60, %r59;
	not.b32 	%r62, %r2;
	add.s32 	%r63, %r61, %r62;
	sub.s32 	%r7, %r63, %r57;
	shr.u32 	%r64, %r7, 8;
	add.s32 	%r65, %r64, 1;
	and.b32  	%r8, %r65, 7;
	add.s64 	%rd5, %rd4, 4096;
	add.s64 	%rd6, %rd3, 4096;
	cvta.to.global.u64 	%rd7, %rd14;
$L__BB2_2:
	setp.ge.s32 	%p2, %r3, %r56;
	@%p2 bra 	$L__BB2_52;
	// begin inline asm
	mov.u32 %r66, %laneid;
	// end inline asm
	mul.lo.s32 	%r11, %r166, %r56;
	mov.u32 	%r167, %r3;
$L__BB2_4:
	setp.ge.s32 	%p3, %r2, %r58;
	mov.f32 	%f106, 0f00000000;
	@%p3 bra 	$L__BB2_45;
	setp.lt.u32 	%p4, %r7, 1792;
	mov.f32 	%f106, 0f00000000;
	mov.u32 	%r170, %r4;
	@%p4 bra 	$L__BB2_24;
	shr.u32 	%r67, %r7, 8;
	add.s32 	%r68, %r67, 1;
	and.b32  	%r69, %r68, 33554424;
	neg.s32 	%r168, %r69;
	mov.f32 	%f106, 0f00000000;
	mov.u32 	%r170, %r4;
$L__BB2_7:
	.pragma "nounroll";
	mul.wide.s32 	%rd19, %r170, 4;
	add.s64 	%rd8, %rd5, %rd19;
	add.s64 	%rd9, %rd6, %rd19;
	ld.global.nc.u32 	%r16, [%rd8+-4096];
	ld.global.nc.u32 	%r70, [%rd9+-4096];
	or.b32  	%r71, %r16, %r70;
	setp.lt.s32 	%p5, %r71, 0;
	@%p5 bra 	$L__BB2_9;
	mad.lo.s32 	%r72, %r16, %r55, %r166;
	mul.wide.s32 	%rd20, %r72, 4;
	add.s64 	%rd21, %rd2, %rd20;
	ld.global.nc.f32 	%f46, [%rd21];
	mad.lo.s32 	%r73, %r70, %r56, %r167;
	mul.wide.s32 	%rd22, %r73, 4;
	add.s64 	%rd23, %rd1, %rd22;
	ld.global.nc.f32 	%f47, [%rd23];
	fma.rn.f32 	%f106, %f46, %f47, %f106;
$L__BB2_9:
	ld.global.nc.u32 	%r18, [%rd8+-3072];
	ld.global.nc.u32 	%r74, [%rd9+-3072];
	or.b32  	%r75, %r18, %r74;
	setp.lt.s32 	%p6, %r75, 0;
	@%p6 bra 	$L__BB2_11;
	mad.lo.s32 	%r76, %r18, %r55, %r166;
	mul.wide.s32 	%rd24, %r76, 4;
	add.s64 	%rd25, %rd2, %rd24;
	ld.global.nc.f32 	%f48, [%rd25];
	mad.lo.s32 	%r77, %r74, %r56, %r167;
	mul.wide.s32 	%rd26, %r77, 4;
	add.s64 	%rd27, %rd1, %rd26;
	ld.global.nc.f32 	%f49, [%rd27];
	fma.rn.f32 	%f106, %f48, %f49, %f106;
$L__BB2_11:
	ld.global.nc.u32 	%r20, [%rd8+-2048];
	ld.global.nc.u32 	%r78, [%rd9+-2048];
	or.b32  	%r79, %r20, %r78;
	setp.lt.s32 	%p7, %r79, 0;
	@%p7 bra 	$L__BB2_13;
	mad.lo.s32 	%r80, %r20, %r55, %r166;
	mul.wide.s32 	%rd28, %r80, 4;
	add.s64 	%rd29, %rd2, %rd28;
	ld.global.nc.f32 	%f50, [%rd29];
	mad.lo.s32 	%r81, %r78, %r56, %r167;
	mul.wide.s32 	%rd30, %r81, 4;
	add.s64 	%rd31, %rd1, %rd30;
	ld.global.nc.f32 	%f51, [%rd31];
	fma.rn.f32 	%f106, %f50, %f51, %f106;
$L__BB2_13:
	ld.global.nc.u32 	%r22, [%rd8+-1024];
	ld.global.nc.u32 	%r82, [%rd9+-1024];
	or.b32  	%r83, %r22, %r82;
	setp.lt.s32 	%p8, %r83, 0;
	@%p8 bra 	$L__BB2_15;
	mad.lo.s32 	%r84, %r22, %r55, %r166;
	mul.wide.s32 	%rd32, %r84, 4;
	add.s64 	%rd33, %rd2, %rd32;
	ld.global.nc.f32 	%f52, [%rd33];
	mad.lo.s32 	%r85, %r82, %r56, %r167;
	mul.wide.s32 	%rd34, %r85, 4;
	add.s64 	%rd35, %rd1, %rd34;
	ld.global.nc.f32 	%f53, [%rd35];
	fma.rn.f32 	%f106, %f52, %f53, %f106;
$L__BB2_15:
	ld.global.nc.u32 	%r24, [%rd8];
	ld.global.nc.u32 	%r86, [%rd9];
	or.b32  	%r87, %r24, %r86;
	setp.lt.s32 	%p9, %r87, 0;
	@%p9 bra 	$L__BB2_17;
	mad.lo.s32 	%r88, %r24, %r55, %r166;
	mul.wide.s32 	%rd36, %r88, 4;
	add.s64 	%rd37, %rd2, %rd36;
	ld.global.nc.f32 	%f54, [%rd37];
	mad.lo.s32 	%r89, %r86, %r56, %r167;
	mul.wide.s32 	%rd38, %r89, 4;
	add.s64 	%rd39, %rd1, %rd38;
	ld.global.nc.f32 	%f55, [%rd39];
	fma.rn.f32 	%f106, %f54, %f55, %f106;
$L__BB2_17:
	ld.global.nc.u32 	%r26, [%rd8+1024];
	ld.global.nc.u32 	%r90, [%rd9+1024];
	or.b32  	%r91, %r26, %r90;
	setp.lt.s32 	%p10, %r91, 0;
	@%p10 bra 	$L__BB2_19;
	mad.lo.s32 	%r92, %r26, %r55, %r166;
	mul.wide.s32 	%rd40, %r92, 4;
	add.s64 	%rd41, %rd2, %rd40;
	ld.global.nc.f32 	%f56, [%rd41];
	mad.lo.s32 	%r93, %r90, %r56, %r167;
	mul.wide.s32 	%rd42, %r93, 4;
	add.s64 	%rd43, %rd1, %rd42;
	ld.global.nc.f32 	%f57, [%rd43];
	fma.rn.f32 	%f106, %f56, %f57, %f106;
$L__BB2_19:
	ld.global.nc.u32 	%r28, [%rd8+2048];
	ld.global.nc.u32 	%r94, [%rd9+2048];
	or.b32  	%r95, %r28, %r94;
	setp.lt.s32 	%p11, %r95, 0;
	@%p11 bra 	$L__BB2_21;
	mad.lo.s32 	%r96, %r28, %r55, %r166;
	mul.wide.s32 	%rd44, %r96, 4;
	add.s64 	%rd45, %rd2, %rd44;
	ld.global.nc.f32 	%f58, [%rd45];
	mad.lo.s32 	%r97, %r94, %r56, %r167;
	mul.wide.s32 	%rd46, %r97, 4;
	add.s64 	%rd47, %rd1, %rd46;
	ld.global.nc.f32 	%f59, [%rd47];
	fma.rn.f32 	%f106, %f58, %f59, %f106;
$L__BB2_21:
	ld.global.nc.u32 	%r30, [%rd8+3072];
	ld.global.nc.u32 	%r98, [%rd9+3072];
	or.b32  	%r99, %r30, %r98;
	setp.lt.s32 	%p12, %r99, 0;
	@%p12 bra 	$L__BB2_23;
	mad.lo.s32 	%r100, %r30, %r55, %r166;
	mul.wide.s32 	%rd48, %r100, 4;
	add.s64 	%rd49, %rd2, %rd48;
	ld.global.nc.f32 	%f60, [%rd49];
	mad.lo.s32 	%r101, %r98, %r56, %r167;
	mul.wide.s32 	%rd50, %r101, 4;
	add.s64 	%rd51, %rd1, %rd50;
	ld.global.nc.f32 	%f61, [%rd51];
	fma.rn.f32 	%f106, %f60, %f61, %f106;
$L__BB2_23:
	add.s32 	%r170, %r170, 2048;
	add.s32 	%r168, %r168, 8;
	setp.ne.s32 	%p13, %r168, 0;
	@%p13 bra 	$L__BB2_7;
$L__BB2_24:
	setp.eq.s32 	%p14, %r8, 0;
	@%p14 bra 	$L__BB2_45;
	add.s32 	%r102, %r8, -1;
	setp.lt.u32 	%p15, %r102, 3;
	@%p15 bra 	$L__BB2_35;
	mul.wide.s32 	%rd52, %r170, 4;
	add.s64 	%rd10, %rd4, %rd52;
	ld.global.nc.u32 	%r35, [%rd10];
	add.s64 	%rd11, %rd3, %rd52;
	ld.global.nc.u32 	%r103, [%rd11];
	or.b32  	%r104, %r35, %r103;
	setp.lt.s32 	%p16, %r104, 0;
	@%p16 bra 	$L__BB2_28;
	mad.lo.s32 	%r105, %r35, %r55, %r166;
	mul.wide.s32 	%rd53, %r105, 4;
	add.s64 	%rd54, %rd2, %rd53;
	ld.global.nc.f32 	%f63, [%rd54];
	mad.lo.s32 	%r106, %r103, %r56, %r167;
	mul.wide.s32 	%rd55, %r106, 4;
	add.s64 	%rd56, %rd1, %rd55;
	ld.global.nc.f32 	%f64, [%rd56];
	fma.rn.f32 	%f106, %f63, %f64, %f106;
$L__BB2_28:
	ld.global.nc.u32 	%r37, [%rd10+1024];
	ld.global.nc.u32 	%r107, [%rd11+1024];
	or.b32  	%r108, %r37, %r107;
	setp.lt.s32 	%p17, %r108, 0;
	@%p17 bra 	$L__BB2_30;
	mad.lo.s32 	%r109, %r37, %r55, %r166;
	mul.wide.s32 	%rd57, %r109, 4;
	add.s64 	%rd58, %rd2, %rd57;
	ld.global.nc.f32 	%f65, [%rd58];
	mad.lo.s32 	%r110, %r107, %r56, %r167;
	mul.wide.s32 	%rd59, %r110, 4;
	add.s64 	%rd60, %rd1, %rd59;
	ld.global.nc.f32 	%f66, [%rd60];
	fma.rn.f32 	%f106, %f65, %f66, %f106;
$L__BB2_30:
	ld.global.nc.u32 	%r39, [%rd10+2048];
	ld.global.nc.u32 	%r111, [%rd11+2048];
	or.b32  	%r112, %r39, %r111;
	setp.lt.s32 	%p18, %r112, 0;
	@%p18 bra 	$L__BB2_32;
	mad.lo.s32 	%r113, %r39, %r55, %r166;
	mul.wide.s32 	%rd61, %r113, 4;
	add.s64 	%rd62, %rd2, %rd61;
	ld.global.nc.f32 	%f67, [%rd62];
	mad.lo.s32 	%r114, %r111, %r56, %r167;
	mul.wide.s32 	%rd63, %r114, 4;
	add.s64 	%rd64, %rd1, %rd63;
	ld.global.nc.f32 	%f68, [%rd64];
	fma.rn.f32 	%f106, %f67, %f68, %f106;
$L__BB2_32:
	ld.global.nc.u32 	%r41, [%rd10+3072];
	ld.global.nc.u32 	%r115, [%rd11+3072];
	or.b32  	%r116, %r41, %r115;
	setp.lt.s32 	%p19, %r116, 0;
	@%p19 bra 	$L__BB2_34;
	mad.lo.s32 	%r117, %r41, %r55, %r166;
	mul.wide.s32 	%rd65, %r117, 4;
	add.s64 	%rd66, %rd2, %rd65;
	ld.global.nc.f32 	%f69, [%rd66];
	mad.lo.s32 	%r118, %r115, %r56, %r167;
	mul.wide.s32 	%rd67, %r118, 4;
	add.s64 	%rd68, %rd1, %rd67;
	ld.global.nc.f32 	%f70, [%rd68];
	fma.rn.f32 	%f106, %f69, %f70, %f106;
$L__BB2_34:
	add.s32 	%r170, %r170, 1024;
$L__BB2_35:
	shr.u32 	%r119, %r7, 8;
	add.s32 	%r120, %r119, 1;
	and.b32  	%r121, %r120, 3;
	setp.eq.s32 	%p20, %r121, 0;
	@%p20 bra 	$L__BB2_45;
	and.b32  	%r122, %r7, 768;
	setp.eq.s32 	%p21, %r122, 0;
	@%p21 bra 	$L__BB2_42;
	mul.wide.s32 	%rd69, %r170, 4;
	add.s64 	%rd12, %rd4, %rd69;
	ld.global.nc.u32 	%r45, [%rd12];
	add.s64 	%rd13, %rd3, %rd69;
	ld.global.nc.u32 	%r123, [%rd13];
	or.b32  	%r124, %r45, %r123;
	setp.lt.s32 	%p22, %r124, 0;
	@%p22 bra 	$L__BB2_39;
	mad.lo.s32 	%r125, %r45, %r55, %r166;
	mul.wide.s32 	%rd70, %r125, 4;
	add.s64 	%rd71, %rd2, %rd70;
	ld.global.nc.f32 	%f72, [%rd71];
	mad.lo.s32 	%r126, %r123, %r56, %r167;
	mul.wide.s32 	%rd72, %r126, 4;
	add.s64 	%rd73, %rd1, %rd72;
	ld.global.nc.f32 	%f73, [%rd73];
	fma.rn.f32 	%f106, %f72, %f73, %f106;
$L__BB2_39:
	ld.global.nc.u32 	%r47, [%rd12+1024];
	ld.global.nc.u32 	%r127, [%rd13+1024];
	or.b32  	%r128, %r47, %r127;
	setp.lt.s32 	%p23, %r128, 0;
	@%p23 bra 	$L__BB2_41;
	mad.lo.s32 	%r129, %r47, %r55, %r166;
	mul.wide.s32 	%rd74, %r129, 4;
	add.s64 	%rd75, %rd2, %rd74;
	ld.global.nc.f32 	%f74, [%rd75];
	mad.lo.s32 	%r130, %r127, %r56, %r167;
	mul.wide.s32 	%rd76, %r130, 4;
	add.s64 	%rd77, %rd1, %rd76;
	ld.global.nc.f32 	%f75, [%rd77];
	fma.rn.f32 	%f106, %f74, %f75, %f106;
$L__BB2_41:
	add.s32 	%r170, %r170, 512;
$L__BB2_42:
	and.b32  	%r131, %r7, 256;
	setp.ne.s32 	%p24, %r131, 0;
	@%p24 bra 	$L__BB2_45;
	mul.wide.s32 	%rd78, %r170, 4;
	add.s64 	%rd79, %rd4, %rd78;
	ld.global.nc.u32 	%r51, [%rd79];
	add.s64 	%rd80, %rd3, %rd78;
	ld.global.nc.u32 	%r132, [%rd80];
	or.b32  	%r133, %r51, %r132;
	setp.lt.s32 	%p25, %r133, 0;
	@%p25 bra 	$L__BB2_45;
	mad.lo.s32 	%r134, %r51, %r55, %r166;
	mul.wide.s32 	%rd81, %r134, 4;
	add.s64 	%rd82, %rd2, %rd81;
	ld.global.nc.f32 	%f76, [%rd82];
	mad.lo.s32 	%r135, %r132, %r56, %r167;
	mul.wide.s32 	%rd83, %r135, 4;
	add.s64 	%rd84, %rd1, %rd83;
	ld.global.nc.f32 	%f77, [%rd84];
	fma.rn.f32 	%f106, %f76, %f77, %f106;
$L__BB2_45:
	setp.ne.s32 	%p26, %r66, 0;
	setp.gt.s32 	%p27, %r66, 15;
	setp.gt.s32 	%p28, %r66, 23;
	setp.gt.s32 	%p29, %r66, 27;
	setp.gt.s32 	%p30, %r66, 29;
	setp.gt.s32 	%p31, %r66, 30;
	mov.b32 	%r137, %f106;
	mov.b32 	%r138, 1;
	mov.b32 	%r159, 31;
	mov.b32 	%r160, -1;
	// begin inline asm
	shfl.sync.down.b32 %r136, %r137, %r138, %r159, %r160;
	// end inline asm
	mov.b32 	%f78, %r136;
	add.f32 	%f79, %f106, %f78;
	selp.f32 	%f80, %f106, %f79, %p31;
	mov.b32 	%r142, %f80;
	mov.b32 	%r143, 2;
	// begin inline asm
	shfl.sync.down.b32 %r141, %r142, %r143, %r159, %r160;
	// end inline asm
	mov.b32 	%f81, %r141;
	add.f32 	%f82, %f80, %f81;
	selp.f32 	%f83, %f80, %f82, %p30;
	mov.b32 	%r147, %f83;
	mov.b32 	%r148, 4;
	// begin inline asm
	shfl.sync.down.b32 %r146, %r147, %r148, %r159, %r160;
	// end inline asm
	mov.b32 	%f84, %r146;
	add.f32 	%f85, %f83, %f84;
	selp.f32 	%f86, %f83, %f85, %p29;
	mov.b32 	%r152, %f86;
	mov.b32 	%r153, 8;
	// begin inline asm
	shfl.sync.down.b32 %r151, %r152, %r153, %r159, %r160;
	// end inline asm
	mov.b32 	%f87, %r151;
	add.f32 	%f88, %f86, %f87;
	selp.f32 	%f89, %f86, %f88, %p28;
	mov.b32 	%r157, %f89;
	mov.b32 	%r158, 16;
	// begin inline asm
	shfl.sync.down.b32 %r156, %r157, %r158, %r159, %r160;
	// end inline asm
	mov.b32 	%f90, %r156;
	add.f32 	%f38, %f89, %f90;
	selp.f32 	%f127, %f89, %f38, %p27;
	@%p26 bra 	$L__BB2_47;
	shr.u32 	%r161, %r2, 3;
	and.b32  	%r162, %r161, 124;
	mov.u32 	%r163, _ZZ28split_k_implicit_gemm_stage1IfiLi256ELb1EEvPKT_S2_PS0_PKT0_S6_iiiiiE12temp_storage;
	add.s32 	%r164, %r163, %r162;
	st.shared.f32 	[%r164+8], %f38;
$L__BB2_47:
	setp.ne.s32 	%p32, %r2, 0;
	bar.sync 	0;
	@%p32 bra 	$L__BB2_49;
	ld.shared.f32 	%f91, [_ZZ28split_k_implicit_gemm_stage1IfiLi256ELb1EEvPKT_S2_PS0_PKT0_S6_iiiiiE12temp_storage+12];
	add.f32 	%f92, %f127, %f91;
	ld.shared.f32 	%f93, [_ZZ28split_k_implicit_gemm_stage1IfiLi256ELb1EEvPKT_S2_PS0_PKT0_S6_iiiiiE12temp_storage+16];
	add.f32 	%f94, %f92, %f93;
	ld.shared.f32 	%f95, [_ZZ28split_k_implicit_gemm_stage1IfiLi256ELb1EEvPKT_S2_PS0_PKT0_S6_iiiiiE12temp_storage+20];
	add.f32 	%f96, %f94, %f95;
	ld.shared.f32 	%f97, [_ZZ28split_k_implicit_gemm_stage1IfiLi256ELb1EEvPKT_S2_PS0_PKT0_S6_iiiiiE12temp_storage+24];
	add.f32 	%f98, %f96, %f97;
	ld.shared.f32 	%f99, [_ZZ28split_k_implicit_gemm_stage1IfiLi256ELb1EEvPKT_S2_PS0_PKT0_S6_iiiiiE12temp_storage+28];
	add.f32 	%f100, %f98, %f99;
	ld.shared.f32 	%f101, [_ZZ28split_k_implicit_gemm_stage1IfiLi256ELb1EEvPKT_S2_PS0_PKT0_S6_iiiiiE12temp_storage+32];
	add.f32 	%f102, %f100, %f101;
	ld.shared.f32 	%f103, [_ZZ28split_k_implicit_gemm_stage1IfiLi256ELb1EEvPKT_S2_PS0_PKT0_S6_iiiiiE12temp_storage+36];
	add.f32 	%f127, %f102, %f103;
$L__BB2_49:
	bar.sync 	0;
	@%p32 bra 	$L__BB2_51;
	add.s32 	%r165, %r167, %r11;
	mul.wide.s32 	%rd85, %r165, 4;
	add.s64 	%rd86, %rd7, %rd85;
	atom.global.add.f32 	%f104, [%rd86], %f127;
$L__BB2_51:
	add.s32 	%r167, %r167, %r5;
	setp.lt.s32 	%p34, %r167, %r56;
	@%p34 bra 	$L__BB2_4;
$L__BB2_52:
	add.s32 	%r166, %r166, %r6;
	setp.lt.s32 	%p35, %r166, %r55;
	@%p35 bra 	$L__BB2_2;
$L__BB2_53:
	ret;

}
	// .globl	_Z28split_k_implicit_gemm_stage1IfiLi256ELb0EEvPKT_S2_PS0_PKT0_S6_iiiii
.visible .entry _Z28split_k_implicit_gemm_stage1IfiLi256ELb0EEvPKT_S2_PS0_PKT0_S6_iiiii(
	.param .u64 .ptr .align 1 _Z28split_k_implicit_gemm_stage1IfiLi256ELb0EEvPKT_S2_PS0_PKT0_S6_iiiii_param_0,
	.param .u64 .ptr .align 1 _Z28split_k_implicit_gemm_stage1IfiLi256ELb0EEvPKT_S2_PS0_PKT0_S6_iiiii_param_1,
	.param .u64 .ptr .align 1 _Z28split_k_implicit_gemm_stage1IfiLi256ELb0EEvPKT_S2_PS0_PKT0_S6_iiiii_param_2,
	.param .u64 .ptr .align 1 _Z28split_k_implicit_gemm_stage1IfiLi256ELb0EEvPKT_S2_PS0_PKT0_S6_iiiii_param_3,
	.param .u64 .ptr .align 1 _Z28split_k_implicit_gemm_stage1IfiLi256ELb0EEvPKT_S2_PS0_PKT0_S6_iiiii_param_4,
	.param .u32 _Z28split_k_implicit_gemm_stage1IfiLi256ELb0EEvPKT_S2_PS0_PKT0_S6_iiiii_param_5,
	.param .u32 _Z28split_k_implicit_gemm_stage1IfiLi256ELb0EEvPKT_S2_PS0_PKT0_S6_iiiii_param_6,
	.param .u32 _Z28split_k_implicit_gemm_stage1IfiLi256ELb0EEvPKT_S2_PS0_PKT0_S6_iiiii_param_7,
	.param .u32 _Z28split_k_implicit_gemm_stage1IfiLi256ELb0EEvPKT_S2_PS0_PKT0_S6_iiiii_param_8,
	.param .u32 _Z28split_k_implicit_gemm_stage1IfiLi256ELb0EEvPKT_S2_PS0_PKT0_S6_iiiii_param_9
)
{
	.reg .pred 	%p<36>;
	.reg .b32 	%r<173>;
	.reg .b32 	%f<129>;
	.reg .b64 	%rd<87>;
	// demoted variable
	.shared .align 4 .b8 _ZZ28split_k_implicit_gemm_stage1IfiLi256ELb0EEvPKT_S2_PS0_PKT0_S6_iiiiiE12temp_storage[44];
	ld.param.u64 	%rd15, [_Z28split_k_implicit_gemm_stage1IfiLi256ELb0EEvPKT_S2_PS0_PKT0_S6_iiiii_param_0];
	ld.param.u64 	%rd16, [_Z28split_k_implicit_gemm_stage1IfiLi256ELb0EEvPKT_S2_PS0_PKT0_S6_iiiii_param_1];
	ld.param.u64 	%rd14, [_Z28split_k_implicit_gemm_stage1IfiLi256ELb0EEvPKT_S2_PS0_PKT0_S6_iiiii_param_2];
	ld.param.u64 	%rd17, [_Z28split_k_implicit_gemm_stage1IfiLi256ELb0EEvPKT_S2_PS0_PKT0_S6_iiiii_param_3];
	ld.param.u64 	%rd18, [_Z28split_k_implicit_gemm_stage1IfiLi256ELb0EEvPKT_S2_PS0_PKT0_S6_iiiii_param_4];
	ld.param.u32 	%r55, [_Z28split_k_implicit_gemm_stage1IfiLi256ELb0EEvPKT_S2_PS0_PKT0_S6_iiiii_param_5];
	ld.param.u32 	%r56, [_Z28split_k_implicit_gemm_stage1IfiLi256ELb0EEvPKT_S2_PS0_PKT0_S6_iiiii_param_6];
	ld.param.u32 	%r57, [_Z28split_k_implicit_gemm_stage1IfiLi256ELb0EEvPKT_S2_PS0_PKT0_S6_iiiii_param_7];
	ld.param.u32 	%r58, [_Z28split_k_implicit_gemm_stage1IfiLi256ELb0EEvPKT_S2_PS0_PKT0_S6_iiiii_param_8];
	cvta.to.global.u64 	%rd1, %rd16;
	cvta.to.global.u64 	%rd2, %rd15;
	cvta.to.global.u64 	%rd3, %rd18;
	cvta.to.global.u64 	%rd4, %rd17;
	mov.u32 	%r166, %ctaid.x;
	setp.ge.s32 	%p1, %r166, %r55;
	@%p1 bra 	$L__BB3_53;
	mov.u32 	%r2, %tid.x;
	mov.u32 	%r3, %ctaid.y;
	add.s32 	%r4, %r57, %r2;
	add.s32 	%r59, %r58, %r57;
	mov.u32 	%r5, %nctaid.y;
	mov.u32 	%r6, %nctaid.x;
	add.s32 	%r60, %r4, 256;
	max.s32 	%r61, %r60, %r59;
	not.b32 	%r62, %r2;
	add.s32 	%r63, %r61, %r62;
	sub.s32 	%r7, %r63, %r57;
	shr.u32 	%r64, %r7, 8;
	add.s32 	%r65, %r64, 1;
	and.b32  	%r8, %r65, 7;
	add.s64 	%rd5, %rd4, 4096;
	add.s64 	%rd6, %rd3, 4096;
	cvta.to.global.u64 	%rd7, %rd14;
$L__BB3_2:
	setp.ge.s32 	%p2, %r3, %r56;
	@%p2 bra 	$L__BB3_52;
	// begin inline asm
	mov.u32 %r66, %laneid;
	// end inline asm
	mul.lo.s32 	%r11, %r166, %r56;
	mov.u32 	%r167, %r3;
$L__BB3_4:
	setp.ge.s32 	%p3, %r2, %r58;
	mov.f32 	%f107, 0f00000000;
	@%p3 bra 	$L__BB3_45;
	setp.lt.u32 	%p4, %r7, 1792;
	mov.f32 	%f107, 0f00000000;
	mov.u32 	%r170, %r4;
	@%p4 bra 	$L__BB3_24;
	shr.u32 	%r67, %r7, 8;
	add.s32 	%r68, %r67, 1;
	and.b32  	%r69, %r68, 33554424;
	neg.s32 	%r168, %r69;
	mov.f32 	%f107, 0f00000000;
	mov.u32 	%r170, %r4;
$L__BB3_7:
	.pragma "nounroll";
	mul.wide.s32 	%rd19, %r170, 4;
	add.s64 	%rd8, %rd5, %rd19;
	add.s64 	%rd9, %rd6, %rd19;
	ld.global.nc.u32 	%r16, [%rd8+-4096];
	ld.global.nc.u32 	%r70, [%rd9+-4096];
	or.b32  	%r71, %r16, %r70;
	setp.lt.s32 	%p5, %r71, 0;
	@%p5 bra 	$L__BB3_9;
	mad.lo.s32 	%r72, %r16, %r55, %r166;
	mul.wide.s32 	%rd20, %r72, 4;
	add.s64 	%rd21, %rd2, %rd20;
	ld.global.nc.f32 	%f46, [%rd21];
	mad.lo.s32 	%r73, %r70, %r56, %r167;
	mul.wide.s32 	%rd22, %r73, 4;
	add.s64 	%rd23, %rd1, %rd22;
	ld.global.nc.f32 	%f47, [%rd23];
	fma.rn.f32 	%f107, %f46, %f47, %f107;
$L__BB3_9:
	ld.global.nc.u32 	%r18, [%rd8+-3072];
	ld.global.nc.u32 	%r74, [%rd9+-3072];
	or.b32  	%r75, %r18, %r74;
	setp.lt.s32 	%p6, %r75, 0;
	@%p6 bra 	$L__BB3_11;
	mad.lo.s32 	%r76, %r18, %r55, %r166;
	mul.wide.s32 	%rd24, %r76, 4;
	add.s64 	%rd25, %rd2, %rd24;
	ld.global.nc.f32 	%f48, [%rd25];
	mad.lo.s32 	%r77, %r74, %r56, %r167;
	mul.wide.s32 	%rd26, %r77, 4;
	add.s64 	%rd27, %rd1, %rd26;
	ld.global.nc.f32 	%f49, [%rd27];
	fma.rn.f32 	%f107, %f48, %f49, %f107;
$L__BB3_11:
	ld.global.nc.u32 	%r20, [%rd8+-2048];
	ld.global.nc.u32 	%r78, [%rd9+-2048];
	or.b32  	%r79, %r20, %r78;
	setp.lt.s32 	%p7, %r79, 0;
	@%p7 bra 	$L__BB3_13;
	mad.lo.s32 	%r80, %r20, %r55, %r166;
	mul.wide.s32 	%rd28, %r80, 4;
	add.s64 	%rd29, %rd2, %rd28;
	ld.global.nc.f32 	%f50, [%rd29];
	mad.lo.s32 	%r81, %r78, %r56, %r167;
	mul.wide.s32 	%rd30, %r81, 4;
	add.s64 	%rd31, %rd1, %rd30;
	ld.global.nc.f32 	%f51, [%rd31];
	fma.rn.f32 	%f107, %f50, %f51, %f107;
$L__BB3_13:
	ld.global.nc.u32 	%r22, [%rd8+-1024];
	ld.global.nc.u32 	%r82, [%rd9+-1024];
	or.b32  	%r83, %r22, %r82;
	setp.lt.s32 	%p8, %r83, 0;
	@%p8 bra 	$L__BB3_15;
	mad.lo.s32 	%r84, %r22, %r55, %r166;
	mul.wide.s32 	%rd32, %r84, 4;
	add.s64 	%rd33, %rd2, %rd32;
	ld.global.nc.f32 	%f52, [%rd33];
	mad.lo.s32 	%r85, %r82, %r56, %r167;
	mul.wide.s32 	%rd34, %r85, 4;
	add.s64 	%rd35, %rd1, %rd34;
	ld.global.nc.f32 	%f53, [%rd35];
	fma.rn.f32 	%f107, %f52, %f53, %f107;
$L__BB3_15:
	ld.global.nc.u32 	%r24, [%rd8];
	ld.global.nc.u32 	%r86, [%rd9];
	or.b32  	%r87, %r24, %r86;
	setp.lt.s32 	%p9, %r87, 0;
	@%p9 bra 	$L__BB3_17;
	mad.lo.s32 	%r88, %r24, %r55, %r166;
	mul.wide.s32 	%rd36, %r88, 4;
	add.s64 	%rd37, %rd2, %rd36;
	ld.global.nc.f32 	%f54, [%rd37];
	mad.lo.s32 	%r89, %r86, %r56, %r167;
	mul.wide.s32 	%rd38, %r89, 4;
	add.s64 	%rd39, %rd1, %rd38;
	ld.global.nc.f32 	%f55, [%rd39];
	fma.rn.f32 	%f107, %f54, %f55, %f107;
$L__BB3_17:
	ld.global.nc.u32 	%r26, [%rd8+1024];
	ld.global.nc.u32 	%r90, [%rd9+1024];
	or.b32  	%r91, %r26, %r90;
	setp.lt.s32 	%p10, %r91, 0;
	@%p10 bra 	$L__BB3_19;
	mad.lo.s32 	%r92, %r26, %r55, %r166;
	mul.wide.s32 	%rd40, %r92, 4;
	add.s64 	%rd41, %rd2, %rd40;
	ld.global.nc.f32 	%f56, [%rd41];
	mad.lo.s32 	%r93, %r90, %r56, %r167;
	mul.wide.s32 	%rd42, %r93, 4;
	add.s64 	%rd43, %rd1, %rd42;
	ld.global.nc.f32 	%f57, [%rd43];
	fma.rn.f32 	%f107, %f56, %f57, %f107;
$L__BB3_19:
	ld.global.nc.u32 	%r28, [%rd8+2048];
	ld.global.nc.u32 	%r94, [%rd9+2048];
	or.b32  	%r95, %r28, %r94;
	setp.lt.s32 	%p11, %r95, 0;
	@%p11 bra 	$L__BB3_21;
	mad.lo.s32 	%r96, %r28, %r55, %r166;
	mul.wide.s32 	%rd44, %r96, 4;
	add.s64 	%rd45, %rd2, %rd44;
	ld.global.nc.f32 	%f58, [%rd45];
	mad.lo.s32 	%r97, %r94, %r56, %r167;
	mul.wide.s32 	%rd46, %r97, 4;
	add.s64 	%rd47, %rd1, %rd46;
	ld.global.nc.f32 	%f59, [%rd47];
	fma.rn.f32 	%f107, %f58, %f59, %f107;
$L__BB3_21:
	ld.global.nc.u32 	%r30, [%rd8+3072];
	ld.global.nc.u32 	%r98, [%rd9+3072];
	or.b32  	%r99, %r30, %r98;
	setp.lt.s32 	%p12, %r99, 0;
	@%p12 bra 	$L__BB3_23;
	mad.lo.s32 	%r100, %r30, %r55, %r166;
	mul.wide.s32 	%rd48, %r100, 4;
	add.s64 	%rd49, %rd2, %rd48;
	ld.global.nc.f32 	%f60, [%rd49];
	mad.lo.s32 	%r101, %r98, %r56, %r167;
	mul.wide.s32 	%rd50, %r101, 4;
	add.s64 	%rd51, %rd1, %rd50;
	ld.global.nc.f32 	%f61, [%rd51];
	fma.rn.f32 	%f107, %f60, %f61, %f107;
$L__BB3_23:
	add.s32 	%r170, %r170, 2048;
	add.s32 	%r168, %r168, 8;
	setp.ne.s32 	%p13, %r168, 0;
	@%p13 bra 	$L__BB3_7;
$L__BB3_24:
	setp.eq.s32 	%p14, %r8, 0;
	@%p14 bra 	$L__BB3_45;
	add.s32 	%r102, %r8, -1;
	setp.lt.u32 	%p15, %r102, 3;
	@%p15 bra 	$L__BB3_35;
	mul.wide.s32 	%rd52, %r170, 4;
	add.s64 	%rd10, %rd4, %rd52;
	ld.global.nc.u32 	%r35, [%rd10];
	add.s64 	%rd11, %rd3, %rd52;
	ld.global.nc.u32 	%r103, [%rd11];
	or.b32  	%r104, %r35, %r103;
	setp.lt.s32 	%p16, %r104, 0;
	@%p16 bra 	$L__BB3_28;
	mad.lo.s32 	%r105, %r35, %r55, %r166;
	mul.wide.s32 	%rd53, %r105, 4;
	add.s64 	%rd54, %rd2, %rd53;
	ld.global.nc.f32 	%f63, [%rd54];
	mad.lo.s32 	%r106, %r103, %r56, %r167;
	mul.wide.s32 	%rd55, %r106, 4;
	add.s64 	%rd56, %rd1, %rd55;
	ld.global.nc.f32 	%f64, [%rd56];
	fma.rn.f32 	%f107, %f63, %f64, %f107;
$L__BB3_28:
	ld.global.nc.u32 	%r37, [%rd10+1024];
	ld.global.nc.u32 	%r107, [%rd11+1024];
	or.b32  	%r108, %r37, %r107;
	setp.lt.s32 	%p17, %r108, 0;
	@%p17 bra 	$L__BB3_30;
	mad.lo.s32 	%r109, %r37, %r55, %r166;
	mul.wide.s32 	%rd57, %r109, 4;
	add.s64 	%rd58, %rd2, %rd57;
	ld.global.nc.f32 	%f65, [%rd58];
	mad.lo.s32 	%r110, %r107, %r56, %r167;
	mul.wide.s32 	%rd59, %r110, 4;
	add.s64 	%rd60, %rd1, %rd59;
	ld.global.nc.f32 	%f66, [%rd60];
	fma.rn.f32 	%f107, %f65, %f66, %f107;
$L__BB3_30:
	ld.global.nc.u32 	%r39, [%rd10+2048];
	ld.global.nc.u32 	%r111, [%rd11+2048];
	or.b32  	%r112, %r39, %r111;
	setp.lt.s32 	%p18, %r112, 0;
	@%p18 bra 	$L__BB3_32;
	mad.lo.s32 	%r113, %r39, %r55, %r166;
	mul.wide.s32 	%rd61, %r113, 4;
	add.s64 	%rd62, %rd2, %rd61;
	ld.global.nc.f32 	%f67, [%rd62];
	mad.lo.s32 	%r114, %r111, %r56, %r167;
	mul.wide.s32 	%rd63, %r114, 4;
	add.s64 	%rd64, %rd1, %rd63;
	ld.global.nc.f32 	%f68, [%rd64];
	fma.rn.f32 	%f107, %f67, %f68, %f107;
$L__BB3_32:
	ld.global.nc.u32 	%r41, [%rd10+3072];
	ld.global.nc.u32 	%r115, [%rd11+3072];
	or.b32  	%r116, %r41, %r115;
	setp.lt.s32 	%p19, %r116, 0;
	@%p19 bra 	$L__BB3_34;
	mad.lo.s32 	%r117, %r41, %r55, %r166;
	mul.wide.s32 	%rd65, %r117, 4;
	add.s64 	%rd66, %rd2, %rd65;
	ld.global.nc.f32 	%f69, [%rd66];
	mad.lo.s32 	%r118, %r115, %r56, %r167;
	mul.wide.s32 	%rd67, %r118, 4;
	add.s64 	%rd68, %rd1, %rd67;
	ld.global.nc.f32 	%f70, [%rd68];
	fma.rn.f32 	%f107, %f69, %f70, %f107;
$L__BB3_34:
	add.s32 	%r170, %r170, 1024;
$L__BB3_35:
	shr.u32 	%r119, %r7, 8;
	add.s32 	%r120, %r119, 1;
	and.b32  	%r121, %r120, 3;
	setp.eq.s32 	%p20, %r121, 0;
	@%p20 bra 	$L__BB3_45;
	and.b32  	%r122, %r7, 768;
	setp.eq.s32 	%p21, %r122, 0;
	@%p21 bra 	$L__BB3_42;
	mul.wide.s32 	%rd69, %r170, 4;
	add.s64 	%rd12, %rd4, %rd69;
	ld.global.nc.u32 	%r45, [%rd12];
	add.s64 	%rd13, %rd3, %rd69;
	ld.global.nc.u32 	%r123, [%rd13];
	or.b32  	%r124, %r45, %r123;
	setp.lt.s32 	%p22, %r124, 0;
	@%p22 bra 	$L__BB3_39;
	mad.lo.s32 	%r125, %r45, %r55, %r166;
	mul.wide.s32 	%rd70, %r125, 4;
	add.s64 	%rd71, %rd2, %rd70;
	ld.global.nc.f32 	%f72, [%rd71];
	mad.lo.s32 	%r126, %r123, %r56, %r167;
	mul.wide.s32 	%rd72, %r126, 4;
	add.s64 	%rd73, %rd1, %rd72;
	ld.global.nc.f32 	%f73, [%rd73];
	fma.rn.f32 	%f107, %f72, %f73, %f107;
$L__BB3_39:
	ld.global.nc.u32 	%r47, [%rd12+1024];
	ld.global.nc.u32 	%r127, [%rd13+1024];
	or.b32  	%r128, %r47, %r127;
	setp.lt.s32 	%p23, %r128, 0;
	@%p23 bra 	$L__BB3_41;
	mad.lo.s32 	%r129, %r47, %r55, %r166;
	mul.wide.s32 	%rd74, %r129, 4;
	add.s64 	%rd75, %rd2, %rd74;
	ld.global.nc.f32 	%f74, [%rd75];
	mad.lo.s32 	%r130, %r127, %r56, %r167;
	mul.wide.s32 	%rd76, %r130, 4;
	add.s64 	%rd77, %rd1, %rd76;
	ld.global.nc.f32 	%f75, [%rd77];
	fma.rn.f32 	%f107, %f74, %f75, %f107;
$L__BB3_41:
	add.s32 	%r170, %r170, 512;
$L__BB3_42:
	and.b32  	%r131, %r7, 256;
	setp.ne.s32 	%p24, %r131, 0;
	@%p24 bra 	$L__BB3_45;
	mul.wide.s32 	%rd78, %r170, 4;
	add.s64 	%rd79, %rd4, %rd78;
	ld.global.nc.u32 	%r51, [%rd79];
	add.s64 	%rd80, %rd3, %rd78;
	ld.global.nc.u32 	%r132, [%rd80];
	or.b32  	%r133, %r51, %r132;
	setp.lt.s32 	%p25, %r133, 0;
	@%p25 bra 	$L__BB3_45;
	mad.lo.s32 	%r134, %r51, %r55, %r166;
	mul.wide.s32 	%rd81, %r134, 4;
	add.s64 	%rd82, %rd2, %rd81;
	ld.global.nc.f32 	%f76, [%rd82];
	mad.lo.s32 	%r135, %r132, %r56, %r167;
	mul.wide.s32 	%rd83, %r135, 4;
	add.s64 	%rd84, %rd1, %rd83;
	ld.global.nc.f32 	%f77, [%rd84];
	fma.rn.f32 	%f107, %f76, %f77, %f107;
$L__BB3_45:
	setp.ne.s32 	%p26, %r66, 0;
	setp.gt.s32 	%p27, %r66, 15;
	setp.gt.s32 	%p28, %r66, 23;
	setp.gt.s32 	%p29, %r66, 27;
	setp.gt.s32 	%p30, %r66, 29;
	setp.gt.s32 	%p31, %r66, 30;
	mov.b32 	%r137, %f107;
	mov.b32 	%r138, 1;
	mov.b32 	%r159, 31;
	mov.b32 	%r160, -1;
	// begin inline asm
	shfl.sync.down.b32 %r136, %r137, %r138, %r159, %r160;
	// end inline asm
	mov.b32 	%f78, %r136;
	add.f32 	%f79, %f107, %f78;
	selp.f32 	%f80, %f107, %f79, %p31;
	mov.b32 	%r142, %f80;
	mov.b32 	%r143, 2;
	// begin inline asm
	shfl.sync.down.b32 %r141, %r142, %r143, %r159, %r160;
	// end inline asm
	mov.b32 	%f81, %r141;
	add.f32 	%f82, %f80, %f81;
	selp.f32 	%f83, %f80, %f82, %p30;
	mov.b32 	%r147, %f83;
	mov.b32 	%r148, 4;
	// begin inline asm
	shfl.sync.down.b32 %r146, %r147, %r148, %r159, %r160;
	// end inline asm
	mov.b32 	%f84, %r146;
	add.f32 	%f85, %f83, %f84;
	selp.f32 	%f86, %f83, %f85, %p29;
	mov.b32 	%r152, %f86;
	mov.b32 	%r153, 8;
	// begin inline asm
	shfl.sync.down.b32 %r151, %r152, %r153, %r159, %r160;
	// end inline asm
	mov.b32 	%f87, %r151;
	add.f32 	%f88, %f86, %f87;
	selp.f32 	%f89, %f86, %f88, %p28;
	mov.b32 	%r157, %f89;
	mov.b32 	%r158, 16;
	// begin inline asm
	shfl.sync.down.b32 %r156, %r157, %r158, %r159, %r160;
	// end inline asm
	mov.b32 	%f90, %r156;
	add.f32 	%f38, %f89, %f90;
	selp.f32 	%f128, %f89, %f38, %p27;
	@%p26 bra 	$L__BB3_47;
	shr.u32 	%r161, %r2, 3;
	and.b32  	%r162, %r161, 124;
	mov.u32 	%r163, _ZZ28split_k_implicit_gemm_stage1IfiLi256ELb0EEvPKT_S2_PS0_PKT0_S6_iiiiiE12temp_storage;
	add.s32 	%r164, %r163, %r162;
	st.shared.f32 	[%r164+8], %f38;
$L__BB3_47:
	setp.ne.s32 	%p32, %r2, 0;
	bar.sync 	0;
	@%p32 bra 	$L__BB3_49;
	ld.shared.f32 	%f91, [_ZZ28split_k_implicit_gemm_stage1IfiLi256ELb0EEvPKT_S2_PS0_PKT0_S6_iiiiiE12temp_storage+12];
	add.f32 	%f92, %f128, %f91;
	ld.shared.f32 	%f93, [_ZZ28split_k_implicit_gemm_stage1IfiLi256ELb0EEvPKT_S2_PS0_PKT0_S6_iiiiiE12temp_storage+16];
	add.f32 	%f94, %f92, %f93;
	ld.shared.f32 	%f95, [_ZZ28split_k_implicit_gemm_stage1IfiLi256ELb0EEvPKT_S2_PS0_PKT0_S6_iiiiiE12temp_storage+20];
	add.f32 	%f96, %f94, %f95;
	ld.shared.f32 	%f97, [_ZZ28split_k_implicit_gemm_stage1IfiLi256ELb0EEvPKT_S2_PS0_PKT0_S6_iiiiiE12temp_storage+24];
	add.f32 	%f98, %f96, %f97;
	ld.shared.f32 	%f99, [_ZZ28split_k_implicit_gemm_stage1IfiLi256ELb0EEvPKT_S2_PS0_PKT0_S6_iiiiiE12temp_storage+28];
	add.f32 	%f100, %f98, %f99;
	ld.shared.f32 	%f101, [_ZZ28split_k_implicit_gemm_stage1IfiLi256ELb0EEvPKT_S2_PS0_PKT0_S6_iiiiiE12temp_storage+32];
	add.f32 	%f102, %f100, %f101;
	ld.shared.f32 	%f103, [_ZZ28split_k_implicit_gemm_stage1IfiLi256ELb0EEvPKT_S2_PS0_PKT0_S6_iiiiiE12temp_storage+36];
	add.f32 	%f128, %f102, %f103;
$L__BB3_49:
	bar.sync 	0;
	@%p32 bra 	$L__BB3_51;
	add.s32 	%r165, %r167, %r11;
	mul.wide.s32 	%rd85, %r165, 4;
	add.s64 	%rd86, %rd7, %rd85;
	ld.global.f32 	%f104, [%rd86];
	add.f32 	%f105, %f128, %f104;
	st.global.f32 	[%rd86], %f105;
$L__BB3_51:
	add.s32 	%r167, %r167, %r5;
	setp.lt.s32 	%p34, %r167, %r56;
	@%p34 bra 	$L__BB3_4;
$L__BB3_52:
	add.s32 	%r166, %r166, %r6;
	setp.lt.s32 	%p35, %r166, %r55;
	@%p35 bra 	$L__BB3_2;
$L__BB3_53:
	ret;

}
	// .globl	_Z28split_k_implicit_gemm_stage1IfiLi512ELb1EEvPKT_S2_PS0_PKT0_S6_iiiii
.visible .entry _Z28split_k_implicit_gemm_stage1IfiLi512ELb1EEvPKT_S2_PS0_PKT0_S6_iiiii(
	.param .u64 .ptr .align 1 _Z28split_k_implicit_gemm_stage1IfiLi512ELb1EEvPKT_S2_PS0_PKT0_S6_iiiii_param_0,
	.param .u64 .ptr .align 1 _Z28split_k_implicit_gemm_stage1IfiLi512ELb1EEvPKT_S2_PS0_PKT0_S6_iiiii_param_1,
	.param .u64 .ptr .align 1 _Z28split_k_implicit_gemm_stage1IfiLi512ELb1EEvPKT_S2_PS0_PKT0_S6_iiiii_param_2,
	.param .u64 .ptr .align 1 _Z28split_k_implicit_gemm_stage1IfiLi512ELb1EEvPKT_S2_PS0_PKT0_S6_iiiii_param_3,
	.param .u64 .ptr .align 1 _Z28split_k_implicit_gemm_stage1IfiLi512ELb1EEvPKT_S2_PS0_PKT0_S6_iiiii_param_4,
	.param .u32 _Z28split_k_implicit_gemm_stage1IfiLi512ELb1EEvPKT_S2_PS0_PKT0_S6_iiiii_param_5,
	.param .u32 _Z28split_k_implicit_gemm_stage1IfiLi512ELb1EEvPKT_S2_PS0_PKT0_S6_iiiii_param_6,
	.param .u32 _Z28split_k_implicit_gemm_stage1IfiLi512ELb1EEvPKT_S2_PS0_PKT0_S6_iiiii_param_7,
	.param .u32 _Z28split_k_implicit_gemm_stage1IfiLi512ELb1EEvPKT_S2_PS0_PKT0_S6_iiiii_param_8,
	.param .u32 _Z28split_k_implicit_gemm_stage1IfiLi512ELb1EEvPKT_S2_PS0_PKT0_S6_iiiii_param_9
)
{
	.reg .pred 	%p<36>;
	.reg .b32 	%r<173>;
	.reg .b32 	%f<144>;
	.reg .b64 	%rd<87>;
	// demoted variable
	.shared .align 4 .b8 _ZZ28split_k_implicit_gemm_stage1IfiLi512ELb1EEvPKT_S2_PS0_PKT0_S6_iiiiiE12temp_storage[84];
	ld.param.u64 	%rd15, [_Z28split_k_implicit_gemm_stage1IfiLi512ELb1EEvPKT_S2_PS0_PKT0_S6_iiiii_param_0];
	ld.param.u64 	%rd16, [_Z28split_k_implicit_gemm_stage1IfiLi512ELb1EEvPKT_S2_PS0_PKT0_S6_iiiii_param_1];
	ld.param.u64 	%rd14, [_Z28split_k_implicit_gemm_stage1IfiLi512ELb1EEvPKT_S2_PS0_PKT0_S6_iiiii_param_2];
	ld.param.u64 	%rd17, [_Z28split_k_implicit_gemm_stage1IfiLi512ELb1EEvPKT_S2_PS0_PKT0_S6_iiiii_param_3];
	ld.param.u64 	%rd18, [_Z28split_k_implicit_gemm_stage1IfiLi512ELb1EEvPKT_S2_PS0_PKT0_S6_iiiii_param_4];
	ld.param.u32 	%r55, [_Z28split_k_implicit_gemm_stage1IfiLi512ELb1EEvPKT_S2_PS0_PKT0_S6_iiiii_param_5];
	ld.param.u32 	%r56, [_Z28split_k_implicit_gemm_stage1IfiLi512ELb1EEvPKT_S2_PS0_PKT0_S6_iiiii_param_6];
	ld.param.u32 	%r57, [_Z28split_k_implicit_gemm_stage1IfiLi512ELb1EEvPKT_S2_PS0_PKT0_S6_iiiii_param_7];
	ld.param.u32 	%r58, [_Z28split_k_implicit_gemm_stage1IfiLi512ELb1EEvPKT_S2_PS0_PKT0_S6_iiiii_param_8];
	cvta.to.global.u64 	%rd1, %rd16;
	cvta.to.global.u64 	%rd2, %rd15;
	cvta.to.global.u64 	%rd3, %rd18;
	cvta.to.global.u64 	%rd4, %rd17;
	mov.u32 	%r166, %ctaid.x;
	setp.ge.s32 	%p1, %r166, %r55;
	@%p1 bra 	$L__BB4_53;
	mov.u32 	%r2, %tid.x;
	mov.u32 	%r3, %ctaid.y;
	add.s32 	%r4, %r57, %r2;
	add.s32 	%r59, %r58, %r57;
	mov.u32 	%r5, %nctaid.y;
	mov.u32 	%r6, %nctaid.x;
	add.s32 	%r60, %r4, 512;
	max.s32 	%r61, %r60, %r59;
	not.b32 	%r62, %r2;
	add.s32 	%r63, %r61, %r62;
	sub.s32 	%r7, %r63, %r57;
	shr.u32 	%r64, %r7, 9;
	add.s32 	%r65, %r64, 1;
	and.b32  	%r8, %r65, 7;
	add.s64 	%rd5, %rd4, 8192;
	add.s64 	%rd6, %rd3, 8192;
	cvta.to.global.u64 	%rd7, %rd14;
$L__BB4_2:
	setp.ge.s32 	%p2, %r3, %r56;
	@%p2 bra 	$L__BB4_52;
	// begin inline asm
	mov.u32 %r66, %laneid;
	// end inline asm
	mul.lo.s32 	%r11, %r166, %r56;
	mov.u32 	%r167, %r3;
$L__BB4_4:
	setp.ge.s32 	%p3, %r2, %r58;
	mov.f32 	%f122, 0f00000000;
	@%p3 bra 	$L__BB4_45;
	setp.lt.u32 	%p4, %r7, 3584;
	mov.f32 	%f122, 0f00000000;
	mov.u32 	%r170, %r4;
	@%p4 bra 	$L__BB4_24;
	shr.u32 	%r67, %r7, 9;
	add.s32 	%r68, %r67, 1;
	and.b32  	%r69, %r68, 16777208;
	neg.s32 	%r168, %r69;
	mov.f32 	%f122, 0f00000000;
	mov.u32 	%r170, %r4;
$L__BB4_7:
	.pragma "nounroll";
	mul.wide.s32 	%rd19, %r170, 4;
	add.s64 	%rd8, %rd5, %rd19;
	add.s64 	%rd9, %rd6, %rd19;
	ld.global.nc.u32 	%r16, [%rd8+-8192];
	ld.global.nc.u32 	%r70, [%rd9+-8192];
	or.b32  	%r71, %r16, %r70;
	setp.lt.s32 	%p5, %r71, 0;
	@%p5 bra 	$L__BB4_9;
	mad.lo.s32 	%r72, %r16, %r55, %r166;
	mul.wide.s32 	%rd20, %r72, 4;
	add.s64 	%rd21, %rd2, %rd20;
	ld.global.nc.f32 	%f46, [%rd21];
	mad.lo.s32 	%r73, %r70, %r56, %r167;
	mul.wide.s32 	%rd22, %r73, 4;
	add.s64 	%rd23, %rd1, %rd22;
	ld.global.nc.f32 	%f47, [%rd23];
	fma.rn.f32 	%f122, %f46, %f47, %f122;
$L__BB4_9:
	ld.global.nc.u32 	%r18, [%rd8+-6144];
	ld.global.nc.u32 	%r74, [%rd9+-6144];
	or.b32  	%r75, %r18, %r74;
	setp.lt.s32 	%p6, %r75, 0;
	@%p6 bra 	$L__BB4_11;
	mad.lo.s32 	%r76, %r18, %r55, %r166;
	mul.wide.s32 	%rd24, %r76, 4;
	add.s64 	%rd25, %rd2, %rd24;
	ld.global.nc.f32 	%f48, [%rd25];
	mad.lo.s32 	%r77, %r74, %r56, %r167;
	mul.wide.s32 	%rd26, %r77, 4;
	add.s64 	%rd27, %rd1, %rd26;
	ld.global.nc.f32 	%f49, [%rd27];
	fma.rn.f32 	%f122, %f48, %f49, %f122;
$L__BB4_11:
	ld.global.nc.u32 	%r20, [%rd8+-4096];
	ld.global.nc.u32 	%r78, [%rd9+-4096];
	or.b32  	%r79, %r20, %r78;
	setp.lt.s32 	%p7, %r79, 0;
	@%p7 bra 	$L__BB4_13;
	mad.lo.s32 	%r80, %r20, %r55, %r166;
	mul.wide.s32 	%rd28, %r80, 4;
	add.s64 	%rd29, %rd2, %rd28;
	ld.global.nc.f32 	%f50, [%rd29];
	mad.lo.s32 	%r81, %r78, %r56, %r167;
	mul.wide.s32 	%rd30, %r81, 4;
	add.s64 	%rd31, %rd1, %rd30;
	ld.global.nc.f32 	%f51, [%rd31];
	fma.rn.f32 	%f122, %f50, %f51, %f122;
$L__BB4_13:
	ld.global.nc.u32 	%r22, [%rd8+-2048];
	ld.global.nc.u32 	%r82, [%rd9+-2048];
	or.b32  	%r83, %r22, %r82;
	setp.lt.s32 	%p8, %r83, 0;
	@%p8 bra 	$L__BB4_15;
	mad.lo.s32 	%r84, %r22, %r55, %r166;
	mul.wide.s32 	%rd32, %r84, 4;
	add.s64 	%rd33, %rd2, %rd32;
	ld.global.nc.f32 	%f52, [%rd33];
	mad.lo.s32 	%r85, %r82, %r56, %r167;
	mul.wide.s32 	%rd34, %r85, 4;
	add.s64 	%rd35, %rd1, %rd34;
	ld.global.nc.f32 	%f53, [%rd35];
	fma.rn.f32 	%f122, %f52, %f53, %f122;
$L__BB4_15:
	ld.global.nc.u32 	%r24, [%rd8];
	ld.global.nc.u32 	%r86, [%rd9];
	or.b32  	%r87, %r24, %r86;
	setp.lt.s32 	%p9, %r87, 0;
	@%p9 bra 	$L__BB4_17;
	mad.lo.s32 	%r88, %r24, %r55, %r166;
	mul.wide.s32 	%rd36, %r88, 4;
	add.s64 	%rd37, %rd2, %rd36;
	ld.global.nc.f32 	%f54, [%rd37];
	mad.lo.s32 	%r89, %r86, %r56, %r167;
	mul.wide.s32 	%rd38, %r89, 4;
	add.s64 	%rd39, %rd1, %rd38;
	ld.global.nc.f32 	%f55, [%rd39];
	fma.rn.f32 	%f122, %f54, %f55, %f122;
$L__BB4_17:
	ld.global.nc.u32 	%r26, [%rd8+2048];
	ld.global.nc.u32 	%r90, [%rd9+2048];
	or.b32  	%r91, %r26, %r90;
	setp.lt.s32 	%p10, %r91, 0;
	@%p10 bra 	$L__BB4_19;
	mad.lo.s32 	%r92, %r26, %r55, %r166;
	mul.wide.s32 	%rd40, %r92, 4;
	add.s64 	%rd41, %rd2, %rd40;
	ld.global.nc.f32 	%f56, [%rd41];
	mad.lo.s32 	%r93, %r90, %r56, %r167;
	mul.wide.s32 	%rd42, %r93, 4;
	add.s64 	%rd43, %rd1, %rd42;
	ld.global.nc.f32 	%f57, [%rd43];
	fma.rn.f32 	%f122, %f56, %f57, %f122;
$L__BB4_19:
	ld.global.nc.u32 	%r28, [%rd8+4096];
	ld.global.nc.u32 	%r94, [%rd9+4096];
	or.b32  	%r95, %r28, %r94;
	setp.lt.s32 	%p11, %r95, 0;
	@%p11 bra 	$L__BB4_21;
	mad.lo.s32 	%r96, %r28, %r55, %r166;
	mul.wide.s32 	%rd44, %r96, 4;
	add.s64 	%rd45, %rd2, %rd44;
	ld.global.nc.f32 	%f58, [%rd45];
	mad.lo.s32 	%r97, %r94, %r56, %r167;
	mul.wide.s32 	%rd46, %r97, 4;
	add.s64 	%rd47, %rd1, %rd46;
	ld.global.nc.f32 	%f59, [%rd47];
	fma.rn.f32 	%f122, %f58, %f59, %f122;
$L__BB4_21:
	ld.global.nc.u32 	%r30, [%rd8+6144];
	ld.global.nc.u32 	%r98, [%rd9+6144];
	or.b32  	%r99, %r30, %r98;
	setp.lt.s32 	%p12, %r99, 0;
	@%p12 bra 	$L__BB4_23;
	mad.lo.s32 	%r100, %r30, %r55, %r166;
	mul.wide.s32 	%rd48, %r100, 4;
	add.s64 	%rd49, %rd2, %rd48;
	ld.global.nc.f32 	%f60, [%rd49];
	mad.lo.s32 	%r101, %r98, %r56, %r167;
	mul.wide.s32 	%rd50, %r101, 4;
	add.s64 	%rd51, %rd1, %rd50;
	ld.global.nc.f32 	%f61, [%rd51];
	fma.rn.f32 	%f122, %f60, %f61, %f122;
$L__BB4_23:
	add.s32 	%r170, %r170, 4096;
	add.s32 	%r168, %r168, 8;
	setp.ne.s32 	%p13, %r168, 0;
	@%p13 bra 	$L__BB4_7;
$L__BB4_24:
	setp.eq.s32 	%p14, %r8, 0;
	@%p14 bra 	$L__BB4_45;
	add.s32 	%r102, %r8, -1;
	setp.lt.u32 	%p15, %r102, 3;
	@%p15 bra 	$L__BB4_35;
	mul.wide.s32 	%rd52, %r170, 4;
	add.s64 	%rd10, %rd4, %rd52;
	ld.global.nc.u32 	%r35, [%rd10];
	add.s64 	%rd11, %rd3, %rd52;
	ld.global.nc.u32 	%r103, [%rd11];
	or.b32  	%r104, %r35, %r103;
	setp.lt.s32 	%p16, %r104, 0;
	@%p16 bra 	$L__BB4_28;
	mad.lo.s32 	%r105, %r35, %r55, %r166;
	mul.wide.s32 	%rd53, %r105, 4;
	add.s64 	%rd54, %rd2, %rd53;
	ld.global.nc.f32 	%f63, [%rd54];
	mad.lo.s32 	%r106, %r103, %r56, %r167;
	mul.wide.s32 	%rd55, %r106, 4;
	add.s64 	%rd56, %rd1, %rd55;
	ld.global.nc.f32 	%f64, [%rd56];
	fma.rn.f32 	%f122, %f63, %f64, %f122;
$L__BB4_28:
	ld.global.nc.u32 	%r37, [%rd10+2048];
	ld.global.nc.u32 	%r107, [%rd11+2048];
	or.b32  	%r108, %r37, %r107;
	setp.lt.s32 	%p17, %r108, 0;
	@%p17 bra 	$L__BB4_30;
	mad.lo.s32 	%r109, %r37, %r55, %r166;
	mul.wide.s32 	%rd57, %r109, 4;
	add.s64 	%rd58, %rd2, %rd57;
	ld.global.nc.f32 	%f65, [%rd58];
	mad.lo.s32 	%r110, %r107, %r56, %r167;
	mul.wide.s32 	%rd59, %r110, 4;
	add.s64 	%rd60, %rd1, %rd59;
	ld.global.nc.f32 	%f66, [%rd60];
	fma.rn.f32 	%f122, %f65, %f66, %f122;
$L__BB4_30:
	ld.global.nc.u32 	%r39, [%rd10+4096];
	ld.global.nc.u32 	%r111, [%rd11+4096];
	or.b32  	%r112, %r39, %r111;
	setp.lt.s32 	%p18, %r112, 0;
	@%p18 bra 	$L__BB4_32;
	mad.lo.s32 	%r113, %r39, %r55, %r166;
	mul.wide.s32 	%rd61, %r113, 4;
	add.s64 	%rd62, %rd2, %rd61;
	ld.global.nc.f32 	%f67, [%rd62];
	mad.lo.s32 	%r114, %r111, %r56, %r167;
	mul.wide.s32 	%rd63, %r114, 4;
	add.s64 	%rd64, %rd1, %rd63;
	ld.global.nc.f32 	%f68, [%rd64];
	fma.rn.f32 	%f122, %f67, %f68, %f122;
$L__BB4_32:
	ld.global.nc.u32 	%r41, [%rd10+6144];
	ld.global.nc.u32 	%r115, [%rd11+6144];
	or.b32  	%r116, %r41, %r115;
	setp.lt.s32 	%p19, %r116, 0;
	@%p19 bra 	$L__BB4_34;
	mad.lo.s32 	%r117, %r41, %r55, %r166;
	mul.wide.s32 	%rd65, %r117, 4;
	add.s64 	%rd66, %rd2, %rd65;
	ld.global.nc.f32 	%f69, [%rd66];
	mad.lo.s32 	%r118, %r115, %r56, %r167;
	mul.wide.s32 	%rd67, %r118, 4;
	add.s64 	%rd68, %rd1, %rd67;
	ld.global.nc.f32 	%f70, [%rd68];
	fma.rn.f32 	%f122, %f69, %f70, %f122;
$L__BB4_34:
	add.s32 	%r170, %r170, 2048;
$L__BB4_35:
	shr.u32 	%r119, %r7, 9;
	add.s32 	%r120, %r119, 1;
	and.b32  	%r121, %r120, 3;
	setp.eq.s32 	%p20, %r121, 0;
	@%p20 bra 	$L__BB4_45;
	and.b32  	%r122, %r7, 1536;
	setp.eq.s32 	%p21, %r122, 0;
	@%p21 bra 	$L__BB4_42;
	mul.wide.s32 	%rd69, %r170, 4;
	add.s64 	%rd12, %rd4, %rd69;
	ld.global.nc.u32 	%r45, [%rd12];
	add.s64 	%rd13, %rd3, %rd69;
	ld.global.nc.u32 	%r123, [%rd13];
	or.b32  	%r124, %r45, %r123;
	setp.lt.s32 	%p22, %r124, 0;
	@%p22 bra 	$L__BB4_39;
	mad.lo.s32 	%r125, %r45, %r55, %r166;
	mul.wide.s32 	%rd70, %r125, 4;
	add.s64 	%rd71, %rd2, %rd70;
	ld.global.nc.f32 	%f72, [%rd71];
	mad.lo.s32 	%r126, %r123, %r56, %r167;
	mul.wide.s32 	%rd72, %r126, 4;
	add.s64 	%rd73, %rd1, %rd72;
	ld.global.nc.f32 	%f73, [%rd73];
	fma.rn.f32 	%f122, %f72, %f73, %f122;
$L__BB4_39:
	ld.global.nc.u32 	%r47, [%rd12+2048];
	ld.global.nc.u32 	%r127, [%rd13+2048];
	or.b32  	%r128, %r47, %r127;
	setp.lt.s32 	%p23, %r128, 0;
	@%p23 bra 	$L__BB4_41;
	mad.lo.s32 	%r129, %r47, %r55, %r166;
	mul.wide.s32 	%rd74, %r129, 4;
	add.s64 	%rd75, %rd2, %rd74;
	ld.global.nc.f32 	%f74, [%rd75];
	mad.lo.s32 	%r130, %r127, %r56, %r167;
	mul.wide.s32 	%rd76, %r130, 4;
	add.s64 	%rd77, %rd1, %rd76;
	ld.global.nc.f32 	%f75, [%rd77];
	fma.rn.f32 	%f122, %f74, %f75, %f122;
$L__BB4_41:
	add.s32 	%r170, %r170, 1024;
$L__BB4_42:
	and.b32  	%r131, %r7, 512;
	setp.ne.s32 	%p24, %r131, 0;
	@%p24 bra 	$L__BB4_45;
	mul.wide.s32 	%rd78, %r170, 4;
	add.s64 	%rd79, %rd4, %rd78;
	ld.global.nc.u32 	%r51, [%rd79];
	add.s64 	%rd80, %rd3, %rd78;
	ld.global.nc.u32 	%r132, [%rd80];
	or.b32  	%r133, %r51, %r132;
	setp.lt.s32 	%p25, %r133, 0;
	@%p25 bra 	$L__BB4_45;
	mad.lo.s32 	%r134, %r51, %r55, %r166;
	mul.wide.s32 	%rd81, %r134, 4;
	add.s64 	%rd82, %rd2, %rd81;
	ld.global.nc.f32 	%f76, [%rd82];
	mad.lo.s32 	%r135, %r132, %r56, %r167;
	mul.wide.s32 	%rd83, %r135, 4;
	add.s64 	%rd84, %rd1, %rd83;
	ld.global.nc.f32 	%f77, [%rd84];
	fma.rn.f32 	%f122, %f76, %f77, %f122;
$L__BB4_45:
	setp.ne.s32 	%p26, %r66, 0;
	setp.gt.s32 	%p27, %r66, 15;
	setp.gt.s32 	%p28, %r66, 23;
	setp.gt.s32 	%p29, %r66, 27;
	setp.gt.s32 	%p30, %r66, 29;
	setp.gt.s32 	%p31, %r66, 30;
	mov.b32 	%r137, %f122;
	mov.b32 	%r138, 1;
	mov.b32 	%r159, 31;
	mov.b32 	%r160, -1;
	// begin inline asm
	shfl.sync.down.b32 %r136, %r137, %r138, %r159, %r160;
	// end inline asm
	mov.b32 	%f78, %r136;
	add.f32 	%f79, %f122, %f78;
	selp.f32 	%f80, %f122, %f79, %p31;
	mov.b32 	%r142, %f80;
	mov.b32 	%r143, 2;
	// begin inline asm
	shfl.sync.down.b32 %r141, %r142, %r143, %r159, %r160;
	// end inline asm
	mov.b32 	%f81, %r141;
	add.f32 	%f82, %f80, %f81;
	selp.f32 	%f83, %f80, %f82, %p30;
	mov.b32 	%r147, %f83;
	mov.b32 	%r148, 4;
	// begin inline asm
	shfl.sync.down.b32 %r146, %r147, %r148, %r159, %r160;
	// end inline asm
	mov.b32 	%f84, %r146;
	add.f32 	%f85, %f83, %f84;
	selp.f32 	%f86, %f83, %f85, %p29;
	mov.b32 	%r152, %f86;
	mov.b32 	%r153, 8;
	// begin inline asm
	shfl.sync.down.b32 %r151, %r152, %r153, %r159, %r160;
	// end inline asm
	mov.b32 	%f87, %r151;
	add.f32 	%f88, %f86, %f87;
	selp.f32 	%f89, %f86, %f88, %p28;
	mov.b32 	%r157, %f89;
	mov.b32 	%r158, 16;
	// begin inline asm
	shfl.sync.down.b32 %r156, %r157, %r158, %r159, %r160;
	// end inline asm
	mov.b32 	%f90, %r156;
	add.f32 	%f38, %f89, %f90;
	selp.f32 	%f143, %f89, %f38, %p27;
	@%p26 bra 	$L__BB4_47;
	shr.u32 	%r161, %r2, 3;
	and.b32  	%r162, %r161, 124;
	mov.u32 	%r163, _ZZ28split_k_implicit_gemm_stage1IfiLi512ELb1EEvPKT_S2_PS0_PKT0_S6_iiiiiE12temp_storage;
	add.s32 	%r164, %r163, %r162;
	st.shared.f32 	[%r164+16], %f38;
$L__BB4_47:
	setp.ne.s32 	%p32, %r2, 0;
	bar.sync 	0;
	@%p32 bra 	$L__BB4_49;
	ld.shared.f32 	%f91, [_ZZ28split_k_implicit_gemm_stage1IfiLi512ELb1EEvPKT_S2_PS0_PKT0_S6_iiiiiE12temp_storage+20];
	add.f32 	%f92, %f143, %f91;
	ld.shared.f32 	%f93, [_ZZ28split_k_implicit_gemm_stage1IfiLi512ELb1EEvPKT_S2_PS0_PKT0_S6_iiiiiE12temp_storage+24];
	add.f32 	%f94, %f92, %f93;
	ld.shared.f32 	%f95, [_ZZ28split_k_implicit_gemm_stage1IfiLi512ELb1EEvPKT_S2_PS0_PKT0_S6_iiiiiE12temp_storage+28];
	add.f32 	%f96, %f94, %f95;
	ld.shared.f32 	%f97, [_ZZ28split_k_implicit_gemm_stage1IfiLi512ELb1EEvPKT_S2_PS0_PKT0_S6_iiiiiE12temp_storage+32];
	add.f32 	%f98, %f96, %f97;
	ld.shared.f32 	%f99, [_ZZ28split_k_implicit_gemm_stage1IfiLi512ELb1EEvPKT_S2_PS0_PKT0_S6_iiiiiE12temp_storage+36];
	add.f32 	%f100, %f98, %f99;
	ld.shared.f32 	%f101, [_ZZ28split_k_implicit_gemm_stage1IfiLi512ELb1EEvPKT_S2_PS0_PKT0_S6_iiiiiE12temp_storage+40];
	add.f32 	%f102, %f100, %f101;
	ld.shared.f32 	%f103, [_ZZ28split_k_implicit_gemm_stage1IfiLi512ELb1EEvPKT_S2_PS0_PKT0_S6_iiiiiE12temp_storage+44];
	add.f32 	%f104, %f102, %f103;
	ld.shared.f32 	%f105, [_ZZ28split_k_implicit_gemm_stage1IfiLi512ELb1EEvPKT_S2_PS0_PKT0_S6_iiiiiE12temp_storage+48];
	add.f32 	%f106, %f104, %f105;
	ld.shared.f32 	%f107, [_ZZ28split_k_implicit_gemm_stage1IfiLi512ELb1EEvPKT_S2_PS0_PKT0_S6_iiiiiE12temp_storage+52];
	add.f32 	%f108, %f106, %f107;
	ld.shared.f32 	%f109, [_ZZ28split_k_implicit_gemm_stage1IfiLi512ELb1EEvPKT_S2_PS0_PKT0_S6_iiiiiE12temp_storage+56];
	add.f32 	%f110, %f108, %f109;
	ld.shared.f32 	%f111, [_ZZ28split_k_implicit_gemm_stage1IfiLi512ELb1EEvPKT_S2_PS0_PKT0_S6_iiiiiE12temp_storage+60];
	add.f32 	%f112, %f110, %f111;
	ld.shared.f32 	%f113, [_ZZ28split_k_implicit_gemm_stage1IfiLi512ELb1EEvPKT_S2_PS0_PKT0_S6_iiiiiE12temp_storage+64];
	add.f32 	%f114, %f112, %f113;
	ld.shared.f32 	%f115, [_ZZ28split_k_implicit_gemm_stage1IfiLi512ELb1EEvPKT_S2_PS0_PKT0_S6_iiiiiE12temp_storage+68];
	add.f32 	%f116, %f114, %f115;
	ld.shared.f32 	%f117, [_ZZ28split_k_implicit_gemm_stage1IfiLi512ELb1EEvPKT_S2_PS0_PKT0_S6_iiiiiE12temp_storage+72];
	add.f32 	%f118, %f116, %f117;
	ld.shared.f32 	%f119, [_ZZ28split_k_implicit_gemm_stage1IfiLi512ELb1EEvPKT_S2_PS0_PKT0_S6_iiiiiE12temp_storage+76];
	add.f32 	%f143, %f118, %f119;
$L__BB4_49:
	bar.sync 	0;
	@%p32 bra 	$L__BB4_51;
	add.s32 	%r165, %r167, %r11;
	mul.wide.s32 	%rd85, %r165, 4;
	add.s64 	%rd86, %rd7, %rd85;
	atom.global.add.f32 	%f120, [%rd86], %f143;
$L__BB4_51:
	add.s32 	%r167, %r167, %r5;
	setp.lt.s32 	%p34, %r167, %r56;
	@%p34 bra 	$L__BB4_4;
$L__BB4_52:
	add.s32 	%r166, %r166, %r6;
	setp.lt.s32 	%p35, %r166, %r55;
	@%p35 bra 	$L__BB4_2;
$L__BB4_53:
	ret;

}
	// .globl	_Z28split_k_implicit_gemm_stage1IfiLi512ELb0EEvPKT_S2_PS0_PKT0_S6_iiiii
.visible .entry _Z28split_k_implicit_gemm_stage1IfiLi512ELb0EEvPKT_S2_PS0_PKT0_S6_iiiii(
	.param .u64 .ptr .align 1 _Z28split_k_implicit_gemm_stage1IfiLi512ELb0EEvPKT_S2_PS0_PKT0_S6_iiiii_param_0,
	.param .u64 .ptr .align 1 _Z28split_k_implicit_gemm_stage1IfiLi512ELb0EEvPKT_S2_PS0_PKT0_S6_iiiii_param_1,
	.param .u64 .ptr .align 1 _Z28split_k_implicit_gemm_stage1IfiLi512ELb0EEvPKT_S2_PS0_PKT0_S6_iiiii_param_2,
	.param .u64 .ptr .align 1 _Z28split_k_implicit_gemm_stage1IfiLi512ELb0EEvPKT_S2_PS0_PKT0_S6_iiiii_param_3,
	.param .u64 .ptr .align 1 _Z28split_k_implicit_gemm_stage1IfiLi512ELb0EEvPKT_S2_PS0_PKT0_S6_iiiii_param_4,
	.param .u32 _Z28split_k_implicit_gemm_stage1IfiLi512ELb0EEvPKT_S2_PS0_PKT0_S6_iiiii_param_5,
	.param .u32 _Z28split_k_implicit_gemm_stage1IfiLi512ELb0EEvPKT_S2_PS0_PKT0_S6_iiiii_param_6,
	.param .u32 _Z28split_k_implicit_gemm_stage1IfiLi512ELb0EEvPKT_S2_PS0_PKT0_S6_iiiii_param_7,
	.param .u32 _Z28split_k_implicit_gemm_stage1IfiLi512ELb0EEvPKT_S2_PS0_PKT0_S6_iiiii_param_8,
	.param .u32 _Z28split_k_implicit_gemm_stage1IfiLi512ELb0EEvPKT_S2_PS0_PKT0_S6_iiiii_param_9
)
{
	.reg .pred 	%p<36>;
	.reg .b32 	%r<173>;
	.reg .b32 	%f<145>;
	.reg .b64 	%rd<87>;
	// demoted variable
	.shared .align 4 .b8 _ZZ28split_k_implicit_gemm_stage1IfiLi512ELb0EEvPKT_S2_PS0_PKT0_S6_iiiiiE12temp_storage[84];
	ld.param.u64 	%rd15, [_Z28split_k_implicit_gemm_stage1IfiLi512ELb0EEvPKT_S2_PS0_PKT0_S6_iiiii_param_0];
	ld.param.u64 	%rd16, [_Z28split_k_implicit_gemm_stage1IfiLi512ELb0EEvPKT_S2_PS0_PKT0_S6_iiiii_param_1];
	ld.param.u64 	%rd14, [_Z28split_k_implicit_gemm_stage1IfiLi512ELb0EEvPKT_S2_PS0_PKT0_S6_iiiii_param_2];
	ld.param.u64 	%rd17, [_Z28split_k_implicit_gemm_stage1IfiLi512ELb0EEvPKT_S2_PS0_PKT0_S6_iiiii_param_3];
	ld.param.u64 	%rd18, [_Z28split_k_implicit_gemm_stage1IfiLi512ELb0EEvPKT_S2_PS0_PKT0_S6_iiiii_param_4];
	ld.param.u32 	%r55, [_Z28split_k_implicit_gemm_stage1IfiLi512ELb0EEvPKT_S2_PS0_PKT0_S6_iiiii_param_5];
	ld.param.u32 	%r56, [_Z28split_k_implicit_gemm_stage1IfiLi512ELb0EEvPKT_S2_PS0_PKT0_S6_iiiii_param_6];
	ld.param.u32 	%r57, [_Z28split_k_implicit_gemm_stage1IfiLi512ELb0EEvPKT_S2_PS0_PKT0_S6_iiiii_param_7];
	ld.param.u32 	%r58, [_Z28split_k_implicit_gemm_stage1IfiLi512ELb0EEvPKT_S2_PS0_PKT0_S6_iiiii_param_8];
	cvta.to.global.u64 	%rd1, %rd16;
	cvta.to.global.u64 	%rd2, %rd15;
	cvta.to.global.u64 	%rd3, %rd18;
	cvta.to.global.u64 	%rd4, %rd17;
	mov.u32 	%r166, %ctaid.x;
	setp.ge.s32 	%p1, %r166, %r55;
	@%p1 bra 	$L__BB5_53;
	mov.u32 	%r2, %tid.x;
	mov.u32 	%r3, %ctaid.y;
	add.s32 	%r4, %r57, %r2;
	add.s32 	%r59, %r58, %r57;
	mov.u32 	%r5, %nctaid.y;
	mov.u32 	%r6, %nctaid.x;
	add.s32 	%r60, %r4, 512;
	max.s32 	%r61, %r60, %r59;
	not.b32 	%r62, %r2;
	add.s32 	%r63, %r61, %r62;
	sub.s32 	%r7, %r63, %r57;
	shr.u32 	%r64, %r7, 9;
	add.s32 	%r65, %r64, 1;
	and.b32  	%r8, %r65, 7;
	add.s64 	%rd5, %rd4, 8192;
	add.s64 	%rd6, %rd3, 8192;
	cvta.to.global.u64 	%rd7, %rd14;
$L__BB5_2:
	setp.ge.s32 	%p2, %r3, %r56;
	@%p2 bra 	$L__BB5_52;
	// begin inline asm
	mov.u32 %r66, %laneid;
	// end inline asm
	mul.lo.s32 	%r11, %r166, %r56;
	mov.u32 	%r167, %r3;
$L__BB5_4:
	setp.ge.s32 	%p3, %r2, %r58;
	mov.f32 	%f123, 0f00000000;
	@%p3 bra 	$L__BB5_45;
	setp.lt.u32 	%p4, %r7, 3584;
	mov.f32 	%f123, 0f00000000;
	mov.u32 	%r170, %r4;
	@%p4 bra 	$L__BB5_24;
	shr.u32 	%r67, %r7, 9;
	add.s32 	%r68, %r67, 1;
	and.b32  	%r69, %r68, 16777208;
	neg.s32 	%r168, %r69;
	mov.f32 	%f123, 0f00000000;
	mov.u32 	%r170, %r4;
$L__BB5_7:
	.pragma "nounroll";
	mul.wide.s32 	%rd19, %r170, 4;
	add.s64 	%rd8, %rd5, %rd19;
	add.s64 	%rd9, %rd6, %rd19;
	ld.global.nc.u32 	%r16, [%rd8+-8192];
	ld.global.nc.u32 	%r70, [%rd9+-8192];
	or.b32  	%r71, %r16, %r70;
	setp.lt.s32 	%p5, %r71, 0;
	@%p5 bra 	$L__BB5_9;
	mad.lo.s32 	%r72, %r16, %r55, %r166;
	mul.wide.s32 	%rd20, %r72, 4;
	add.s64 	%rd21, %rd2, %rd20;
	ld.global.nc.f32 	%f46, [%rd21];
	mad.lo.s32 	%r73, %r70, %r56, %r167;
	mul.wide.s32 	%rd22, %r73, 4;
	add.s64 	%rd23, %rd1, %rd22;
	ld.global.nc.f32 	%f47, [%rd23];
	fma.rn.f32 	%f123, %f46, %f47, %f123;
$L__BB5_9:
	ld.global.nc.u32 	%r18, [%rd8+-6144];
	ld.global.nc.u32 	%r74, [%rd9+-6144];
	or.b32  	%r75, %r18, %r74;
	setp.lt.s32 	%p6, %r75, 0;
	@%p6 bra 	$L__BB5_11;
	mad.lo.s32 	%r76, %r18, %r55, %r166;
	mul.wide.s32 	%rd24, %r76, 4;
	add.s64 	%rd25, %rd2, %rd24;
	ld.global.nc.f32 	%f48, [%rd25];
	mad.lo.s32 	%r77, %r74, %r56, %r167;
	mul.wide.s32 	%rd26, %r77, 4;
	add.s64 	%rd27, %rd1, %rd26;
	ld.global.nc.f32 	%f49, [%rd27];
	fma.rn.f32 	%f123, %f48, %f49, %f123;
$L__BB5_11:
	ld.global.nc.u32 	%r20, [%rd8+-4096];
	ld.global.nc.u32 	%r78, [%rd9+-4096];
	or.b32  	%r79, %r20, %r78;
	setp.lt.s32 	%p7, %r79, 0;
	@%p7 bra 	$L__BB5_13;
	mad.lo.s32 	%r80, %r20, %r55, %r166;
	mul.wide.s32 	%rd28, %r80, 4;
	add.s64 	%rd29, %rd2, %rd28;
	ld.global.nc.f32 	%f50, [%rd29];
	mad.lo.s32 	%r81, %r78, %r56, %r167;
	mul.wide.s32 	%rd30, %r81, 4;
	add.s64 	%rd31, %rd1, %rd30;
	ld.global.nc.f32 	%f51, [%rd31];
	fma.rn.f32 	%f123, %f50, %f51, %f123;
$L__BB5_13:
	ld.global.nc.u32 	%r22, [%rd8+-2048];
	ld.global.nc.u32 	%r82, [%rd9+-2048];
	or.b32  	%r83, %r22, %r82;
	setp.lt.s32 	%p8, %r83, 0;
	@%p8 bra 	$L__BB5_15;
	mad.lo.s32 	%r84, %r22, %r55, %r166;
	mul.wide.s32 	%rd32, %r84, 4;
	add.s64 	%rd33, %rd2, %rd32;
	ld.global.nc.f32 	%f52, [%rd33];
	mad.lo.s32 	%r85, %r82, %r56, %r167;
	mul.wide.s32 	%rd34, %r85, 4;
	add.s64 	%rd35, %rd1, %rd34;
	ld.global.nc.f32 	%f53, [%rd35];
	fma.rn.f32 	%f123, %f52, %f53, %f123;
$L__BB5_15:
	ld.global.nc.u32 	%r24, [%rd8];
	ld.global.nc.u32 	%r86, [%rd9];
	or.b32  	%r87, %r24, %r86;
	setp.lt.s32 	%p9, %r87, 0;
	@%p9 bra 	$L__BB5_17;
	mad.lo.s32 	%r88, %r24, %r55, %r166;
	mul.wide.s32 	%rd36, %r88, 4;
	add.s64 	%rd37, %rd2, %rd36;
	ld.global.nc.f32 	%f54, [%rd37];
	mad.lo.s32 	%r89, %r86, %r56, %r167;
	mul.wide.s32 	%rd38, %r89, 4;
	add.s64 	%rd39, %rd1, %rd38;
	ld.global.nc.f32 	%f55, [%rd39];
	fma.rn.f32 	%f123, %f54, %f55, %f123;
$L__BB5_17:
	ld.global.nc.u32 	%r26, [%rd8+2048];
	ld.global.nc.u32 	%r90, [%rd9+2048];
	or.b32  	%r91, %r26, %r90;
	setp.lt.s32 	%p10, %r91, 0;
	@%p10 bra 	$L__BB5_19;
	mad.lo.s32 	%r92, %r26, %r55, %r166;
	mul.wide.s32 	%rd40, %r92, 4;
	add.s64 	%rd41, %rd2, %rd40;
	ld.global.nc.f32 	%f56, [%rd41];
	mad.lo.s32 	%r93, %r90, %r56, %r167;
	mul.wide.s32 	%rd42, %r93, 4;
	add.s64 	%rd43, %rd1, %rd42;
	ld.global.nc.f32 	%f57, [%rd43];
	fma.rn.f32 	%f123, %f56, %f57, %f123;
$L__BB5_19:
	ld.global.nc.u32 	%r28, [%rd8+4096];
	ld.global.nc.u32 	%r94, [%rd9+4096];
	or.b32  	%r95, %r28, %r94;
	setp.lt.s32 	%p11, %r95, 0;
	@%p11 bra 	$L__BB5_21;
	mad.lo.s32 	%r96, %r28, %r55, %r166;
	mul.wide.s32 	%rd44, %r96, 4;
	add.s64 	%rd45, %rd2, %rd44;
	ld.global.nc.f32 	%f58, [%rd45];
	mad.lo.s32 	%r97, %r94, %r56, %r167;
	mul.wide.s32 	%rd46, %r97, 4;
	add.s64 	%rd47, %rd1, %rd46;
	ld.global.nc.f32 	%f59, [%rd47];
	fma.rn.f32 	%f123, %f58, %f59, %f123;
$L__BB5_21:
	ld.global.nc.u32 	%r30, [%rd8+6144];
	ld.global.nc.u32 	%r98, [%rd9+6144];
	or.b32  	%r99, %r30, %r98;
	setp.lt.s32 	%p12, %r99, 0;
	@%p12 bra 	$L__BB5_23;
	mad.lo.s32 	%r100, %r30, %r55, %r166;
	mul.wide.s32 	%rd48, %r100, 4;
	add.s64 	%rd49, %rd2, %rd48;
	ld.global.nc.f32 	%f60, [%rd49];
	mad.lo.s32 	%r101, %r98, %r56, %r167;
	mul.wide.s32 	%rd50, %r101, 4;
	add.s64 	%rd51, %rd1, %rd50;
	ld.global.nc.f32 	%f61, [%rd51];
	fma.rn.f32 	%f123, %f60, %f61, %f123;
$L__BB5_23:
	add.s32 	%r170, %r170, 4096;
	add.s32 	%r168, %r168, 8;
	setp.ne.s32 	%p13, %r168, 0;
	@%p13 bra 	$L__BB5_7;
$L__BB5_24:
	setp.eq.s32 	%p14, %r8, 0;
	@%p14 bra 	$L__BB5_45;
	add.s32 	%r102, %r8, -1;
	setp.lt.u32 	%p15, %r102, 3;
	@%p15 bra 	$L__BB5_35;
	mul.wide.s32 	%rd52, %r170, 4;
	add.s64 	%rd10, %rd4, %rd52;
	ld.global.nc.u32 	%r35, [%rd10];
	add.s64 	%rd11, %rd3, %rd52;
	ld.global.nc.u32 	%r103, [%rd11];
	or.b32  	%r104, %r35, %r103;
	setp.lt.s32 	%p16, %r104, 0;
	@%p16 bra 	$L__BB5_28;
	mad.lo.s32 	%r105, %r35, %r55, %r166;
	mul.wide.s32 	%rd53, %r105, 4;
	add.s64 	%rd54, %rd2, %rd53;
	ld.global.nc.f32 	%f63, [%rd54];
	mad.lo.s32 	%r106, %r103, %r56, %r167;
	mul.wide.s32 	%rd55, %r106, 4;
	add.s64 	%rd56, %rd1, %rd55;
	ld.global.nc.f32 	%f64, [%rd56];
	fma.rn.f32 	%f123, %f63, %f64, %f123;
$L__BB5_28:
	ld.global.nc.u32 	%r37, [%rd10+2048];
	ld.global.nc.u32 	%r107, [%rd11+2048];
	or.b32  	%r108, %r37, %r107;
	setp.lt.s32 	%p17, %r108, 0;
	@%p17 bra 	$L__BB5_30;
	mad.lo.s32 	%r109, %r37, %r55, %r166;
	mul.wide.s32 	%rd57, %r109, 4;
	add.s64 	%rd58, %rd2, %rd57;
	ld.global.nc.f32 	%f65, [%rd58];
	mad.lo.s32 	%r110, %r107, %r56, %r167;
	mul.wide.s32 	%rd59, %r110, 4;
	add.s64 	%rd60, %rd1, %rd59;
	ld.global.nc.f32 	%f66, [%rd60];
	fma.rn.f32 	%f123, %f65, %f66, %f123;
$L__BB5_30:
	ld.global.nc.u32 	%r39, [%rd10+4096];
	ld.global.nc.u32 	%r111, [%rd11+4096];
	or.b32  	%r112, %r39, %r111;
	setp.lt.s32 	%p18, %r112, 0;
	@%p18 bra 	$L__BB5_32;
	mad.lo.s32 	%r113, %r39, %r55, %r166;
	mul.wide.s32 	%rd61, %r113, 4;
	add.s64 	%rd62, %rd2, %rd61;
	ld.global.nc.f32 	%f67, [%rd62];
	mad.lo.s32 	%r114, %r111, %r56, %r167;
	mul.wide.s32 	%rd63, %r114, 4;
	add.s64 	%rd64, %rd1, %rd63;
	ld.global.nc.f32 	%f68, [%rd64];
	fma.rn.f32 	%f123, %f67, %f68, %f123;
$L__BB5_32:
	ld.global.nc.u32 	%r41, [%rd10+6144];
	ld.global.nc.u32 	%r115, [%rd11+6144];
	or.b32  	%r116, %r41, %r115;
	setp.lt.s32 	%p19, %r116, 0;
	@%p19 bra 	$L__BB5_34;
	mad.lo.s32 	%r117, %r41, %r55, %r166;
	mul.wide.s32 	%rd65, %r117, 4;
	add.s64 	%rd66, %rd2, %rd65;
	ld.global.nc.f32 	%f69, [%rd66];
	mad.lo.s32 	%r118, %r115, %r56, %r167;
	mul.wide.s32 	%rd67, %r118, 4;
	add.s64 	%rd68, %rd1, %rd67;
	ld.global.nc.f32 	%f70, [%rd68];
	fma.rn.f32 	%f123, %f69, %f70, %f123;
$L__BB5_34:
	add.s32 	%r170, %r170, 2048;
$L__BB5_35:
	shr.u32 	%r119, %r7, 9;
	add.s32 	%r120, %r119, 1;
	and.b32  	%r121, %r120, 3;
	setp.eq.s32 	%p20, %r121, 0;
	@%p20 bra 	$L__BB5_45;
	and.b32  	%r122, %r7, 1536;
	setp.eq.s32 	%p21, %r122, 0;
	@%p21 bra 	$L__BB5_42;
	mul.wide.s32 	%rd69, %r170, 4;
	add.s64 	%rd12, %rd4, %rd69;
	ld.global.nc.u32 	%r45, [%rd12];
	add.s64 	%rd13, %rd3, %rd69;
	ld.global.nc.u32 	%r123, [%rd13];
	or.b32  	%r124, %r45, %r123;
	setp.lt.s32 	%p22, %r124, 0;
	@%p22 bra 	$L__BB5_39;
	mad.lo.s32 	%r125, %r45, %r55, %r166;
	mul.wide.s32 	%rd70, %r125, 4;
	add.s64 	%rd71, %rd2, %rd70;
	ld.global.nc.f32 	%f72, [%rd71];
	mad.lo.s32 	%r126, %r123, %r56, %r167;
	mul.wide.s32 	%rd72, %r126, 4;
	add.s64 	%rd73, %rd1, %rd72;
	ld.global.nc.f32 	%f73, [%rd73];
	fma.rn.f32 	%f123, %f72, %f73, %f123;
$L__BB5_39:
	ld.global.nc.u32 	%r47, [%rd12+2048];
	ld.global.nc.u32 	%r127, [%rd13+2048];
	or.b32  	%r128, %r47, %r127;
	setp.lt.s32 	%p23, %r128, 0;
	@%p23 bra 	$L__BB5_41;
	mad.lo.s32 	%r129, %r47, %r55, %r166;
	mul.wide.s32 	%rd74, %r129, 4;
	add.s64 	%rd75, %rd2, %rd74;
	ld.global.nc.f32 	%f74, [%rd75];
	mad.lo.s32 	%r130, %r127, %r56, %r167;
	mul.wide.s32 	%rd76, %r130, 4;
	add.s64 	%rd77, %rd1, %rd76;
	ld.global.nc.f32 	%f75, [%rd77];
	fma.rn.f32 	%f123, %f74, %f75, %f123;
$L__BB5_41:
	add.s32 	%r170, %r170, 1024;
$L__BB5_42:
	and.b32  	%r131, %r7, 512;
	setp.ne.s32 	%p24, %r131, 0;
	@%p24 bra 	$L__BB5_45;
	mul.wide.s32 	%rd78, %r170, 4;
	add.s64 	%rd79, %rd4, %rd78;
	ld.global.nc.u32 	%r51, [%rd79];
	add.s64 	%rd80, %rd3, %rd78;
	ld.global.nc.u32 	%r132, [%rd80];
	or.b32  	%r133, %r51, %r132;
	setp.lt.s32 	%p25, %r133, 0;
	@%p25 bra 	$L__BB5_45;
	mad.lo.s32 	%r134, %r51, %r55, %r166;
	mul.wide.s32 	%rd81, %r134, 4;
	add.s64 	%rd82, %rd2, %rd81;
	ld.global.nc.f32 	%f76, [%rd82];
	mad.lo.s32 	%r135, %r132, %r56, %r167;
	mul.wide.s32 	%rd83, %r135, 4;
	add.s64 	%rd84, %rd1, %rd83;
	ld.global.nc.f32 	%f77, [%rd84];
	fma.rn.f32 	%f123, %f76, %f77, %f123;
$L__BB5_45:
	setp.ne.s32 	%p26, %r66, 0;
	setp.gt.s32 	%p27, %r66, 15;
	setp.gt.s32 	%p28, %r66, 23;
	setp.gt.s32 	%p29, %r66, 27;
	setp.gt.s32 	%p30, %r66, 29;
	setp.gt.s32 	%p31, %r66, 30;
	mov.b32 	%r137, %f123;
	mov.b32 	%r138, 1;
	mov.b32 	%r159, 31;
	mov.b32 	%r160, -1;
	// begin inline asm
	shfl.sync.down.b32 %r136, %r137, %r138, %r159, %r160;
	// end inline asm
	mov.b32 	%f78, %r136;
	add.f32 	%f79, %f123, %f78;
	selp.f32 	%f80, %f123, %f79, %p31;
	mov.b32 	%r142, %f80;
	mov.b32 	%r143, 2;
	// begin inline asm
	shfl.sync.down.b32 %r141, %r142, %r143, %r159, %r160;
	// end inline asm
	mov.b32 	%f81, %r141;
	add.f32 	%f82, %f80, %f81;
	selp.f32 	%f83, %f80, %f82, %p30;
	mov.b32 	%r147, %f83;
	mov.b32 	%r148, 4;
	// begin inline asm
	shfl.sync.down.b32 %r146, %r147, %r148, %r159, %r160;
	// end inline asm
	mov.b32 	%f84, %r146;
	add.f32 	%f85, %f83, %f84;
	selp.f32 	%f86, %f83, %f85, %p29;
	mov.b32 	%r152, %f86;
	mov.b32 	%r153, 8;
	// begin inline asm
	shfl.sync.down.b32 %r151, %r152, %r153, %r159, %r160;
	// end inline asm
	mov.b32 	%f87, %r151;
	add.f32 	%f88, %f86, %f87;
	selp.f32 	%f89, %f86, %f88, %p28;
	mov.b32 	%r157, %f89;
	mov.b32 	%r158, 16;
	// begin inline asm
	shfl.sync.down.b32 %r156, %r157, %r158, %r159, %r160;
	// end inline asm
	mov.b32 	%f90, %r156;
	add.f32 	%f38, %f89, %f90;
	selp.f32 	%f144, %f89, %f38, %p27;
	@%p26 bra 	$L__BB5_47;
	shr.u32 	%r161, %r2, 3;
	and.b32  	%r162, %r161, 124;
	mov.u32 	%r163, _ZZ28split_k_implicit_gemm_stage1IfiLi512ELb0EEvPKT_S2_PS0_PKT0_S6_iiiiiE12temp_storage;
	add.s32 	%r164, %r163, %r162;
	st.shared.f32 	[%r164+16], %f38;
$L__BB5_47:
	setp.ne.s32 	%p32, %r2, 0;
	bar.sync 	0;
	@%p32 bra 	$L__BB5_49;
	ld.shared.f32 	%f91, [_ZZ28split_k_implicit_gemm_stage1IfiLi512ELb0EEvPKT_S2_PS0_PKT0_S6_iiiiiE12temp_storage+20];
	add.f32 	%f92, %f144, %f91;
	ld.shared.f32 	%f93, [_ZZ28split_k_implicit_gemm_stage1IfiLi512ELb0EEvPKT_S2_PS0_PKT0_S6_iiiiiE12temp_storage+24];
	add.f32 	%f94, %f92, %f93;
	ld.shared.f32 	%f95, [_ZZ28split_k_implicit_gemm_stage1IfiLi512ELb0EEvPKT_S2_PS0_PKT0_S6_iiiiiE12temp_storage+28];
	add.f32 	%f96, %f94, %f95;
	ld.shared.f32 	%f97, [_ZZ28split_k_implicit_gemm_stage1IfiLi512ELb0EEvPKT_S2_PS0_PKT0_S6_iiiiiE12temp_storage+32];
	add.f32 	%f98, %f96, %f97;
	ld.shared.f32 	%f99, [_ZZ28split_k_implicit_gemm_stage1IfiLi512ELb0EEvPKT_S2_PS0_PKT0_S6_iiiiiE12temp_storage+36];
	add.f32 	%f100, %f98, %f99;
	ld.shared.f32 	%f101, [_ZZ28split_k_implicit_gemm_stage1IfiLi512ELb0EEvPKT_S2_PS0_PKT0_S6_iiiiiE12temp_storage+40];
	add.f32 	%f102, %f100, %f101;
	ld.shared.f32 	%f103, [_ZZ28split_k_implicit_gemm_stage1IfiLi512ELb0EEvPKT_S2_PS0_PKT0_S6_iiiiiE12temp_storage+44];
	add.f32 	%f104, %f102, %f103;
	ld.shared.f32 	%f105, [_ZZ28split_k_implicit_gemm_stage1IfiLi512ELb0EEvPKT_S2_PS0_PKT0_S6_iiiiiE12temp_storage+48];
	add.f32 	%f106, %f104, %f105;
	ld.shared.f32 	%f107, [_ZZ28split_k_implicit_gemm_stage1IfiLi512ELb0EEvPKT_S2_PS0_PKT0_S6_iiiiiE12temp_storage+52];
	add.f32 	%f108, %f106, %f107;
	ld.shared.f32 	%f109, [_ZZ28split_k_implicit_gemm_stage1IfiLi512ELb0EEvPKT_S2_PS0_PKT0_S6_iiiiiE12temp_storage+56];
	add.f32 	%f110, %f108, %f109;
	ld.shared.f32 	%f111, [_ZZ28split_k_implicit_gemm_stage1IfiLi512ELb0EEvPKT_S2_PS0_PKT0_S6_iiiiiE12temp_storage+60];
	add.f32 	%f112, %f110, %f111;
	ld.shared.f32 	%f113, [_ZZ28split_k_implicit_gemm_stage1IfiLi512ELb0EEvPKT_S2_PS0_PKT0_S6_iiiiiE12temp_storage+64];
	add.f32 	%f114, %f112, %f113;
	ld.shared.f32 	%f115, [_ZZ28split_k_implicit_gemm_stage1IfiLi512ELb0EEvPKT_S2_PS0_PKT0_S6_iiiiiE12temp_storage+68];
	add.f32 	%f116, %f114, %f115;
	ld.shared.f32 	%f117, [_ZZ28split_k_implicit_gemm_stage1IfiLi512ELb0EEvPKT_S2_PS0_PKT0_S6_iiiiiE12temp_storage+72];
	add.f32 	%f118, %f116, %f117;
	ld.shared.f32 	%f119, [_ZZ28split_k_implicit_gemm_stage1IfiLi512ELb0EEvPKT_S2_PS0_PKT0_S6_iiiiiE12temp_storage+76];
	add.f32 	%f144, %f118, %f119;
$L__BB5_49:
	bar.sync 	0;
	@%p32 bra 	$L__BB5_51;
	add.s32 	%r165, %r167, %r11;
	mul.wide.s32 	%rd85, %r165, 4;
	add.s64 	%rd86, %rd7, %rd85;
	ld.global.f32 	%f120, [%rd86];
	add.f32 	%f121, %f144, %f120;
	st.global.f32 	[%rd86], %f121;
$L__BB5_51:
	add.s32 	%r167, %r167, %r5;
	setp.lt.s32 	%p34, %r167, %r56;
	@%p34 bra 	$L__BB5_4;
$L__BB5_52:
	add.s32 	%r166, %r166, %r6;
	setp.lt.s32 	%p35, %r166, %r55;
	@%p35 bra 	$L__BB5_2;
$L__BB5_53:
	ret;

}
	// .globl	_Z24split_k_reduction_kernelIfLi128EEvPT_PKS0_iii
.visible .entry _Z24split_k_reduction_kernelIfLi128EEvPT_PKS0_iii(
	.param .u64 .ptr .align 1 _Z24split_k_reduction_kernelIfLi128EEvPT_PKS0_iii_param_0,
	.param .u64 .ptr .align 1 _Z24split_k_reduction_kernelIfLi128EEvPT_PKS0_iii_param_1,
	.param .u32 _Z24split_k_reduction_kernelIfLi128EEvPT_PKS0_iii_param_2,
	.param .u32 _Z24split_k_reduction_kernelIfLi128EEvPT_PKS0_iii_param_3,
	.param .u32 _Z24split_k_reduction_kernelIfLi128EEvPT_PKS0_iii_param_4
)
{
	.reg .pred 	%p<23>;
	.reg .b32 	%r<233>;
	.reg .b32 	%f<110>;
	.reg .b64 	%rd<70>;
	// demoted variable
	.shared .align 4 .b8 _ZZ24split_k_reduction_kernelIfLi128EEvPT_PKS0_iiiE12temp_storage[24];
	ld.param.u64 	%rd3, [_Z24split_k_reduction_kernelIfLi128EEvPT_PKS0_iii_param_1];
	ld.param.u32 	%r99, [_Z24split_k_reduction_kernelIfLi128EEvPT_PKS0_iii_param_2];
	ld.param.u32 	%r100, [_Z24split_k_reduction_kernelIfLi128EEvPT_PKS0_iii_param_3];
	ld.param.u32 	%r101, [_Z24split_k_reduction_kernelIfLi128EEvPT_PKS0_iii_param_4];
	cvta.to.global.u64 	%rd1, %rd3;
	mov.u32 	%r1, %tid.x;
	mov.u32 	%r210, %ctaid.x;
	setp.ge.s32 	%p1, %r210, %r99;
	@%p1 bra 	$L__BB6_26;
	mov.u32 	%r3, %ctaid.y;
	mov.u32 	%r4, %nctaid.y;
	not.b32 	%r102, %r1;
	add.s32 	%r5, %r101, %r102;
	shr.u32 	%r103, %r5, 7;
	add.s32 	%r104, %r103, 1;
	and.b32  	%r6, %r104, 15;
	and.b32  	%r7, %r104, 7;
	and.b32  	%r8, %r104, 3;
	or.b32  	%r105, %r1, 1024;
	mul.lo.s32 	%r9, %r99, %r105;
	mul.lo.s32 	%r106, %r100, %r99;
	shl.b32 	%r10, %r106, 11;
	add.s32 	%r107, %r1, 1280;
	mul.lo.s32 	%r11, %r99, %r107;
	add.s32 	%r108, %r1, 1408;
	mul.lo.s32 	%r12, %r99, %r108;
	add.s32 	%r109, %r1, 1536;
	mul.lo.s32 	%r13, %r99, %r109;
	add.s32 	%r110, %r1, 768;
	mul.lo.s32 	%r14, %r99, %r110;
	add.s32 	%r111, %r1, 896;
	mul.lo.s32 	%r15, %r99, %r111;
	add.s32 	%r112, %r1, 256;
	mul.lo.s32 	%r16, %r99, %r112;
	add.s32 	%r113, %r1, 384;
	mul.lo.s32 	%r17, %r99, %r113;
	add.s32 	%r114, %r1, 128;
	mul.lo.s32 	%r18, %r99, %r114;
$L__BB6_2:
	setp.ge.s32 	%p2, %r3, %r100;
	@%p2 bra 	$L__BB6_25;
	// begin inline asm
	mov.u32 %r115, %laneid;
	// end inline asm
	add.s32 	%r116, %r9, %r210;
	mul.lo.s32 	%r21, %r100, %r116;
	add.s32 	%r117, %r1, 1152;
	mad.lo.s32 	%r118, %r99, %r117, %r210;
	mul.lo.s32 	%r22, %r100, %r118;
	add.s32 	%r119, %r11, %r210;
	mul.lo.s32 	%r23, %r100, %r119;
	add.s32 	%r120, %r12, %r210;
	mul.lo.s32 	%r24, %r100, %r120;
	add.s32 	%r121, %r13, %r210;
	mul.lo.s32 	%r25, %r100, %r121;
	add.s32 	%r122, %r1, 1664;
	mad.lo.s32 	%r123, %r99, %r122, %r210;
	mul.lo.s32 	%r26, %r100, %r123;
	add.s32 	%r124, %r1, 1792;
	mad.lo.s32 	%r125, %r99, %r124, %r210;
	mul.lo.s32 	%r27, %r100, %r125;
	add.s32 	%r126, %r1, 1920;
	mad.lo.s32 	%r127, %r99, %r126, %r210;
	mul.lo.s32 	%r28, %r100, %r127;
	add.s32 	%r128, %r1, 512;
	mad.lo.s32 	%r129, %r99, %r128, %r210;
	mul.lo.s32 	%r29, %r100, %r129;
	add.s32 	%r130, %r1, 640;
	mad.lo.s32 	%r131, %r99, %r130, %r210;
	mul.lo.s32 	%r30, %r100, %r131;
	add.s32 	%r132, %r14, %r210;
	mul.lo.s32 	%r31, %r100, %r132;
	add.s32 	%r133, %r15, %r210;
	mul.lo.s32 	%r32, %r100, %r133;
	add.s32 	%r134, %r16, %r210;
	mul.lo.s32 	%r33, %r100, %r134;
	add.s32 	%r135, %r17, %r210;
	mul.lo.s32 	%r34, %r100, %r135;
	add.s32 	%r136, %r18, %r210;
	mul.lo.s32 	%r35, %r100, %r136;
	mad.lo.s32 	%r137, %r1, %r99, %r210;
	mul.lo.s32 	%r36, %r100, %r137;
	mov.u32 	%r211, %r3;
$L__BB6_4:
	setp.ge.s32 	%p3, %r1, %r101;
	mov.f32 	%f108, 0f00000000;
	@%p3 bra 	$L__BB6_18;
	setp.lt.u32 	%p4, %r5, 1920;
	mov.f32 	%f108, 0f00000000;
	mov.u32 	%r230, %r1;
	@%p4 bra 	$L__BB6_8;
	shr.u32 	%r138, %r5, 7;
	add.s32 	%r139, %r138, 1;
	and.b32  	%r140, %r139, 67108848;
	neg.s32 	%r212, %r140;
	add.s32 	%r228, %r21, %r211;
	add.s32 	%r227, %r22, %r211;
	add.s32 	%r226, %r23, %r211;
	add.s32 	%r225, %r24, %r211;
	add.s32 	%r224, %r25, %r211;
	add.s32 	%r223, %r26, %r211;
	add.s32 	%r222, %r27, %r211;
	add.s32 	%r221, %r28, %r211;
	add.s32 	%r220, %r29, %r211;
	add.s32 	%r219, %r30, %r211;
	add.s32 	%r218, %r31, %r211;
	add.s32 	%r217, %r32, %r211;
	add.s32 	%r216, %r33, %r211;
	add.s32 	%r215, %r34, %r211;
	add.s32 	%r214, %r35, %r211;
	add.s32 	%r213, %r36, %r211;
	mov.f32 	%f108, 0f00000000;
	mov.u32 	%r230, %r1;
$L__BB6_7:
	.pragma "nounroll";
	mul.wide.s32 	%rd4, %r213, 4;
	add.s64 	%rd5, %rd1, %rd4;
	ld.global.nc.f32 	%f23, [%rd5];
	add.f32 	%f24, %f108, %f23;
	mul.wide.s32 	%rd6, %r214, 4;
	add.s64 	%rd7, %rd1, %rd6;
	ld.global.nc.f32 	%f25, [%rd7];
	add.f32 	%f26, %f24, %f25;
	mul.wide.s32 	%rd8, %r216, 4;
	add.s64 	%rd9, %rd1, %rd8;
	ld.global.nc.f32 	%f27, [%rd9];
	add.f32 	%f28, %f26, %f27;
	mul.wide.s32 	%rd10, %r215, 4;
	add.s64 	%rd11, %rd1, %rd10;
	ld.global.nc.f32 	%f29, [%rd11];
	add.f32 	%f30, %f28, %f29;
	mul.wide.s32 	%rd12, %r220, 4;
	add.s64 	%rd13, %rd1, %rd12;
	ld.global.nc.f32 	%f31, [%rd13];
	add.f32 	%f32, %f30, %f31;
	mul.wide.s32 	%rd14, %r219, 4;
	add.s64 	%rd15, %rd1, %rd14;
	ld.global.nc.f32 	%f33, [%rd15];
	add.f32 	%f34, %f32, %f33;
	mul.wide.s32 	%rd16, %r218, 4;
	add.s64 	%rd17, %rd1, %rd16;
	ld.global.nc.f32 	%f35, [%rd17];
	add.f32 	%f36, %f34, %f35;
	mul.wide.s32 	%rd18, %r217, 4;
	add.s64 	%rd19, %rd1, %rd18;
	ld.global.nc.f32 	%f37, [%rd19];
	add.f32 	%f38, %f36, %f37;
	mul.wide.s32 	%rd20, %r228, 4;
	add.s64 	%rd21, %rd1, %rd20;
	ld.global.nc.f32 	%f39, [%rd21];
	add.f32 	%f40, %f38, %f39;
	mul.wide.s32 	%rd22, %r227, 4;
	add.s64 	%rd23, %rd1, %rd22;
	ld.global.nc.f32 	%f41, [%rd23];
	add.f32 	%f42, %f40, %f41;
	mul.wide.s32 	%rd24, %r226, 4;
	add.s64 	%rd25, %rd1, %rd24;
	ld.global.nc.f32 	%f43, [%rd25];
	add.f32 	%f44, %f42, %f43;
	mul.wide.s32 	%rd26, %r225, 4;
	add.s64 	%rd27, %rd1, %rd26;
	ld.global.nc.f32 	%f45, [%rd27];
	add.f32 	%f46, %f44, %f45;
	mul.wide.s32 	%rd28, %r224, 4;
	add.s64 	%rd29, %rd1, %rd28;
	ld.global.nc.f32 	%f47, [%rd29];
	add.f32 	%f48, %f46, %f47;
	mul.wide.s32 	%rd30, %r223, 4;
	add.s64 	%rd31, %rd1, %rd30;
	ld.global.nc.f32 	%f49, [%rd31];
	add.f32 	%f50, %f48, %f49;
	mul.wide.s32 	%rd32, %r222, 4;
	add.s64 	%rd33, %rd1, %rd32;
	ld.global.nc.f32 	%f51, [%rd33];
	add.f32 	%f52, %f50, %f51;
	mul.wide.s32 	%rd34, %r221, 4;
	add.s64 	%rd35, %rd1, %rd34;
	ld.global.nc.f32 	%f53, [%rd35];
	add.f32 	%f108, %f52, %f53;
	add.s32 	%r230, %r230, 2048;
	add.s32 	%r228, %r228, %r10;
	add.s32 	%r227, %r227, %r10;
	add.s32 	%r226, %r226, %r10;
	add.s32 	%r225, %r225, %r10;
	add.s32 	%r224, %r224, %r10;
	add.s32 	%r223, %r223, %r10;
	add.s32 	%r222, %r222, %r10;
	add.s32 	%r221, %r221, %r10;
	add.s32 	%r220, %r220, %r10;
	add.s32 	%r219, %r219, %r10;
	add.s32 	%r218, %r218, %r10;
	add.s32 	%r217, %r217, %r10;
	add.s32 	%r216, %r216, %r10;
	add.s32 	%r215, %r215, %r10;
	add.s32 	%r214, %r214, %r10;
	add.s32 	%r213, %r213, %r10;
	add.s32 	%r212, %r212, 16;
	setp.ne.s32 	%p5, %r212, 0;
	@%p5 bra 	$L__BB6_7;
$L__BB6_8:
	setp.eq.s32 	%p6, %r6, 0;
	@%p6 bra 	$L__BB6_18;
	add.s32 	%r141, %r6, -1;
	setp.lt.u32 	%p7, %r141, 7;
	@%p7 bra 	$L__BB6_11;
	mad.lo.s32 	%r142, %r230, %r99, %r210;
	mad.lo.s32 	%r143, %r142, %r100, %r211;
	mul.wide.s32 	%rd36, %r143, 4;
	add.s64 	%rd37, %rd1, %rd36;
	ld.global.nc.f32 	%f55, [%rd37];
	add.f32 	%f56, %f108, %f55;
	shl.b32 	%r144, %r99, 7;
	add.s32 	%r145, %r142, %r144;
	mad.lo.s32 	%r146, %r145, %r100, %r211;
	mul.wide.s32 	%rd38, %r146, 4;
	add.s64 	%rd39, %rd1, %rd38;
	ld.global.nc.f32 	%f57, [%rd39];
	add.f32 	%f58, %f56, %f57;
	shl.b32 	%r147, %r99, 8;
	add.s32 	%r148, %r142, %r147;
	mad.lo.s32 	%r149, %r148, %r100, %r211;
	mul.wide.s32 	%rd40, %r149, 4;
	add.s64 	%rd41, %rd1, %rd40;
	ld.global.nc.f32 	%f59, [%rd41];
	add.f32 	%f60, %f58, %f59;
	add.s32 	%r150, %r148, %r144;
	mad.lo.s32 	%r151, %r150, %r100, %r211;
	mul.wide.s32 	%rd42, %r151, 4;
	add.s64 	%rd43, %rd1, %rd42;
	ld.global.nc.f32 	%f61, [%rd43];
	add.f32 	%f62, %f60, %f61;
	shl.b32 	%r152, %r99, 9;
	add.s32 	%r153, %r142, %r152;
	mad.lo.s32 	%r154, %r153, %r100, %r211;
	mul.wide.s32 	%rd44, %r154, 4;
	add.s64 	%rd45, %rd1, %rd44;
	ld.global.nc.f32 	%f63, [%rd45];
	add.f32 	%f64, %f62, %f63;
	add.s32 	%r155, %r153, %r144;
	mad.lo.s32 	%r156, %r155, %r100, %r211;
	mul.wide.s32 	%rd46, %r156, 4;
	add.s64 	%rd47, %rd1, %rd46;
	ld.global.nc.f32 	%f65, [%rd47];
	add.f32 	%f66, %f64, %f65;
	add.s32 	%r157, %r153, %r147;
	mad.lo.s32 	%r158, %r157, %r100, %r211;
	mul.wide.s32 	%rd48, %r158, 4;
	add.s64 	%rd49, %rd1, %rd48;
	ld.global.nc.f32 	%f67, [%rd49];
	add.f32 	%f68, %f66, %f67;
	add.s32 	%r159, %r157, %r144;
	mad.lo.s32 	%r160, %r159, %r100, %r211;
	mul.wide.s32 	%rd50, %r160, 4;
	add.s64 	%rd51, %rd1, %rd50;
	ld.global.nc.f32 	%f69, [%rd51];
	add.f32 	%f108, %f68, %f69;
	add.s32 	%r230, %r230, 1024;
$L__BB6_11:
	setp.eq.s32 	%p8, %r7, 0;
	@%p8 bra 	$L__BB6_18;
	add.s32 	%r161, %r7, -1;
	setp.lt.u32 	%p9, %r161, 3;
	@%p9 bra 	$L__BB6_14;
	mad.lo.s32 	%r162, %r230, %r99, %r210;
	mad.lo.s32 	%r163, %r162, %r100, %r211;
	mul.wide.s32 	%rd52, %r163, 4;
	add.s64 	%rd53, %rd1, %rd52;
	ld.global.nc.f32 	%f71, [%rd53];
	add.f32 	%f72, %f108, %f71;
	shl.b32 	%r164, %r99, 7;
	add.s32 	%r165, %r162, %r164;
	mad.lo.s32 	%r166, %r165, %r100, %r211;
	mul.wide.s32 	%rd54, %r166, 4;
	add.s64 	%rd55, %rd1, %rd54;
	ld.global.nc.f32 	%f73, [%rd55];
	add.f32 	%f74, %f72, %f73;
	shl.b32 	%r167, %r99, 8;
	add.s32 	%r168, %r162, %r167;
	mad.lo.s32 	%r169, %r168, %r100, %r211;
	mul.wide.s32 	%rd56, %r169, 4;
	add.s64 	%rd57, %rd1, %rd56;
	ld.global.nc.f32 	%f75, [%rd57];
	add.f32 	%f76, %f74, %f75;
	add.s32 	%r170, %r168, %r164;
	mad.lo.s32 	%r171, %r170, %r100, %r211;
	mul.wide.s32 	%rd58, %r171, 4;
	add.s64 	%rd59, %rd1, %rd58;
	ld.global.nc.f32 	%f77, [%rd59];
	add.f32 	%f108, %f76, %f77;
	add.s32 	%r230, %r230, 512;
$L__BB6_14:
	setp.eq.s32 	%p10, %r8, 0;
	@%p10 bra 	$L__BB6_18;
	setp.eq.s32 	%p11, %r8, 1;
	mad.lo.s32 	%r96, %r230, %r99, %r210;
	mad.lo.s32 	%r172, %r96, %r100, %r211;
	mul.wide.s32 	%rd60, %r172, 4;
	add.s64 	%rd61, %rd1, %rd60;
	ld.global.nc.f32 	%f78, [%rd61];
	add.f32 	%f108, %f108, %f78;
	@%p11 bra 	$L__BB6_18;
	setp.eq.s32 	%p12, %r8, 2;
	shl.b32 	%r173, %r99, 7;
	add.s32 	%r174, %r96, %r173;
	mad.lo.s32 	%r175, %r174, %r100, %r211;
	mul.wide.s32 	%rd62, %r175, 4;
	add.s64 	%rd63, %rd1, %rd62;
	ld.global.nc.f32 	%f79, [%rd63];
	add.f32 	%f108, %f108, %f79;
	@%p12 bra 	$L__BB6_18;
	shl.b32 	%r176, %r99, 8;
	add.s32 	%r177, %r96, %r176;
	mad.lo.s32 	%r178, %r177, %r100, %r211;
	mul.wide.s32 	%rd64, %r178, 4;
	add.s64 	%rd65, %rd1, %rd64;
	ld.global.nc.f32 	%f80, [%rd65];
	add.f32 	%f108, %f108, %f80;
$L__BB6_18:
	setp.ne.s32 	%p13, %r115, 0;
	setp.gt.s32 	%p14, %r115, 15;
	setp.gt.s32 	%p15, %r115, 23;
	setp.gt.s32 	%p16, %r115, 27;
	setp.gt.s32 	%p17, %r115, 29;
	setp.gt.s32 	%p18, %r115, 30;
	mov.b32 	%r180, %f108;
	mov.b32 	%r181, 1;
	mov.b32 	%r202, 31;
	mov.b32 	%r203, -1;
	// begin inline asm
	shfl.sync.down.b32 %r179, %r180, %r181, %r202, %r203;
	// end inline asm
	mov.b32 	%f81, %r179;
	add.f32 	%f82, %f108, %f81;
	selp.f32 	%f83, %f108, %f82, %p18;
	mov.b32 	%r185, %f83;
	mov.b32 	%r186, 2;
	// begin inline asm
	shfl.sync.down.b32 %r184, %r185, %r186, %r202, %r203;
	// end inline asm
	mov.b32 	%f84, %r184;
	add.f32 	%f85, %f83, %f84;
	selp.f32 	%f86, %f83, %f85, %p17;
	mov.b32 	%r190, %f86;
	mov.b32 	%r191, 4;
	// begin inline asm
	shfl.sync.down.b32 %r189, %r190, %r191, %r202, %r203;
	// end inline asm
	mov.b32 	%f87, %r189;
	add.f32 	%f88, %f86, %f87;
	selp.f32 	%f89, %f86, %f88, %p16;
	mov.b32 	%r195, %f89;
	mov.b32 	%r196, 8;
	// begin inline asm
	shfl.sync.down.b32 %r194, %r195, %r196, %r202, %r203;
	// end inline asm
	mov.b32 	%f90, %r194;
	add.f32 	%f91, %f89, %f90;
	selp.f32 	%f92, %f89, %f91, %p15;
	mov.b32 	%r200, %f92;
	mov.b32 	%r201, 16;
	// begin inline asm
	shfl.sync.down.b32 %r199, %r200, %r201, %r202, %r203;
	// end inline asm
	mov.b32 	%f93, %r199;
	add.f32 	%f15, %f92, %f93;
	selp.f32 	%f109, %f92, %f15, %p14;
	@%p13 bra 	$L__BB6_20;
	shr.u32 	%r204, %r1, 3;
	and.b32  	%r205, %r204, 124;
	mov.u32 	%r206, _ZZ24split_k_reduction_kernelIfLi128EEvPT_PKS0_iiiE12temp_storage;
	add.s32 	%r207, %r206, %r205;
	st.shared.f32 	[%r207+4], %f15;
$L__BB6_20:
	setp.ne.s32 	%p19, %r1, 0;
	bar.sync 	0;
	@%p19 bra 	$L__BB6_22;
	ld.shared.f32 	%f94, [_ZZ24split_k_reduction_kernelIfLi128EEvPT_PKS0_iiiE12temp_storage+8];
	add.f32 	%f95, %f109, %f94;
	ld.shared.f32 	%f96, [_ZZ24split_k_reduction_kernelIfLi128EEvPT_PKS0_iiiE12temp_storage+12];
	add.f32 	%f97, %f95, %f96;
	ld.shared.f32 	%f98, [_ZZ24split_k_reduction_kernelIfLi128EEvPT_PKS0_iiiE12temp_storage+16];
	add.f32 	%f109, %f97, %f98;
$L__BB6_22:
	bar.sync 	0;
	@%p19 bra 	$L__BB6_24;
	ld.param.u64 	%rd69, [_Z24split_k_reduction_kernelIfLi128EEvPT_PKS0_iii_param_0];
	mad.lo.s32 	%r208, %r210, %r100, %r211;
	cvta.to.global.u64 	%rd66, %rd69;
	mul.wide.s32 	%rd67, %r208, 4;
	add.s64 	%rd68, %rd66, %rd67;
	ld.global.f32 	%f99, [%rd68];
	add.f32 	%f100, %f109, %f99;
	st.global.f32 	[%rd68], %f100;
$L__BB6_24:
	add.s32 	%r211, %r211, %r4;
	setp.lt.s32 	%p21, %r211, %r100;
	@%p21 bra 	$L__BB6_4;
$L__BB6_25:
	mov.u32 	%r209, %nctaid.x;
	add.s32 	%r210, %r210, %r209;
	setp.lt.s32 	%p22, %r210, %r99;
	@%p22 bra 	$L__BB6_2;
$L__BB6_26:
	ret;

}
	// .globl	_Z24split_k_reduction_kernelIfLi256EEvPT_PKS0_iii
.visible .entry _Z24split_k_reduction_kernelIfLi256EEvPT_PKS0_iii(
	.param .u64 .ptr .align 1 _Z24split_k_reduction_kernelIfLi256EEvPT_PKS0_iii_param_0,
	.param .u64 .ptr .align 1 _Z24split_k_reduction_kernelIfLi256EEvPT_PKS0_iii_param_1,
	.param .u32 _Z24split_k_reduction_kernelIfLi256EEvPT_PKS0_iii_param_2,
	.param .u32 _Z24split_k_reduction_kernelIfLi256EEvPT_PKS0_iii_param_3,
	.param .u32 _Z24split_k_reduction_kernelIfLi256EEvPT_PKS0_iii_param_4
)
{
	.reg .pred 	%p<23>;
	.reg .b32 	%r<233>;
	.reg .b32 	%f<118>;
	.reg .b64 	%rd<70>;
	// demoted variable
	.shared .align 4 .b8 _ZZ24split_k_reduction_kernelIfLi256EEvPT_PKS0_iiiE12temp_storage[44];
	ld.param.u64 	%rd3, [_Z24split_k_reduction_kernelIfLi256EEvPT_PKS0_iii_param_1];
	ld.param.u32 	%r99, [_Z24split_k_reduction_kernelIfLi256EEvPT_PKS0_iii_param_2];
	ld.param.u32 	%r100, [_Z24split_k_reduction_kernelIfLi256EEvPT_PKS0_iii_param_3];
	ld.param.u32 	%r101, [_Z24split_k_reduction_kernelIfLi256EEvPT_PKS0_iii_param_4];
	cvta.to.global.u64 	%rd1, %rd3;
	mov.u32 	%r1, %tid.x;
	mov.u32 	%r210, %ctaid.x;
	setp.ge.s32 	%p1, %r210, %r99;
	@%p1 bra 	$L__BB7_26;
	mov.u32 	%r3, %ctaid.y;
	mov.u32 	%r4, %nctaid.y;
	not.b32 	%r102, %r1;
	add.s32 	%r5, %r101, %r102;
	shr.u32 	%r103, %r5, 8;
	add.s32 	%r104, %r103, 1;
	and.b32  	%r6, %r104, 15;
	and.b32  	%r7, %r104, 7;
	and.b32  	%r8, %r104, 3;
	or.b32  	%r105, %r1, 2048;
	mul.lo.s32 	%r9, %r99, %r105;
	mul.lo.s32 	%r106, %r100, %r99;
	shl.b32 	%r10, %r106, 12;
	add.s32 	%r107, %r1, 2560;
	mul.lo.s32 	%r11, %r99, %r107;
	add.s32 	%r108, %r1, 2816;
	mul.lo.s32 	%r12, %r99, %r108;
	or.b32  	%r109, %r1, 3072;
	mul.lo.s32 	%r13, %r99, %r109;
	add.s32 	%r110, %r1, 1536;
	mul.lo.s32 	%r14, %r99, %r110;
	add.s32 	%r111, %r1, 1792;
	mul.lo.s32 	%r15, %r99, %r111;
	add.s32 	%r112, %r1, 512;
	mul.lo.s32 	%r16, %r99, %r112;
	add.s32 	%r113, %r1, 768;
	mul.lo.s32 	%r17, %r99, %r113;
	add.s32 	%r114, %r1, 256;
	mul.lo.s32 	%r18, %r99, %r114;
$L__BB7_2:
	setp.ge.s32 	%p2, %r3, %r100;
	@%p2 bra 	$L__BB7_25;
	// begin inline asm
	mov.u32 %r115, %laneid;
	// end inline asm
	add.s32 	%r116, %r9, %r210;
	mul.lo.s32 	%r21, %r100, %r116;
	add.s32 	%r117, %r1, 2304;
	mad.lo.s32 	%r118, %r99, %r117, %r210;
	mul.lo.s32 	%r22, %r100, %r118;
	add.s32 	%r119, %r11, %r210;
	mul.lo.s32 	%r23, %r100, %r119;
	add.s32 	%r120, %r12, %r210;
	mul.lo.s32 	%r24, %r100, %r120;
	add.s32 	%r121, %r13, %r210;
	mul.lo.s32 	%r25, %r100, %r121;
	add.s32 	%r122, %r1, 3328;
	mad.lo.s32 	%r123, %r99, %r122, %r210;
	mul.lo.s32 	%r26, %r100, %r123;
	add.s32 	%r124, %r1, 3584;
	mad.lo.s32 	%r125, %r99, %r124, %r210;
	mul.lo.s32 	%r27, %r100, %r125;
	add.s32 	%r126, %r1, 3840;
	mad.lo.s32 	%r127, %r99, %r126, %r210;
	mul.lo.s32 	%r28, %r100, %r127;
	or.b32  	%r128, %r1, 1024;
	mad.lo.s32 	%r129, %r99, %r128, %r210;
	mul.lo.s32 	%r29, %r100, %r129;
	add.s32 	%r130, %r1, 1280;
	mad.lo.s32 	%r131, %r99, %r130, %r210;
	mul.lo.s32 	%r30, %r100, %r131;
	add.s32 	%r132, %r14, %r210;
	mul.lo.s32 	%r31, %r100, %r132;
	add.s32 	%r133, %r15, %r210;
	mul.lo.s32 	%r32, %r100, %r133;
	add.s32 	%r134, %r16, %r210;
	mul.lo.s32 	%r33, %r100, %r134;
	add.s32 	%r135, %r17, %r210;
	mul.lo.s32 	%r34, %r100, %r135;
	add.s32 	%r136, %r18, %r210;
	mul.lo.s32 	%r35, %r100, %r136;
	mad.lo.s32 	%r137, %r1, %r99, %r210;
	mul.lo.s32 	%r36, %r100, %r137;
	mov.u32 	%r211, %r3;
$L__BB7_4:
	setp.ge.s32 	%p3, %r1, %r101;
	mov.f32 	%f116, 0f00000000;
	@%p3 bra 	$L__BB7_18;
	setp.lt.u32 	%p4, %r5, 3840;
	mov.f32 	%f116, 0f00000000;
	mov.u32 	%r230, %r1;
	@%p4 bra 	$L__BB7_8;
	shr.u32 	%r138, %r5, 8;
	add.s32 	%r139, %r138, 1;
	and.b32  	%r140, %r139, 33554416;
	neg.s32 	%r212, %r140;
	add.s32 	%r228, %r21, %r211;
	add.s32 	%r227, %r22, %r211;
	add.s32 	%r226, %r23, %r211;
	add.s32 	%r225, %r24, %r211;
	add.s32 	%r224, %r25, %r211;
	add.s32 	%r223, %r26, %r211;
	add.s32 	%r222, %r27, %r211;
	add.s32 	%r221, %r28, %r211;
	add.s32 	%r220, %r29, %r211;
	add.s32 	%r219, %r30, %r211;
	add.s32 	%r218, %r31, %r211;
	add.s32 	%r217, %r32, %r211;
	add.s32 	%r216, %r33, %r211;
	add.s32 	%r215, %r34, %r211;
	add.s32 	%r214, %r35, %r211;
	add.s32 	%r213, %r36, %r211;
	mov.f32 	%f116, 0f00000000;
	mov.u32 	%r230, %r1;
$L__BB7_7:
	.pragma "nounroll";
	mul.wide.s32 	%rd4, %r213, 4;
	add.s64 	%rd5, %rd1, %rd4;
	ld.global.nc.f32 	%f23, [%rd5];
	add.f32 	%f24, %f116, %f23;
	mul.wide.s32 	%rd6, %r214, 4;
	add.s64 	%rd7, %rd1, %rd6;
	ld.global.nc.f32 	%f25, [%rd7];
	add.f32 	%f26, %f24, %f25;
	mul.wide.s32 	%rd8, %r216, 4;
	add.s64 	%rd9, %rd1, %rd8;
	ld.global.nc.f32 	%f27, [%rd9];
	add.f32 	%f28, %f26, %f27;
	mul.wide.s32 	%rd10, %r215, 4;
	add.s64 	%rd11, %rd1, %rd10;
	ld.global.nc.f32 	%f29, [%rd11];
	add.f32 	%f30, %f28, %f29;
	mul.wide.s32 	%rd12, %r220, 4;
	add.s64 	%rd13, %rd1, %rd12;
	ld.global.nc.f32 	%f31, [%rd13];
	add.f32 	%f32, %f30, %f31;
	mul.wide.s32 	%rd14, %r219, 4;
	add.s64 	%rd15, %rd1, %rd14;
	ld.global.nc.f32 	%f33, [%rd15];
	add.f32 	%f34, %f32, %f33;
	mul.wide.s32 	%rd16, %r218, 4;
	add.s64 	%rd17, %rd1, %rd16;
	ld.global.nc.f32 	%f35, [%rd17];
	add.f32 	%f36, %f34, %f35;
	mul.wide.s32 	%rd18, %r217, 4;
	add.s64 	%rd19, %rd1, %rd18;
	ld.global.nc.f32 	%f37, [%rd19];
	add.f32 	%f38, %f36, %f37;
	mul.wide.s32 	%rd20, %r228, 4;
	add.s64 	%rd21, %rd1, %rd20;
	ld.global.nc.f32 	%f39, [%rd21];
	add.f32 	%f40, %f38, %f39;
	mul.wide.s32 	%rd22, %r227, 4;
	add.s64 	%rd23, %rd1, %rd22;
	ld.global.nc.f32 	%f41, [%rd23];
	add.f32 	%f42, %f40, %f41;
	mul.wide.s32 	%rd24, %r226, 4;
	add.s64 	%rd25, %rd1, %rd24;
	ld.global.nc.f32 	%f43, [%rd25];
	add.f32 	%f44, %f42, %f43;
	mul.wide.s32 	%rd26, %r225, 4;
	add.s64 	%rd27, %rd1, %rd26;
	ld.global.nc.f32 	%f45, [%rd27];
	add.f32 	%f46, %f44, %f45;
	mul.wide.s32 	%rd28, %r224, 4;
	add.s64 	%rd29, %rd1, %rd28;
	ld.global.nc.f32 	%f47, [%rd29];
	add.f32 	%f48, %f46, %f47;
	mul.wide.s32 	%rd30, %r223, 4;
	add.s64 	%rd31, %rd1, %rd30;
	ld.global.nc.f32 	%f49, [%rd31];
	add.f32 	%f50, %f48, %f49;
	mul.wide.s32 	%rd32, %r222, 4;
	add.s64 	%rd33, %rd1, %rd32;
	ld.global.nc.f32 	%f51, [%rd33];
	add.f32 	%f52, %f50, %f51;
	mul.wide.s32 	%rd34, %r221, 4;
	add.s64 	%rd35, %rd1, %rd34;
	ld.global.nc.f32 	%f53, [%rd35];
	add.f32 	%f116, %f52, %f53;
	add.s32 	%r230, %r230, 4096;
	add.s32 	%r228, %r228, %r10;
	add.s32 	%r227, %r227, %r10;
	add.s32 	%r226, %r226, %r10;
	add.s32 	%r225, %r225, %r10;
	add.s32 	%r224, %r224, %r10;
	add.s32 	%r223, %r223, %r10;
	add.s32 	%r222, %r222, %r10;
	add.s32 	%r221, %r221, %r10;
	add.s32 	%r220, %r220, %r10;
	add.s32 	%r219, %r219, %r10;
	add.s32 	%r218, %r218, %r10;
	add.s32 	%r217, %r217, %r10;
	add.s32 	%r216, %r216, %r10;
	add.s32 	%r215, %r215, %r10;
	add.s32 	%r214, %r214, %r10;
	add.s32 	%r213, %r213, %r10;
	add.s32 	%r212, %r212, 16;
	setp.ne.s32 	%p5, %r212, 0;
	@%p5 bra 	$L__BB7_7;
$L__BB7_8:
	setp.eq.s32 	%p6, %r6, 0;
	@%p6 bra 	$L__BB7_18;
	add.s32 	%r141, %r6, -1;
	setp.lt.u32 	%p7, %r141, 7;
	@%p7 bra 	$L__BB7_11;
	mad.lo.s32 	%r142, %r230, %r99, %r210;
	mad.lo.s32 	%r143, %r142, %r100, %r211;
	mul.wide.s32 	%rd36, %r143, 4;
	add.s64 	%rd37, %rd1, %rd36;
	ld.global.nc.f32 	%f55, [%rd37];
	add.f32 	%f56, %f116, %f55;
	shl.b32 	%r144, %r99, 8;
	add.s32 	%r145, %r142, %r144;
	mad.lo.s32 	%r146, %r145, %r100, %r211;
	mul.wide.s32 	%rd38, %r146, 4;
	add.s64 	%rd39, %rd1, %rd38;
	ld.global.nc.f32 	%f57, [%rd39];
	add.f32 	%f58, %f56, %f57;
	shl.b32 	%r147, %r99, 9;
	add.s32 	%r148, %r142, %r147;
	mad.lo.s32 	%r149, %r148, %r100, %r211;
	mul.wide.s32 	%rd40, %r149, 4;
	add.s64 	%rd41, %rd1, %rd40;
	ld.global.nc.f32 	%f59, [%rd41];
	add.f32 	%f60, %f58, %f59;
	add.s32 	%r150, %r148, %r144;
	mad.lo.s32 	%r151, %r150, %r100, %r211;
	mul.wide.s32 	%rd42, %r151, 4;
	add.s64 	%rd43, %rd1, %rd42;
	ld.global.nc.f32 	%f61, [%rd43];
	add.f32 	%f62, %f60, %f61;
	shl.b32 	%r152, %r99, 10;
	add.s32 	%r153, %r142, %r152;
	mad.lo.s32 	%r154, %r153, %r100, %r211;
	mul.wide.s32 	%rd44, %r154, 4;
	add.s64 	%rd45, %rd1, %rd44;
	ld.global.nc.f32 	%f63, [%rd45];
	add.f32 	%f64, %f62, %f63;
	add.s32 	%r155, %r153, %r144;
	mad.lo.s32 	%r156, %r155, %r100, %r211;
	mul.wide.s32 	%rd46, %r156, 4;
	add.s64 	%rd47, %rd1, %rd46;
	ld.global.nc.f32 	%f65, [%rd47];
	add.f32 	%f66, %f64, %f65;
	add.s32 	%r157, %r153, %r147;
	mad.lo.s32 	%r158, %r157, %r100, %r211;
	mul.wide.s32 	%rd48, %r158, 4;
	add.s64 	%rd49, %rd1, %rd48;
	ld.global.nc.f32 	%f67, [%rd49];
	add.f32 	%f68, %f66, %f67;
	add.s32 	%r159, %r157, %r144;
	mad.lo.s32 	%r160, %r159, %r100, %r211;
	mul.wide.s32 	%rd50, %r160, 4;
	add.s64 	%rd51, %rd1, %rd50;
	ld.global.nc.f32 	%f69, [%rd51];
	add.f32 	%f116, %f68, %f69;
	add.s32 	%r230, %r230, 2048;
$L__BB7_11:
	setp.eq.s32 	%p8, %r7, 0;
	@%p8 bra 	$L__BB7_18;
	add.s32 	%r161, %r7, -1;
	setp.lt.u32 	%p9, %r161, 3;
	@%p9 bra 	$L__BB7_14;
	mad.lo.s32 	%r162, %r230, %r99, %r210;
	mad.lo.s32 	%r163, %r162, %r100, %r211;
	mul.wide.s32 	%rd52, %r163, 4;
	add.s64 	%rd53, %rd1, %rd52;
	ld.global.nc.f32 	%f71, [%rd53];
	add.f32 	%f72, %f116, %f71;
	shl.b32 	%r164, %r99, 8;
	add.s32 	%r165, %r162, %r164;
	mad.lo.s32 	%r166, %r165, %r100, %r211;
	mul.wide.s32 	%rd54, %r166, 4;
	add.s64 	%rd55, %rd1, %rd54;
	ld.global.nc.f32 	%f73, [%rd55];
	add.f32 	%f74, %f72, %f73;
	shl.b32 	%r167, %r99, 9;
	add.s32 	%r168, %r162, %r167;
	mad.lo.s32 	%r169, %r168, %r100, %r211;
	mul.wide.s32 	%rd56, %r169, 4;
	add.s64 	%rd57, %rd1, %rd56;
	ld.global.nc.f32 	%f75, [%rd57];
	add.f32 	%f76, %f74, %f75;
	add.s32 	%r170, %r168, %r164;
	mad.lo.s32 	%r171, %r170, %r100, %r211;
	mul.wide.s32 	%rd58, %r171, 4;
	add.s64 	%rd59, %rd1, %rd58;
	ld.global.nc.f32 	%f77, [%rd59];
	add.f32 	%f116, %f76, %f77;
	add.s32 	%r230, %r230, 1024;
$L__BB7_14:
	setp.eq.s32 	%p10, %r8, 0;
	@%p10 bra 	$L__BB7_18;
	setp.eq.s32 	%p11, %r8, 1;
	mad.lo.s32 	%r96, %r230, %r99, %r210;
	mad.lo.s32 	%r172, %r96, %r100, %r211;
	mul.wide.s32 	%rd60, %r172, 4;
	add.s64 	%rd61, %rd1, %rd60;
	ld.global.nc.f32 	%f78, [%rd61];
	add.f32 	%f116, %f116, %f78;
	@%p11 bra 	$L__BB7_18;
	setp.eq.s32 	%p12, %r8, 2;
	shl.b32 	%r173, %r99, 8;
	add.s32 	%r174, %r96, %r173;
	mad.lo.s32 	%r175, %r174, %r100, %r211;
	mul.wide.s32 	%rd62, %r175, 4;
	add.s64 	%rd63, %rd1, %rd62;
	ld.global.nc.f32 	%f79, [%rd63];
	add.f32 	%f116, %f116, %f79;
	@%p12 bra 	$L__BB7_18;
	shl.b32 	%r176, %r99, 9;
	add.s32 	%r177, %r96, %r176;
	mad.lo.s32 	%r178, %r177, %r100, %r211;
	mul.wide.s32 	%rd64, %r178, 4;
	add.s64 	%rd65, %rd1, %rd64;
	ld.global.nc.f32 	%f80, [%rd65];
	add.f32 	%f116, %f116, %f80;
$L__BB7_18:
	setp.ne.s32 	%p13, %r115, 0;
	setp.gt.s32 	%p14, %r115, 15;
	setp.gt.s32 	%p15, %r115, 23;
	setp.gt.s32 	%p16, %r115, 27;
	setp.gt.s32 	%p17, %r115, 29;
	setp.gt.s32 	%p18, %r115, 30;
	mov.b32 	%r180, %f116;
	mov.b32 	%r181, 1;
	mov.b32 	%r202, 31;
	mov.b32 	%r203, -1;
	// begin inline asm
	shfl.sync.down.b32 %r179, %r180, %r181, %r202, %r203;
	// end inline asm
	mov.b32 	%f81, %r179;
	add.f32 	%f82, %f116, %f81;
	selp.f32 	%f83, %f116, %f82, %p18;
	mov.b32 	%r185, %f83;
	mov.b32 	%r186, 2;
	// begin inline asm
	shfl.sync.down.b32 %r184, %r185, %r186, %r202, %r203;
	// end inline asm
	mov.b32 	%f84, %r184;
	add.f32 	%f85, %f83, %f84;
	selp.f32 	%f86, %f83, %f85, %p17;
	mov.b32 	%r190, %f86;
	mov.b32 	%r191, 4;
	// begin inline asm
	shfl.sync.down.b32 %r189, %r190, %r191, %r202, %r203;
	// end inline asm
	mov.b32 	%f87, %r189;
	add.f32 	%f88, %f86, %f87;
	selp.f32 	%f89, %f86, %f88, %p16;
	mov.b32 	%r195, %f89;
	mov.b32 	%r196, 8;
	// begin inline asm
	shfl.sync.down.b32 %r194, %r195, %r196, %r202, %r203;
	// end inline asm
	mov.b32 	%f90, %r194;
	add.f32 	%f91, %f89, %f90;
	selp.f32 	%f92, %f89, %f91, %p15;
	mov.b32 	%r200, %f92;
	mov.b32 	%r201, 16;
	// begin inline asm
	shfl.sync.down.b32 %r199, %r200, %r201, %r202, %r203;
	// end inline asm
	mov.b32 	%f93, %r199;
	add.f32 	%f15, %f92, %f93;
	selp.f32 	%f117, %f92, %f15, %p14;
	@%p13 bra 	$L__BB7_20;
	shr.u32 	%r204, %r1, 3;
	and.b32  	%r205, %r204, 124;
	mov.u32 	%r206, _ZZ24split_k_reduction_kernelIfLi256EEvPT_PKS0_iiiE12temp_storage;
	add.s32 	%r207, %r206, %r205;
	st.shared.f32 	[%r207+8], %f15;
$L__BB7_20:
	setp.ne.s32 	%p19, %r1, 0;
	bar.sync 	0;
	@%p19 bra 	$L__BB7_22;
	ld.shared.f32 	%f94, [_ZZ24split_k_reduction_kernelIfLi256EEvPT_PKS0_iiiE12temp_storage+12];
	add.f32 	%f95, %f117, %f94;
	ld.shared.f32 	%f96, [_ZZ24split_k_reduction_kernelIfLi256EEvPT_PKS0_iiiE12temp_storage+16];
	add.f32 	%f97, %f95, %f96;
	ld.shared.f32 	%f98, [_ZZ24split_k_reduction_kernelIfLi256EEvPT_PKS0_iiiE12temp_storage+20];
	add.f32 	%f99, %f97, %f98;
	ld.shared.f32 	%f100, [_ZZ24split_k_reduction_kernelIfLi256EEvPT_PKS0_iiiE12temp_storage+24];
	add.f32 	%f101, %f99, %f100;
	ld.shared.f32 	%f102, [_ZZ24split_k_reduction_kernelIfLi256EEvPT_PKS0_iiiE12temp_storage+28];
	add.f32 	%f103, %f101, %f102;
	ld.shared.f32 	%f104, [_ZZ24split_k_reduction_kernelIfLi256EEvPT_PKS0_iiiE12temp_storage+32];
	add.f32 	%f105, %f103, %f104;
	ld.shared.f32 	%f106, [_ZZ24split_k_reduction_kernelIfLi256EEvPT_PKS0_iiiE12temp_storage+36];
	add.f32 	%f117, %f105, %f106;
$L__BB7_22:
	bar.sync 	0;
	@%p19 bra 	$L__BB7_24;
	ld.param.u64 	%rd69, [_Z24split_k_reduction_kernelIfLi256EEvPT_PKS0_iii_param_0];
	mad.lo.s32 	%r208, %r210, %r100, %r211;
	cvta.to.global.u64 	%rd66, %rd69;
	mul.wide.s32 	%rd67, %r208, 4;
	add.s64 	%rd68, %rd66, %rd67;
	ld.global.f32 	%f107, [%rd68];
	add.f32 	%f108, %f117, %f107;
	st.global.f32 	[%rd68], %f108;
$L__BB7_24:
	add.s32 	%r211, %r211, %r4;
	setp.lt.s32 	%p21, %r211, %r100;
	@%p21 bra 	$L__BB7_4;
$L__BB7_25:
	mov.u32 	%r209, %nctaid.x;
	add.s32 	%r210, %r210, %r209;
	setp.lt.s32 	%p22, %r210, %r99;
	@%p22 bra 	$L__BB7_2;
$L__BB7_26:
	ret;

}
	// .globl	_Z24split_k_reduction_kernelIfLi512EEvPT_PKS0_iii
.visible .entry _Z24split_k_reduction_kernelIfLi512EEvPT_PKS0_iii(
	.param .u64 .ptr .align 1 _Z24split_k_reduction_kernelIfLi512EEvPT_PKS0_iii_param_0,
	.param .u64 .ptr .align 1 _Z24split_k_reduction_kernelIfLi512EEvPT_PKS0_iii_param_1,
	.param .u32 _Z24split_k_reduction_kernelIfLi512EEvPT_PKS0_iii_param_2,
	.param .u32 _Z24split_k_reduction_kernelIfLi512EEvPT_PKS0_iii_param_3,
	.param .u32 _Z24split_k_reduction_kernelIfLi512EEvPT_PKS0_iii_param_4
)
{
	.reg .pred 	%p<23>;
	.reg .b32 	%r<233>;
	.reg .b32 	%f<134>;
	.reg .b64 	%rd<70>;
	// demoted variable
	.shared .align 4 .b8 _ZZ24split_k_reduction_kernelIfLi512EEvPT_PKS0_iiiE12temp_storage[84];
	ld.param.u64 	%rd3, [_Z24split_k_reduction_kernelIfLi512EEvPT_PKS0_iii_param_1];
	ld.param.u32 	%r99, [_Z24split_k_reduction_kernelIfLi512EEvPT_PKS0_iii_param_2];
	ld.param.u32 	%r100, [_Z24split_k_reduction_kernelIfLi512EEvPT_PKS0_iii_param_3];
	ld.param.u32 	%r101, [_Z24split_k_reduction_kernelIfLi512EEvPT_PKS0_iii_param_4];
	cvta.to.global.u64 	%rd1, %rd3;
	mov.u32 	%r1, %tid.x;
	mov.u32 	%r210, %ctaid.x;
	setp.ge.s32 	%p1, %r210, %r99;
	@%p1 bra 	$L__BB8_26;
	mov.u32 	%r3, %ctaid.y;
	mov.u32 	%r4, %nctaid.y;
	not.b32 	%r102, %r1;
	add.s32 	%r5, %r101, %r102;
	shr.u32 	%r103, %r5, 9;
	add.s32 	%r104, %r103, 1;
	and.b32  	%r6, %r104, 15;
	and.b32  	%r7, %r104, 7;
	and.b32  	%r8, %r104, 3;
	or.b32  	%r105, %r1, 4096;
	mul.lo.s32 	%r9, %r99, %r105;
	mul.lo.s32 	%r106, %r100, %r99;
	shl.b32 	%r10, %r106, 13;
	or.b32  	%r107, %r1, 5120;
	mul.lo.s32 	%r11, %r99, %r107;
	add.s32 	%r108, %r1, 5632;
	mul.lo.s32 	%r12, %r99, %r108;
	or.b32  	%r109, %r1, 6144;
	mul.lo.s32 	%r13, %r99, %r109;
	or.b32  	%r110, %r1, 3072;
	mul.lo.s32 	%r14, %r99, %r110;
	add.s32 	%r111, %r1, 3584;
	mul.lo.s32 	%r15, %r99, %r111;
	or.b32  	%r112, %r1, 1024;
	mul.lo.s32 	%r16, %r99, %r112;
	add.s32 	%r113, %r1, 1536;
	mul.lo.s32 	%r17, %r99, %r113;
	add.s32 	%r114, %r1, 512;
	mul.lo.s32 	%r18, %r99, %r114;
$L__BB8_2:
	setp.ge.s32 	%p2, %r3, %r100;
	@%p2 bra 	$L__BB8_25;
	// begin inline asm
	mov.u32 %r115, %laneid;
	// end inline asm
	add.s32 	%r116, %r9, %r210;
	mul.lo.s32 	%r21, %r100, %r116;
	add.s32 	%r117, %r1, 4608;
	mad.lo.s32 	%r118, %r99, %r117, %r210;
	mul.lo.s32 	%r22, %r100, %r118;
	add.s32 	%r119, %r11, %r210;
	mul.lo.s32 	%r23, %r100, %r119;
	add.s32 	%r120, %r12, %r210;
	mul.lo.s32 	%r24, %r100, %r120;
	add.s32 	%r121, %r13, %r210;
	mul.lo.s32 	%r25, %r100, %r121;
	add.s32 	%r122, %r1, 6656;
	mad.lo.s32 	%r123, %r99, %r122, %r210;
	mul.lo.s32 	%r26, %r100, %r123;
	or.b32  	%r124, %r1, 7168;
	mad.lo.s32 	%r125, %r99, %r124, %r210;
	mul.lo.s32 	%r27, %r100, %r125;
	add.s32 	%r126, %r1, 7680;
	mad.lo.s32 	%r127, %r99, %r126, %r210;
	mul.lo.s32 	%r28, %r100, %r127;
	or.b32  	%r128, %r1, 2048;
	mad.lo.s32 	%r129, %r99, %r128, %r210;
	mul.lo.s32 	%r29, %r100, %r129;
	add.s32 	%r130, %r1, 2560;
	mad.lo.s32 	%r131, %r99, %r130, %r210;
	mul.lo.s32 	%r30, %r100, %r131;
	add.s32 	%r132, %r14, %r210;
	mul.lo.s32 	%r31, %r100, %r132;
	add.s32 	%r133, %r15, %r210;
	mul.lo.s32 	%r32, %r100, %r133;
	add.s32 	%r134, %r16, %r210;
	mul.lo.s32 	%r33, %r100, %r134;
	add.s32 	%r135, %r17, %r210;
	mul.lo.s32 	%r34, %r100, %r135;
	add.s32 	%r136, %r18, %r210;
	mul.lo.s32 	%r35, %r100, %r136;
	mad.lo.s32 	%r137, %r1, %r99, %r210;
	mul.lo.s32 	%r36, %r100, %r137;
	mov.u32 	%r211, %r3;
$L__BB8_4:
	setp.ge.s32 	%p3, %r1, %r101;
	mov.f32 	%f132, 0f00000000;
	@%p3 bra 	$L__BB8_18;
	setp.lt.u32 	%p4, %r5, 7680;
	mov.f32 	%f132, 0f00000000;
	mov.u32 	%r230, %r1;
	@%p4 bra 	$L__BB8_8;
	shr.u32 	%r138, %r5, 9;
	add.s32 	%r139, %r138, 1;
	and.b32  	%r140, %r139, 16777200;
	neg.s32 	%r212, %r140;
	add.s32 	%r228, %r21, %r211;
	add.s32 	%r227, %r22, %r211;
	add.s32 	%r226, %r23, %r211;
	add.s32 	%r225, %r24, %r211;
	add.s32 	%r224, %r25, %r211;
	add.s32 	%r223, %r26, %r211;
	add.s32 	%r222, %r27, %r211;
	add.s32 	%r221, %r28, %r211;
	add.s32 	%r220, %r29, %r211;
	add.s32 	%r219, %r30, %r211;
	add.s32 	%r218, %r31, %r211;
	add.s32 	%r217, %r32, %r211;
	add.s32 	%r216, %r33, %r211;
	add.s32 	%r215, %r34, %r211;
	add.s32 	%r214, %r35, %r211;
	add.s32 	%r213, %r36, %r211;
	mov.f32 	%f132, 0f00000000;
	mov.u32 	%r230, %r1;
$L__BB8_7:
	.pragma "nounroll";
	mul.wide.s32 	%rd4, %r213, 4;
	add.s64 	%rd5, %rd1, %rd4;
	ld.global.nc.f32 	%f23, [%rd5];
	add.f32 	%f24, %f132, %f23;
	mul.wide.s32 	%rd6, %r214, 4;
	add.s64 	%rd7, %rd1, %rd6;
	ld.global.nc.f32 	%f25, [%rd7];
	add.f32 	%f26, %f24, %f25;
	mul.wide.s32 	%rd8, %r216, 4;
	add.s64 	%rd9, %rd1, %rd8;
	ld.global.nc.f32 	%f27, [%rd9];
	add.f32 	%f28, %f26, %f27;
	mul.wide.s32 	%rd10, %r215, 4;
	add.s64 	%rd11, %rd1, %rd10;
	ld.global.nc.f32 	%f29, [%rd11];
	add.f32 	%f30, %f28, %f29;
	mul.wide.s32 	%rd12, %r220, 4;
	add.s64 	%rd13, %rd1, %rd12;
	ld.global.nc.f32 	%f31, [%rd13];
	add.f32 	%f32, %f30, %f31;
	mul.wide.s32 	%rd14, %r219, 4;
	add.s64 	%rd15, %rd1, %rd14;
	ld.global.nc.f32 	%f33, [%rd15];
	add.f32 	%f34, %f32, %f33;
	mul.wide.s32 	%rd16, %r218, 4;
	add.s64 	%rd17, %rd1, %rd16;
	ld.global.nc.f32 	%f35, [%rd17];
	add.f32 	%f36, %f34, %f35;
	mul.wide.s32 	%rd18, %r217, 4;
	add.s64 	%rd19, %rd1, %rd18;
	ld.global.nc.f32 	%f37, [%rd19];
	add.f32 	%f38, %f36, %f37;
	mul.wide.s32 	%rd20, %r228, 4;
	add.s64 	%rd21, %rd1, %rd20;
	ld.global.nc.f32 	%f39, [%rd21];
	add.f32 	%f40, %f38, %f39;
	mul.wide.s32 	%rd22, %r227, 4;
	add.s64 	%rd23, %rd1, %rd22;
	ld.global.nc.f32 	%f41, [%rd23];
	add.f32 	%f42, %f40, %f41;
	mul.wide.s32 	%rd24, %r226, 4;
	add.s64 	%rd25, %rd1, %rd24;
	ld.global.nc.f32 	%f43, [%rd25];
	add.f32 	%f44, %f42, %f43;
	mul.wide.s32 	%rd26, %r225, 4;
	add.s64 	%rd27, %rd1, %rd26;
	ld.global.nc.f32 	%f45, [%rd27];
	add.f32 	%f46, %f44, %f45;
	mul.wide.s32 	%rd28, %r224, 4;
	add.s64 	%rd29, %rd1, %rd28;
	ld.global.nc.f32 	%f47, [%rd29];
	add.f32 	%f48, %f46, %f47;
	mul.wide.s32 	%rd30, %r223, 4;
	add.s64 	%rd31, %rd1, %rd30;
	ld.global.nc.f32 	%f49, [%rd31];
	add.f32 	%f50, %f48, %f49;
	mul.wide.s32 	%rd32, %r222, 4;
	add.s64 	%rd33, %rd1, %rd32;
	ld.global.nc.f32 	%f51, [%rd33];
	add.f32 	%f52, %f50, %f51;
	mul.wide.s32 	%rd34, %r221, 4;
	add.s64 	%rd35, %rd1, %rd34;
	ld.global.nc.f32 	%f53, [%rd35];
	add.f32 	%f132, %f52, %f53;
	add.s32 	%r230, %r230, 8192;
	add.s32 	%r228, %r228, %r10;
	add.s32 	%r227, %r227, %r10;
	add.s32 	%r226, %r226, %r10;
	add.s32 	%r225, %r225, %r10;
	add.s32 	%r224, %r224, %r10;
	add.s32 	%r223, %r223, %r10;
	add.s32 	%r222, %r222, %r10;
	add.s32 	%r221, %r221, %r10;
	add.s32 	%r220, %r220, %r10;
	add.s32 	%r219, %r219, %r10;
	add.s32 	%r218, %r218, %r10;
	add.s32 	%r217, %r217, %r10;
	add.s32 	%r216, %r216, %r10;
	add.s32 	%r215, %r215, %r10;
	add.s32 	%r214, %r214, %r10;
	add.s32 	%r213, %r213, %r10;
	add.s32 	%r212, %r212, 16;
	setp.ne.s32 	%p5, %r212, 0;
	@%p5 bra 	$L__BB8_7;
$L__BB8_8:
	setp.eq.s32 	%p6, %r6, 0;
	@%p6 bra 	$L__BB8_18;
	add.s32 	%r141, %r6, -1;
	setp.lt.u32 	%p7, %r141, 7;
	@%p7 bra 	$L__BB8_11;
	mad.lo.s32 	%r142, %r230, %r99, %r210;
	mad.lo.s32 	%r143, %r142, %r100, %r211;
	mul.wide.s32 	%rd36, %r143, 4;
	add.s64 	%rd37, %rd1, %rd36;
	ld.global.nc.f32 	%f55, [%rd37];
	add.f32 	%f56, %f132, %f55;
	shl.b32 	%r144, %r99, 9;
	add.s32 	%r145, %r142, %r144;
	mad.lo.s32 	%r146, %r145, %r100, %r211;
	mul.wide.s32 	%rd38, %r146, 4;
	add.s64 	%rd39, %rd1, %rd38;
	ld.global.nc.f32 	%f57, [%rd39];
	add.f32 	%f58, %f56, %f57;
	shl.b32 	%r147, %r99, 10;
	add.s32 	%r148, %r142, %r147;
	mad.lo.s32 	%r149, %r148, %r100, %r211;
	mul.wide.s32 	%rd40, %r149, 4;
	add.s64 	%rd41, %rd1, %rd40;
	ld.global.nc.f32 	%f59, [%rd41];
	add.f32 	%f60, %f58, %f59;
	add.s32 	%r150, %r148, %r144;
	mad.lo.s32 	%r151, %r150, %r100, %r211;
	mul.wide.s32 	%rd42, %r151, 4;
	add.s64 	%rd43, %rd1, %rd42;
	ld.global.nc.f32 	%f61, [%rd43];
	add.f32 	%f62, %f60, %f61;
	shl.b32 	%r152, %r99, 11;
	add.s32 	%r153, %r142, %r152;
	mad.lo.s32 	%r154, %r153, %r100, %r211;
	mul.wide.s32 	%rd44, %r154, 4;
	add.s64 	%rd45, %rd1, %rd44;
	ld.global.nc.f32 	%f63, [%rd45];
	add.f32 	%f64, %f62, %f63;
	add.s32 	%r155, %r153, %r144;
	mad.lo.s32 	%r156, %r155, %r100, %r211;
	mul.wide.s32 	%rd46, %r156, 4;
	add.s64 	%rd47, %rd1, %rd46;
	ld.global.nc.f32 	%f65, [%rd47];
	add.f32 	%f66, %f64, %f65;
	add.s32 	%r157, %r153, %r147;
	mad.lo.s32 	%r158, %r157, %r100, %r211;
	mul.wide.s32 	%rd48, %r158, 4;
	add.s64 	%rd49, %rd1, %rd48;
	ld.global.nc.f32 	%f67, [%rd49];
	add.f32 	%f68, %f66, %f67;
	add.s32 	%r159, %r157, %r144;
	mad.lo.s32 	%r160, %r159, %r100, %r211;
	mul.wide.s32 	%rd50, %r160, 4;
	add.s64 	%rd51, %rd1, %rd50;
	ld.global.nc.f32 	%f69, [%rd51];
	add.f32 	%f132, %f68, %f69;
	add.s32 	%r230, %r230, 4096;
$L__BB8_11:
	setp.eq.s32 	%p8, %r7, 0;
	@%p8 bra 	$L__BB8_18;
	add.s32 	%r161, %r7, -1;
	setp.lt.u32 	%p9, %r161, 3;
	@%p9 bra 	$L__BB8_14;
	mad.lo.s32 	%r162, %r230, %r99, %r210;
	mad.lo.s32 	%r163, %r162, %r100, %r211;
	mul.wide.s32 	%rd52, %r163, 4;
	add.s64 	%rd53, %rd1, %rd52;
	ld.global.nc.f32 	%f71, [%rd53];
	add.f32 	%f72, %f132, %f71;
	shl.b32 	%r164, %r99, 9;
	add.s32 	%r165, %r162, %r164;
	mad.lo.s32 	%r166, %r165, %r100, %r211;
	mul.wide.s32 	%rd54, %r166, 4;
	add.s64 	%rd55, %rd1, %rd54;
	ld.global.nc.f32 	%f73, [%rd55];
	add.f32 	%f74, %f72, %f73;
	shl.b32 	%r167, %r99, 10;
	add.s32 	%r168, %r162, %r167;
	mad.lo.s32 	%r169, %r168, %r100, %r211;
	mul.wide.s32 	%rd56, %r169, 4;
	add.s64 	%rd57, %rd1, %rd56;
	ld.global.nc.f32 	%f75, [%rd57];
	add.f32 	%f76, %f74, %f75;
	add.s32 	%r170, %r168, %r164;
	mad.lo.s32 	%r171, %r170, %r100, %r211;
	mul.wide.s32 	%rd58, %r171, 4;
	add.s64 	%rd59, %rd1, %rd58;
	ld.global.nc.f32 	%f77, [%rd59];
	add.f32 	%f132, %f76, %f77;
	add.s32 	%r230, %r230, 2048;
$L__BB8_14:
	setp.eq.s32 	%p10, %r8, 0;
	@%p10 bra 	$L__BB8_18;
	setp.eq.s32 	%p11, %r8, 1;
	mad.lo.s32 	%r96, %r230, %r99, %r210;
	mad.lo.s32 	%r172, %r96, %r100, %r211;
	mul.wide.s32 	%rd60, %r172, 4;
	add.s64 	%rd61, %rd1, %rd60;
	ld.global.nc.f32 	%f78, [%rd61];
	add.f32 	%f132, %f132, %f78;
	@%p11 bra 	$L__BB8_18;
	setp.eq.s32 	%p12, %r8, 2;
	shl.b32 	%r173, %r99, 9;
	add.s32 	%r174, %r96, %r173;
	mad.lo.s32 	%r175, %r174, %r100, %r211;
	mul.wide.s32 	%rd62, %r175, 4;
	add.s64 	%rd63, %rd1, %rd62;
	ld.global.nc.f32 	%f79, [%rd63];
	add.f32 	%f132, %f132, %f79;
	@%p12 bra 	$L__BB8_18;
	shl.b32 	%r176, %r99, 10;
	add.s32 	%r177, %r96, %r176;
	mad.lo.s32 	%r178, %r177, %r100, %r211;
	mul.wide.s32 	%rd64, %r178, 4;
	add.s64 	%rd65, %rd1, %rd64;
	ld.global.nc.f32 	%f80, [%rd65];
	add.f32 	%f132, %f132, %f80;
$L__BB8_18:
	setp.ne.s32 	%p13, %r115, 0;
	setp.gt.s32 	%p14, %r115, 15;
	setp.gt.s32 	%p15, %r115, 23;
	setp.gt.s32 	%p16, %r115, 27;
	setp.gt.s32 	%p17, %r115, 29;
	setp.gt.s32 	%p18, %r115, 30;
	mov.b32 	%r180, %f132;
	mov.b32 	%r181, 1;
	mov.b32 	%r202, 31;
	mov.b32 	%r203, -1;
	// begin inline asm
	shfl.sync.down.b32 %r179, %r180, %r181, %r202, %r203;
	// end inline asm
	mov.b32 	%f81, %r179;
	add.f32 	%f82, %f132, %f81;
	selp.f32 	%f83, %f132, %f82, %p18;
	mov.b32 	%r185, %f83;
	mov.b32 	%r186, 2;
	// begin inline asm
	shfl.sync.down.b32 %r184, %r185, %r186, %r202, %r203;
	// end inline asm
	mov.b32 	%f84, %r184;
	add.f32 	%f85, %f83, %f84;
	selp.f32 	%f86, %f83, %f85, %p17;
	mov.b32 	%r190, %f86;
	mov.b32 	%r191, 4;
	// begin inline asm
	shfl.sync.down.b32 %r189, %r190, %r191, %r202, %r203;
	// end inline asm
	mov.b32 	%f87, %r189;
	add.f32 	%f88, %f86, %f87;
	selp.f32 	%f89, %f86, %f88, %p16;
	mov.b32 	%r195, %f89;
	mov.b32 	%r196, 8;
	// begin inline asm
	shfl.sync.down.b32 %r194, %r195, %r196, %r202, %r203;
	// end inline asm
	mov.b32 	%f90, %r194;
	add.f32 	%f91, %f89, %f90;
	selp.f32 	%f92, %f89, %f91, %p15;
	mov.b32 	%r200, %f92;
	mov.b32 	%r201, 16;
	// begin inline asm
	shfl.sync.down.b32 %r199, %r200, %r201, %r202, %r203;
	// end inline asm
	mov.b32 	%f93, %r199;
	add.f32 	%f15, %f92, %f93;
	selp.f32 	%f133, %f92, %f15, %p14;
	@%p13 bra 	$L__BB8_20;
	shr.u32 	%r204, %r1, 3;
	and.b32  	%r205, %r204, 124;
	mov.u32 	%r206, _ZZ24split_k_reduction_kernelIfLi512EEvPT_PKS0_iiiE12temp_storage;
	add.s32 	%r207, %r206, %r205;
	st.shared.f32 	[%r207+16], %f15;
$L__BB8_20:
	setp.ne.s32 	%p19, %r1, 0;
	bar.sync 	0;
	@%p19 bra 	$L__BB8_22;
	ld.shared.f32 	%f94, [_ZZ24split_k_reduction_kernelIfLi512EEvPT_PKS0_iiiE12temp_storage+20];
	add.f32 	%f95, %f133, %f94;
	ld.shared.f32 	%f96, [_ZZ24split_k_reduction_kernelIfLi512EEvPT_PKS0_iiiE12temp_storage+24];
	add.f32 	%f97, %f95, %f96;
	ld.shared.f32 	%f98, [_ZZ24split_k_reduction_kernelIfLi512EEvPT_PKS0_iiiE12temp_storage+28];
	add.f32 	%f99, %f97, %f98;
	ld.shared.f32 	%f100, [_ZZ24split_k_reduction_kernelIfLi512EEvPT_PKS0_iiiE12temp_storage+32];
	add.f32 	%f101, %f99, %f100;
	ld.shared.f32 	%f102, [_ZZ24split_k_reduction_kernelIfLi512EEvPT_PKS0_iiiE12temp_storage+36];
	add.f32 	%f103, %f101, %f102;
	ld.shared.f32 	%f104, [_ZZ24split_k_reduction_kernelIfLi512EEvPT_PKS0_iiiE12temp_storage+40];
	add.f32 	%f105, %f103, %f104;
	ld.shared.f32 	%f106, [_ZZ24split_k_reduction_kernelIfLi512EEvPT_PKS0_iiiE12temp_storage+44];
	add.f32 	%f107, %f105, %f106;
	ld.shared.f32 	%f108, [_ZZ24split_k_reduction_kernelIfLi512EEvPT_PKS0_iiiE12temp_storage+48];
	add.f32 	%f109, %f107, %f108;
	ld.shared.f32 	%f110, [_ZZ24split_k_reduction_kernelIfLi512EEvPT_PKS0_iiiE12temp_storage+52];
	add.f32 	%f111, %f109, %f110;
	ld.shared.f32 	%f112, [_ZZ24split_k_reduction_kernelIfLi512EEvPT_PKS0_iiiE12temp_storage+56];
	add.f32 	%f113, %f111, %f112;
	ld.shared.f32 	%f114, [_ZZ24split_k_reduction_kernelIfLi512EEvPT_PKS0_iiiE12temp_storage+60];
	add.f32 	%f115, %f113, %f114;
	ld.shared.f32 	%f116, [_ZZ24split_k_reduction_kernelIfLi512EEvPT_PKS0_iiiE12temp_storage+64];
	add.f32 	%f117, %f115, %f116;
	ld.shared.f32 	%f118, [_ZZ24split_k_reduction_kernelIfLi512EEvPT_PKS0_iiiE12temp_storage+68];
	add.f32 	%f119, %f117, %f118;
	ld.shared.f32 	%f120, [_ZZ24split_k_reduction_kernelIfLi512EEvPT_PKS0_iiiE12temp_storage+72];
	add.f32 	%f121, %f119, %f120;
	ld.shared.f32 	%f122, [_ZZ24split_k_reduction_kernelIfLi512EEvPT_PKS0_iiiE12temp_storage+76];
	add.f32 	%f133, %f121, %f122;
$L__BB8_22:
	bar.sync 	0;
	@%p19 bra 	$L__BB8_24;
	ld.param.u64 	%rd69, [_Z24split_k_reduction_kernelIfLi512EEvPT_PKS0_iii_param_0];
	mad.lo.s32 	%r208, %r210, %r100, %r211;
	cvta.to.global.u64 	%rd66, %rd69;
	mul.wide.s32 	%rd67, %r208, 4;
	add.s64 	%rd68, %rd66, %rd67;
	ld.global.f32 	%f123, [%rd68];
	add.f32 	%f124, %f133, %f123;
	st.global.f32 	[%rd68], %f124;
$L__BB8_24:
	add.s32 	%r211, %r211, %r4;
	setp.lt.s32 	%p21, %r211, %r100;
	@%p21 bra 	$L__BB8_4;
$L__BB8_25:
	mov.u32 	%r209, %nctaid.x;
	add.s32 	%r210, %r210, %r209;
	setp.lt.s32 	%p22, %r210, %r99;
	@%p22 bra 	$L__BB8_2;
$L__BB8_26:
	ret;

}
	// .globl	_Z28split_k_implicit_gemm_stage1I6__halfiLi128ELb1EEvPKT_S3_PS1_PKT0_S7_iiiii
.visible .entry _Z28split_k_implicit_gemm_stage1I6__halfiLi128ELb1EEvPKT_S3_PS1_PKT0_S7_iiiii(
	.param .u64 .ptr .align 1 _Z28split_k_implicit_gemm_stage1I6__halfiLi128ELb1EEvPKT_S3_PS1_PKT0_S7_iiiii_param_0,
	.param .u64 .ptr .align 1 _Z28split_k_implicit_gemm_stage1I6__halfiLi128ELb1EEvPKT_S3_PS1_PKT0_S7_iiiii_param_1,
	.param .u64 .ptr .align 1 _Z28split_k_implicit_gemm_stage1I6__halfiLi128ELb1EEvPKT_S3_PS1_PKT0_S7_iiiii_param_2,
	.param .u64 .ptr .align 1 _Z28split_k_implicit_gemm_stage1I6__halfiLi128ELb1EEvPKT_S3_PS1_PKT0_S7_iiiii_param_3,
	.param .u64 .ptr .align 1 _Z28split_k_implicit_gemm_stage1I6__halfiLi128ELb1EEvPKT_S3_PS1_PKT0_S7_iiiii_param_4,
	.param .u32 _Z28split_k_implicit_gemm_stage1I6__halfiLi128ELb1EEvPKT_S3_PS1_PKT0_S7_iiiii_param_5,
	.param .u32 _Z28split_k_implicit_gemm_stage1I6__halfiLi128ELb1EEvPKT_S3_PS1_PKT0_S7_iiiii_param_6,
	.param .u32 _Z28split_k_implicit_gemm_stage1I6__halfiLi128ELb1EEvPKT_S3_PS1_PKT0_S7_iiiii_param_7,
	.param .u32 _Z28split_k_implicit_gemm_stage1I6__halfiLi128ELb1EEvPKT_S3_PS1_PKT0_S7_iiiii_param_8,
	.param .u32 _Z28split_k_implicit_gemm_stage1I6__halfiLi128ELb1EEvPKT_S3_PS1_PKT0_S7_iiiii_param_9
)
{
	.reg .pred 	%p<36>;
	.reg .b16 	%rs<199>;
	.reg .b32 	%r<178>;
	.reg .b32 	%f<2>;
	.reg .b64 	%rd<86>;
	// demoted variable
	.shared .align 2 .b8 _ZZ28split_k_implicit_gemm_stage1I6__halfiLi128ELb1EEvPKT_S3_PS1_PKT0_S7_iiiiiE12temp_storage[14];
	ld.param.u64 	%rd14, [_Z28split_k_implicit_gemm_stage1I6__halfiLi128ELb1EEvPKT_S3_PS1_PKT0_S7_iiiii_param_0];
	ld.param.u64 	%rd15, [_Z28split_k_implicit_gemm_stage1I6__halfiLi128ELb1EEvPKT_S3_PS1_PKT0_S7_iiiii_param_1];
	ld.param.u64 	%rd13, [_Z28split_k_implicit_gemm_stage1I6__halfiLi128ELb1EEvPKT_S3_PS1_PKT0_S7_iiiii_param_2];
	ld.param.u64 	%rd16, [_Z28split_k_implicit_gemm_stage1I6__halfiLi128ELb1EEvPKT_S3_PS1_PKT0_S7_iiiii_param_3];
	ld.param.u64 	%rd17, [_Z28split_k_implicit_gemm_stage1I6__halfiLi128ELb1EEvPKT_S3_PS1_PKT0_S7_iiiii_param_4];
	ld.param.u32 	%r59, [_Z28split_k_implicit_gemm_stage1I6__halfiLi128ELb1EEvPKT_S3_PS1_PKT0_S7_iiiii_param_5];
	ld.param.u32 	%r60, [_Z28split_k_implicit_gemm_stage1I6__halfiLi128ELb1EEvPKT_S3_PS1_PKT0_S7_iiiii_param_6];
	ld.param.u32 	%r61, [_Z28split_k_implicit_gemm_stage1I6__halfiLi128ELb1EEvPKT_S3_PS1_PKT0_S7_iiiii_param_7];
	ld.param.u32 	%r62, [_Z28split_k_implicit_gemm_stage1I6__halfiLi128ELb1EEvPKT_S3_PS1_PKT0_S7_iiiii_param_8];
	cvta.to.global.u64 	%rd1, %rd15;
	cvta.to.global.u64 	%rd2, %rd14;
	cvta.to.global.u64 	%rd3, %rd17;
	cvta.to.global.u64 	%rd4, %rd16;
	mov.u32 	%r171, %ctaid.x;
	setp.ge.s32 	%p1, %r171, %r59;
	@%p1 bra 	$L__BB9_62;
	mov.u32 	%r2, %tid.x;
	mov.u32 	%r3, %ctaid.y;
	add.s32 	%r4, %r61, %r2;
	add.s32 	%r63, %r62, %r61;
	mov.u32 	%r5, %nctaid.y;
	add.s32 	%r64, %r4, 128;
	max.s32 	%r65, %r64, %r63;
	not.b32 	%r66, %r2;
	add.s32 	%r67, %r65, %r66;
	sub.s32 	%r6, %r67, %r61;
	shr.u32 	%r68, %r6, 7;
	add.s32 	%r69, %r68, 1;
	and.b32  	%r7, %r69, 7;
	add.s64 	%rd5, %rd4, 2048;
	add.s64 	%rd6, %rd3, 2048;
$L__BB9_2:
	setp.ge.s32 	%p2, %r3, %r60;
	@%p2 bra 	$L__BB9_61;
	mov.f32 	%f1, 0f00000000;
	// begin inline asm
	{  cvt.rn.f16.f32 %rs51, %f1;}

	// end inline asm
	// begin inline asm
	mov.u32 %r70, %laneid;
	// end inline asm
	mul.lo.s32 	%r10, %r171, %r60;
	mov.u32 	%r172, %r3;
$L__BB9_4:
	setp.ge.s32 	%p3, %r2, %r62;
	mov.u16 	%rs172, %rs51;
	@%p3 bra 	$L__BB9_45;
	setp.lt.u32 	%p4, %r6, 896;
	mov.u32 	%r175, %r4;
	mov.u16 	%rs172, %rs51;
	@%p4 bra 	$L__BB9_24;
	shr.u32 	%r71, %r6, 7;
	add.s32 	%r72, %r71, 1;
	and.b32  	%r73, %r72, 67108856;
	neg.s32 	%r173, %r73;
	mov.u32 	%r175, %r4;
	mov.u16 	%rs172, %rs51;
$L__BB9_7:
	.pragma "nounroll";
	mul.wide.s32 	%rd18, %r175, 4;
	add.s64 	%rd7, %rd5, %rd18;
	add.s64 	%rd8, %rd6, %rd18;
	ld.global.nc.u32 	%r15, [%rd7+-2048];
	ld.global.nc.u32 	%r74, [%rd8+-2048];
	or.b32  	%r75, %r15, %r74;
	setp.lt.s32 	%p5, %r75, 0;
	@%p5 bra 	$L__BB9_9;
	mad.lo.s32 	%r76, %r15, %r59, %r171;
	mul.wide.s32 	%rd19, %r76, 2;
	add.s64 	%rd20, %rd2, %rd19;
	ld.global.nc.u16 	%rs54, [%rd20];
	mad.lo.s32 	%r77, %r74, %r60, %r172;
	mul.wide.s32 	%rd21, %r77, 2;
	add.s64 	%rd22, %rd1, %rd21;
	ld.global.nc.u16 	%rs55, [%rd22];
	// begin inline asm
	{mul.f16 %rs53,%rs54,%rs55;
}
	// end inline asm
	// begin inline asm
	{add.f16 %rs172,%rs172,%rs53;
}
	// end inline asm
$L__BB9_9:
	ld.global.nc.u32 	%r17, [%rd7+-1536];
	ld.global.nc.u32 	%r78, [%rd8+-1536];
	or.b32  	%r79, %r17, %r78;
	setp.lt.s32 	%p6, %r79, 0;
	@%p6 bra 	$L__BB9_11;
	mad.lo.s32 	%r80, %r17, %r59, %r171;
	mul.wide.s32 	%rd23, %r80, 2;
	add.s64 	%rd24, %rd2, %rd23;
	ld.global.nc.u16 	%rs60, [%rd24];
	mad.lo.s32 	%r81, %r78, %r60, %r172;
	mul.wide.s32 	%rd25, %r81, 2;
	add.s64 	%rd26, %rd1, %rd25;
	ld.global.nc.u16 	%rs61, [%rd26];
	// begin inline asm
	{mul.f16 %rs59,%rs60,%rs61;
}
	// end inline asm
	// begin inline asm
	{add.f16 %rs172,%rs172,%rs59;
}
	// end inline asm
$L__BB9_11:
	ld.global.nc.u32 	%r19, [%rd7+-1024];
	ld.global.nc.u32 	%r82, [%rd8+-1024];
	or.b32  	%r83, %r19, %r82;
	setp.lt.s32 	%p7, %r83, 0;
	@%p7 bra 	$L__BB9_13;
	mad.lo.s32 	%r84, %r19, %r59, %r171;
	mul.wide.s32 	%rd27, %r84, 2;
	add.s64 	%rd28, %rd2, %rd27;
	ld.global.nc.u16 	%rs66, [%rd28];
	mad.lo.s32 	%r85, %r82, %r60, %r172;
	mul.wide.s32 	%rd29, %r85, 2;
	add.s64 	%rd30, %rd1, %rd29;
	ld.global.nc.u16 	%rs67, [%rd30];
	// begin inline asm
	{mul.f16 %rs65,%rs66,%rs67;
}
	// end inline asm
	// begin inline asm
	{add.f16 %rs172,%rs172,%rs65;
}
	// end inline asm
$L__BB9_13:
	ld.global.nc.u32 	%r21, [%rd7+-512];
	ld.global.nc.u32 	%r86, [%rd8+-512];
	or.b32  	%r87, %r21, %r86;
	setp.lt.s32 	%p8, %r87, 0;
	@%p8 bra 	$L__BB9_15;
	mad.lo.s32 	%r88, %r21, %r59, %r171;
	mul.wide.s32 	%rd31, %r88, 2;
	add.s64 	%rd32, %rd2, %rd31;
	ld.global.nc.u16 	%rs72, [%rd32];
	mad.lo.s32 	%r89, %r86, %r60, %r172;
	mul.wide.s32 	%rd33, %r89, 2;
	add.s64 	%rd34, %rd1, %rd33;
	ld.global.nc.u16 	%rs73, [%rd34];
	// begin inline asm
	{mul.f16 %rs71,%rs72,%rs73;
}
	// end inline asm
	// begin inline asm
	{add.f16 %rs172,%rs172,%rs71;
}
	// end inline asm
$L__BB9_15:
	ld.global.nc.u32 	%r23, [%rd7];
	ld.global.nc.u32 	%r90, [%rd8];
	or.b32  	%r91, %r23, %r90;
	setp.lt.s32 	%p9, %r91, 0;
	@%p9 bra 	$L__BB9_17;
	mad.lo.s32 	%r92, %r23, %r59, %r171;
	mul.wide.s32 	%rd35, %r92, 2;
	add.s64 	%rd36, %rd2, %rd35;
	ld.global.nc.u16 	%rs78, [%rd36];
	mad.lo.s32 	%r93, %r90, %r60, %r172;
	mul.wide.s32 	%rd37, %r93, 2;
	add.s64 	%rd38, %rd1, %rd37;
	ld.global.nc.u16 	%rs79, [%rd38];
	// begin inline asm
	{mul.f16 %rs77,%rs78,%rs79;
}
	// end inline asm
	// begin inline asm
	{add.f16 %rs172,%rs172,%rs77;
}
	// end inline asm
$L__BB9_17:
	ld.global.nc.u32 	%r25, [%rd7+512];
	ld.global.nc.u32 	%r94, [%rd8+512];
	or.b32  	%r95, %r25, %r94;
	setp.lt.s32 	%p10, %r95, 0;
	@%p10 bra 	$L__BB9_19;
	mad.lo.s32 	%r96, %r25, %r59, %r171;
	mul.wide.s32 	%rd39, %r96, 2;
	add.s64 	%rd40, %rd2, %rd39;
	ld.global.nc.u16 	%rs84, [%rd40];
	mad.lo.s32 	%r97, %r94, %r60, %r172;
	mul.wide.s32 	%rd41, %r97, 2;
	add.s64 	%rd42, %rd1, %rd41;
	ld.global.nc.u16 	%rs85, [%rd42];
	// begin inline asm
	{mul.f16 %rs83,%rs84,%rs85;
}
	// end inline asm
	// begin inline asm
	{add.f16 %rs172,%rs172,%rs83;
}
	// end inline asm
$L__BB9_19:
	ld.global.nc.u32 	%r27, [%rd7+1024];
	ld.global.nc.u32 	%r98, [%rd8+1024];
	or.b32  	%r99, %r27, %r98;
	setp.lt.s32 	%p11, %r99, 0;
	@%p11 bra 	$L__BB9_21;
	mad.lo.s32 	%r100, %r27, %r59, %r171;
	mul.wide.s32 	%rd43, %r100, 2;
	add.s64 	%rd44, %rd2, %rd43;
	ld.global.nc.u16 	%rs90, [%rd44];
	mad.lo.s32 	%r101, %r98, %r60, %r172;
	mul.wide.s32 	%rd45, %r101, 2;
	add.s64 	%rd46, %rd1, %rd45;
	ld.global.nc.u16 	%rs91, [%rd46];
	// begin inline asm
	{mul.f16 %rs89,%rs90,%rs91;
}
	// end inline asm
	// begin inline asm
	{add.f16 %rs172,%rs172,%rs89;
}
	// end inline asm
$L__BB9_21:
	ld.global.nc.u32 	%r29, [%rd7+1536];
	ld.global.nc.u32 	%r102, [%rd8+1536];
	or.b32  	%r103, %r29, %r102;
	setp.lt.s32 	%p12, %r103, 0;
	@%p12 bra 	$L__BB9_23;
	mad.lo.s32 	%r104, %r29, %r59, %r171;
	mul.wide.s32 	%rd47, %r104, 2;
	add.s64 	%rd48, %rd2, %rd47;
	ld.global.nc.u16 	%rs96, [%rd48];
	mad.lo.s32 	%r105, %r102, %r60, %r172;
	mul.wide.s32 	%rd49, %r105, 2;
	add.s64 	%rd50, %rd1, %rd49;
	ld.global.nc.u16 	%rs97, [%rd50];
	// begin inline asm
	{mul.f16 %rs95,%rs96,%rs97;
}
	// end inline asm
	// begin inline asm
	{add.f16 %rs172,%rs172,%rs95;
}
	// end inline asm
$L__BB9_23:
	add.s32 	%r175, %r175, 1024;
	add.s32 	%r173, %r173, 8;
	setp.ne.s32 	%p13, %r173, 0;
	@%p13 bra 	$L__BB9_7;
$L__BB9_24:
	setp.eq.s32 	%p14, %r7, 0;
	@%p14 bra 	$L__BB9_45;
	add.s32 	%r106, %r7, -1;
	setp.lt.u32 	%p15, %r106, 3;
	@%p15 bra 	$L__BB9_35;
	mul.wide.s32 	%rd51, %r175, 4;
	add.s64 	%rd9, %rd4, %rd51;
	ld.global.nc.u32 	%r34, [%rd9];
	add.s64 	%rd10, %rd3, %rd51;
	ld.global.nc.u32 	%r107, [%rd10];
	or.b32  	%r108, %r34, %r107;
	setp.lt.s32 	%p16, %r108, 0;
	@%p16 bra 	$L__BB9_28;
	mad.lo.s32 	%r109, %r34, %r59, %r171;
	mul.wide.s32 	%rd52, %r109, 2;
	add.s64 	%rd53, %rd2, %rd52;
	ld.global.nc.u16 	%rs103, [%rd53];
	mad.lo.s32 	%r110, %r107, %r60, %r172;
	mul.wide.s32 	%rd54, %r110, 2;
	add.s64 	%rd55, %rd1, %rd54;
	ld.global.nc.u16 	%rs104, [%rd55];
	// begin inline asm
	{mul.f16 %rs102,%rs103,%rs104;
}
	// end inline asm
	// begin inline asm
	{add.f16 %rs172,%rs172,%rs102;
}
	// end inline asm
$L__BB9_28:
	ld.global.nc.u32 	%r36, [%rd9+512];
	ld.global.nc.u32 	%r111, [%rd10+512];
	or.b32  	%r112, %r36, %r111;
	setp.lt.s32 	%p17, %r112, 0;
	@%p17 bra 	$L__BB9_30;
	mad.lo.s32 	%r113, %r36, %r59, %r171;
	mul.wide.s32 	%rd56, %r113, 2;
	add.s64 	%rd57, %rd2, %rd56;
	ld.global.nc.u16 	%rs109, [%rd57];
	mad.lo.s32 	%r114, %r111, %r60, %r172;
	mul.wide.s32 	%rd58, %r114, 2;
	add.s64 	%rd59, %rd1, %rd58;
	ld.global.nc.u16 	%rs110, [%rd59];
	// begin inline asm
	{mul.f16 %rs108,%rs109,%rs110;
}
	// end inline asm
	// begin inline asm
	{add.f16 %rs172,%rs172,%rs108;
}
	// end inline asm
$L__BB9_30:
	ld.global.nc.u32 	%r38, [%rd9+1024];
	ld.global.nc.u32 	%r115, [%rd10+1024];
	or.b32  	%r116, %r38, %r115;
	setp.lt.s32 	%p18, %r116, 0;
	@%p18 bra 	$L__BB9_32;
	mad.lo.s32 	%r117, %r38, %r59, %r171;
	mul.wide.s32 	%rd60, %r117, 2;
	add.s64 	%rd61, %rd2, %rd60;
	ld.global.nc.u16 	%rs115, [%rd61];
	mad.lo.s32 	%r118, %r115, %r60, %r172;
	mul.wide.s32 	%rd62, %r118, 2;
	add.s64 	%rd63, %rd1, %rd62;
	ld.global.nc.u16 	%rs116, [%rd63];
	// begin inline asm
	{mul.f16 %rs114,%rs115,%rs116;
}
	// end inline asm
	// begin inline asm
	{add.f16 %rs172,%rs172,%rs114;
}
	// end inline asm
$L__BB9_32:
	ld.global.nc.u32 	%r40, [%rd9+1536];
	ld.global.nc.u32 	%r119, [%rd10+1536];
	or.b32  	%r120, %r40, %r119;
	setp.lt.s32 	%p19, %r120, 0;
	@%p19 bra 	$L__BB9_34;
	mad.lo.s32 	%r121, %r40, %r59, %r171;
	mul.wide.s32 	%rd64, %r121, 2;
	add.s64 	%rd65, %rd2, %rd64;
	ld.global.nc.u16 	%rs121, [%rd65];
	mad.lo.s32 	%r122, %r119, %r60, %r172;
	mul.wide.s32 	%rd66, %r122, 2;
	add.s64 	%rd67, %rd1, %rd66;
	ld.global.nc.u16 	%rs122, [%rd67];
	// begin inline asm
	{mul.f16 %rs120,%rs121,%rs122;
}
	// end inline asm
	// begin inline asm
	{add.f16 %rs172,%rs172,%rs120;
}
	// end inline asm
$L__BB9_34:
	add.s32 	%r175, %r175, 512;
$L__BB9_35:
	shr.u32 	%r123, %r6, 7;
	add.s32 	%r124, %r123, 1;
	and.b32  	%r125, %r124, 3;
	setp.eq.s32 	%p20, %r125, 0;
	@%p20 bra 	$L__BB9_45;
	and.b32  	%r126, %r6, 384;
	setp.eq.s32 	%p21, %r126, 0;
	@%p21 bra 	$L__BB9_42;
	mul.wide.s32 	%rd68, %r175, 4;
	add.s64 	%rd11, %rd4, %rd68;
	ld.global.nc.u32 	%r44, [%rd11];
	add.s64 	%rd12, %rd3, %rd68;
	ld.global.nc.u32 	%r127, [%rd12];
	or.b32  	%r128, %r44, %r127;
	setp.lt.s32 	%p22, %r128, 0;
	@%p22 bra 	$L__BB9_39;
	mad.lo.s32 	%r129, %r44, %r59, %r171;
	mul.wide.s32 	%rd69, %r129, 2;
	add.s64 	%rd70, %rd2, %rd69;
	ld.global.nc.u16 	%rs128, [%rd70];
	mad.lo.s32 	%r130, %r127, %r60, %r172;
	mul.wide.s32 	%rd71, %r130, 2;
	add.s64 	%rd72, %rd1, %rd71;
	ld.global.nc.u16 	%rs129, [%rd72];
	// begin inline asm
	{mul.f16 %rs127,%rs128,%rs129;
}
	// end inline asm
	// begin inline asm
	{add.f16 %rs172,%rs172,%rs127;
}
	// end inline asm
$L__BB9_39:
	ld.global.nc.u32 	%r46, [%rd11+512];
	ld.global.nc.u32 	%r131, [%rd12+512];
	or.b32  	%r132, %r46, %r131;
	setp.lt.s32 	%p23, %r132, 0;
	@%p23 bra 	$L__BB9_41;
	mad.lo.s32 	%r133, %r46, %r59, %r171;
	mul.wide.s32 	%rd73, %r133, 2;
	add.s64 	%rd74, %rd2, %rd73;
	ld.global.nc.u16 	%rs134, [%rd74];
	mad.lo.s32 	%r134, %r131, %r60, %r172;
	mul.wide.s32 	%rd75, %r134, 2;
	add.s64 	%rd76, %rd1, %rd75;
	ld.global.nc.u16 	%rs135, [%rd76];
	// begin inline asm
	{mul.f16 %rs133,%rs134,%rs135;
}
	// end inline asm
	// begin inline asm
	{add.f16 %rs172,%rs172,%rs133;
}
	// end inline asm
$L__BB9_41:
	add.s32 	%r175, %r175, 256;
$L__BB9_42:
	and.b32  	%r135, %r6, 128;
	setp.ne.s32 	%p24, %r135, 0;
	@%p24 bra 	$L__BB9_45;
	mul.wide.s32 	%rd77, %r175, 4;
	add.s64 	%rd78, %rd4, %rd77;
	ld.global.nc.u32 	%r50, [%rd78];
	add.s64 	%rd79, %rd3, %rd77;
	ld.global.nc.u32 	%r136, [%rd79];
	or.b32  	%r137, %r50, %r136;
	setp.lt.s32 	%p25, %r137, 0;
	@%p25 bra 	$L__BB9_45;
	mad.lo.s32 	%r138, %r50, %r59, %r171;
	mul.wide.s32 	%rd80, %r138, 2;
	add.s64 	%rd81, %rd2, %rd80;
	ld.global.nc.u16 	%rs140, [%rd81];
	mad.lo.s32 	%r139, %r136, %r60, %r172;
	mul.wide.s32 	%rd82, %r139, 2;
	add.s64 	%rd83, %rd1, %rd82;
	ld.global.nc.u16 	%rs141, [%rd83];
	// begin inline asm
	{mul.f16 %rs139,%rs140,%rs141;
}
	// end inline asm
	// begin inline asm
	{add.f16 %rs172,%rs172,%rs139;
}
	// end inline asm
$L__BB9_45:
	setp.gt.s32 	%p26, %r70, 30;
	cvt.u32.u16 	%r141, %rs172;
	mov.b32 	%r142, 1;
	mov.b32 	%r143, 31;
	mov.b32 	%r144, -1;
	// begin inline asm
	shfl.sync.down.b32 %r140, %r141, %r142, %r143, %r144;
	// end inline asm
	@%p26 bra 	$L__BB9_47;
	cvt.u16.u32 	%rs147, %r140;
	// begin inline asm
	{add.f16 %rs172,%rs172,%rs147;
}
	// end inline asm
$L__BB9_47:
	setp.gt.s32 	%p27, %r70, 29;
	cvt.u32.u16 	%r146, %rs172;
	mov.b32 	%r147, 2;
	mov.b32 	%r148, 31;
	mov.b32 	%r149, -1;
	// begin inline asm
	shfl.sync.down.b32 %r145, %r146, %r147, %r148, %r149;
	// end inline asm
	@%p27 bra 	$L__BB9_49;
	cvt.u16.u32 	%rs150, %r145;
	// begin inline asm
	{add.f16 %rs172,%rs172,%rs150;
}
	// end inline asm
$L__BB9_49:
	setp.gt.s32 	%p28, %r70, 27;
	cvt.u32.u16 	%r151, %rs172;
	mov.b32 	%r152, 4;
	mov.b32 	%r153, 31;
	mov.b32 	%r154, -1;
	// begin inline asm
	shfl.sync.down.b32 %r150, %r151, %r152, %r153, %r154;
	// end inline asm
	@%p28 bra 	$L__BB9_51;
	cvt.u16.u32 	%rs153, %r150;
	// begin inline asm
	{add.f16 %rs172,%rs172,%rs153;
}
	// end inline asm
$L__BB9_51:
	setp.gt.s32 	%p29, %r70, 23;
	cvt.u32.u16 	%r156, %rs172;
	mov.b32 	%r157, 8;
	mov.b32 	%r158, 31;
	mov.b32 	%r159, -1;
	// begin inline asm
	shfl.sync.down.b32 %r155, %r156, %r157, %r158, %r159;
	// end inline asm
	@%p29 bra 	$L__BB9_53;
	cvt.u16.u32 	%rs156, %r155;
	// begin inline asm
	{add.f16 %rs172,%rs172,%rs156;
}
	// end inline asm
$L__BB9_53:
	setp.gt.s32 	%p30, %r70, 15;
	cvt.u32.u16 	%r161, %rs172;
	mov.b32 	%r162, 16;
	mov.b32 	%r163, 31;
	mov.b32 	%r164, -1;
	// begin inline asm
	shfl.sync.down.b32 %r160, %r161, %r162, %r163, %r164;
	// end inline asm
	@%p30 bra 	$L__BB9_56;
	setp.ne.s32 	%p31, %r70, 0;
	cvt.u16.u32 	%rs159, %r160;
	// begin inline asm
	{add.f16 %rs172,%rs172,%rs159;
}
	// end inline asm
	@%p31 bra 	$L__BB9_56;
	shr.u32 	%r165, %r2, 4;
	and.b32  	%r166, %r165, 62;
	mov.u32 	%r167, _ZZ28split_k_implicit_gemm_stage1I6__halfiLi128ELb1EEvPKT_S3_PS1_PKT0_S7_iiiiiE12temp_storage;
	add.s32 	%r168, %r167, %r166;
	st.shared.u16 	[%r168+4], %rs172;
$L__BB9_56:
	setp.ne.s32 	%p32, %r2, 0;
	bar.sync 	0;
	@%p32 bra 	$L__BB9_58;
	ld.shared.u16 	%rs162, [_ZZ28split_k_implicit_gemm_stage1I6__halfiLi128ELb1EEvPKT_S3_PS1_PKT0_S7_iiiiiE12temp_storage+6];
	// begin inline asm
	{add.f16 %rs160,%rs172,%rs162;
}
	// end inline asm
	ld.shared.u16 	%rs165, [_ZZ28split_k_implicit_gemm_stage1I6__halfiLi128ELb1EEvPKT_S3_PS1_PKT0_S7_iiiiiE12temp_storage+8];
	// begin inline asm
	{add.f16 %rs163,%rs160,%rs165;
}
	// end inline asm
	ld.shared.u16 	%rs168, [_ZZ28split_k_implicit_gemm_stage1I6__halfiLi128ELb1EEvPKT_S3_PS1_PKT0_S7_iiiiiE12temp_storage+10];
	// begin inline asm
	{add.f16 %rs172,%rs163,%rs168;
}
	// end inline asm
$L__BB9_58:
	bar.sync 	0;
	@%p32 bra 	$L__BB9_60;
	add.s32 	%r169, %r172, %r10;
	mul.wide.s32 	%rd85, %r169, 2;
	add.s64 	%rd84, %rd13, %rd85;
	// begin inline asm
	{ atom.add.noftz.f16 %rs169,[%rd84],%rs172; }

	// end inline asm
$L__BB9_60:
	add.s32 	%r172, %r172, %r5;
	setp.lt.s32 	%p34, %r172, %r60;
	@%p34 bra 	$L__BB9_4;
$L__BB9_61:
	mov.u32 	%r170, %nctaid.x;
	add.s32 	%r171, %r171, %r170;
	setp.lt.s32 	%p35, %r171, %r59;
	@%p35 bra 	$L__BB9_2;
$L__BB9_62:
	ret;

}
	// .globl	_Z28split_k_implicit_gemm_stage1I6__halfiLi128ELb0EEvPKT_S3_PS1_PKT0_S7_iiiii
.visible .entry _Z28split_k_implicit_gemm_stage1I6__halfiLi128ELb0EEvPKT_S3_PS1_PKT0_S7_iiiii(
	.param .u64 .ptr .align 1 _Z28split_k_implicit_gemm_stage1I6__halfiLi128ELb0EEvPKT_S3_PS1_PKT0_S7_iiiii_param_0,
	.param .u64 .ptr .align 1 _Z28split_k_implicit_gemm_stage1I6__halfiLi128ELb0EEvPKT_S3_PS1_PKT0_S7_iiiii_param_1,
	.param .u64 .ptr .align 1 _Z28split_k_implicit_gemm_stage1I6__halfiLi128ELb0EEvPKT_S3_PS1_PKT0_S7_iiiii_param_2,
	.param .u64 .ptr .align 1 _Z28split_k_implicit_gemm_stage1I6__halfiLi128ELb0EEvPKT_S3_PS1_PKT0_S7_iiiii_param_3,
	.param .u64 .ptr .align 1 _Z28split_k_implicit_gemm_stage1I6__halfiLi128ELb0EEvPKT_S3_PS1_PKT0_S7_iiiii_param_4,
	.param .u32 _Z28split_k_implicit_gemm_stage1I6__halfiLi128ELb0EEvPKT_S3_PS1_PKT0_S7_iiiii_param_5,
	.param .u32 _Z28split_k_implicit_gemm_stage1I6__halfiLi128ELb0EEvPKT_S3_PS1_PKT0_S7_iiiii_param_6,
	.param .u32 _Z28split_k_implicit_gemm_stage1I6__halfiLi128ELb0EEvPKT_S3_PS1_PKT0_S7_iiiii_param_7,
	.param .u32 _Z28split_k_implicit_gemm_stage1I6__halfiLi128ELb0EEvPKT_S3_PS1_PKT0_S7_iiiii_param_8,
	.param .u32 _Z28split_k_implicit_gemm_stage1I6__halfiLi128ELb0EEvPKT_S3_PS1_PKT0_S7_iiiii_param_9
)
{
	.reg .pred 	%p<36>;
	.reg .b16 	%rs<200>;
	.reg .b32 	%r<178>;
	.reg .b32 	%f<2>;
	.reg .b64 	%rd<87>;
	// demoted variable
	.shared .align 2 .b8 _ZZ28split_k_implicit_gemm_stage1I6__halfiLi128ELb0EEvPKT_S3_PS1_PKT0_S7_iiiiiE12temp_storage[14];
	ld.param.u64 	%rd15, [_Z28split_k_implicit_gemm_stage1I6__halfiLi128ELb0EEvPKT_S3_PS1_PKT0_S7_iiiii_param_0];
	ld.param.u64 	%rd16, [_Z28split_k_implicit_gemm_stage1I6__halfiLi128ELb0EEvPKT_S3_PS1_PKT0_S7_iiiii_param_1];
	ld.param.u64 	%rd14, [_Z28split_k_implicit_gemm_stage1I6__halfiLi128ELb0EEvPKT_S3_PS1_PKT0_S7_iiiii_param_2];
	ld.param.u64 	%rd17, [_Z28split_k_implicit_gemm_stage1I6__halfiLi128ELb0EEvPKT_S3_PS1_PKT0_S7_iiiii_param_3];
	ld.param.u64 	%rd18, [_Z28split_k_implicit_gemm_stage1I6__halfiLi128ELb0EEvPKT_S3_PS1_PKT0_S7_iiiii_param_4];
	ld.param.u32 	%r59, [_Z28split_k_implicit_gemm_stage1I6__halfiLi128ELb0EEvPKT_S3_PS1_PKT0_S7_iiiii_param_5];
	ld.param.u32 	%r60, [_Z28split_k_implicit_gemm_stage1I6__halfiLi128ELb0EEvPKT_S3_PS1_PKT0_S7_iiiii_param_6];
	ld.param.u32 	%r61, [_Z28split_k_implicit_gemm_stage1I6__halfiLi128ELb0EEvPKT_S3_PS1_PKT0_S7_iiiii_param_7];
	ld.param.u32 	%r62, [_Z28split_k_implicit_gemm_stage1I6__halfiLi128ELb0EEvPKT_S3_PS1_PKT0_S7_iiiii_param_8];
	cvta.to.global.u64 	%rd1, %rd16;
	cvta.to.global.u64 	%rd2, %rd15;
	cvta.to.global.u64 	%rd3, %rd18;
	cvta.to.global.u64 	%rd4, %rd17;
	mov.u32 	%r171, %ctaid.x;
	setp.ge.s32 	%p1, %r171, %r59;
	@%p1 bra 	$L__BB10_62;
	mov.u32 	%r2, %tid.x;
	mov.u32 	%r3, %ctaid.y;
	add.s32 	%r4, %r61, %r2;
	add.s32 	%r63, %r62, %r61;
	mov.u32 	%r5, %nctaid.y;
	add.s32 	%r64, %r4, 128;
	max.s32 	%r65, %r64, %r63;
	not.b32 	%r66, %r2;
	add.s32 	%r67, %r65, %r66;
	sub.s32 	%r6, %r67, %r61;
	shr.u32 	%r68, %r6, 7;
	add.s32 	%r69, %r68, 1;
	and.b32  	%r7, %r69, 7;
	add.s64 	%rd5, %rd4, 2048;
	add.s64 	%rd6, %rd3, 2048;
	cvta.to.global.u64 	%rd7, %rd14;
$L__BB10_2:
	setp.ge.s32 	%p2, %r3, %r60;
	@%p2 bra 	$L__BB10_61;
	mov.f32 	%f1, 0f00000000;
	// begin inline asm
	{  cvt.rn.f16.f32 %rs51, %f1;}

	// end inline asm
	// begin inline asm
	mov.u32 %r70, %laneid;
	// end inline asm
	mul.lo.s32 	%r10, %r171, %r60;
	mov.u32 	%r172, %r3;
$L__BB10_4:
	setp.ge.s32 	%p3, %r2, %r62;
	mov.u16 	%rs173, %rs51;
	@%p3 bra 	$L__BB10_45;
	setp.lt.u32 	%p4, %r6, 896;
	mov.u32 	%r175, %r4;
	mov.u16 	%rs173, %rs51;
	@%p4 bra 	$L__BB10_24;
	shr.u32 	%r71, %r6, 7;
	add.s32 	%r72, %r71, 1;
	and.b32  	%r73, %r72, 67108856;
	neg.s32 	%r173, %r73;
	mov.u32 	%r175, %r4;
	mov.u16 	%rs173, %rs51;
$L__BB10_7:
	.pragma "nounroll";
	mul.wide.s32 	%rd19, %r175, 4;
	add.s64 	%rd8, %rd5, %rd19;
	add.s64 	%rd9, %rd6, %rd19;
	ld.global.nc.u32 	%r15, [%rd8+-2048];
	ld.global.nc.u32 	%r74, [%rd9+-2048];
	or.b32  	%r75, %r15, %r74;
	setp.lt.s32 	%p5, %r75, 0;
	@%p5 bra 	$L__BB10_9;
	mad.lo.s32 	%r76, %r15, %r59, %r171;
	mul.wide.s32 	%rd20, %r76, 2;
	add.s64 	%rd21, %rd2, %rd20;
	ld.global.nc.u16 	%rs54, [%rd21];
	mad.lo.s32 	%r77, %r74, %r60, %r172;
	mul.wide.s32 	%rd22, %r77, 2;
	add.s64 	%rd23, %rd1, %rd22;
	ld.global.nc.u16 	%rs55, [%rd23];
	// begin inline asm
	{mul.f16 %rs53,%rs54,%rs55;
}
	// end inline asm
	// begin inline asm
	{add.f16 %rs173,%rs173,%rs53;
}
	// end inline asm
$L__BB10_9:
	ld.global.nc.u32 	%r17, [%rd8+-1536];
	ld.global.nc.u32 	%r78, [%rd9+-1536];
	or.b32  	%r79, %r17, %r78;
	setp.lt.s32 	%p6, %r79, 0;
	@%p6 bra 	$L__BB10_11;
	mad.lo.s32 	%r80, %r17, %r59, %r171;
	mul.wide.s32 	%rd24, %r80, 2;
	add.s64 	%rd25, %rd2, %rd24;
	ld.global.nc.u16 	%rs60, [%rd25];
	mad.lo.s32 	%r81, %r78, %r60, %r172;
	mul.wide.s32 	%rd26, %r81, 2;
	add.s64 	%rd27, %rd1, %rd26;
	ld.global.nc.u16 	%rs61, [%rd27];
	// begin inline asm
	{mul.f16 %rs59,%rs60,%rs61;
}
	// end inline asm
	// begin inline asm
	{add.f16 %rs173,%rs173,%rs59;
}
	// end inline asm
$L__BB10_11:
	ld.global.nc.u32 	%r19, [%rd8+-1024];
	ld.global.nc.u32 	%r82, [%rd9+-1024];
	or.b32  	%r83, %r19, %r82;
	setp.lt.s32 	%p7, %r83, 0;
	@%p7 bra 	$L__BB10_13;
	mad.lo.s32 	%r84, %r19, %r59, %r171;
	mul.wide.s32 	%rd28, %r84, 2;
	add.s64 	%rd29, %rd2, %rd28;
	ld.global.nc.u16 	%rs66, [%rd29];
	mad.lo.s32 	%r85, %r82, %r60, %r172;
	mul.wide.s32 	%rd30, %r85, 2;
	add.s64 	%rd31, %rd1, %rd30;
	ld.global.nc.u16 	%rs67, [%rd31];
	// begin inline asm
	{mul.f16 %rs65,%rs66,%rs67;
}
	// end inline asm
	// begin inline asm
	{add.f16 %rs173,%rs173,%rs65;
}
	// end inline asm
$L__BB10_13:
	ld.global.nc.u32 	%r21, [%rd8+-512];
	ld.global.nc.u32 	%r86, [%rd9+-512];
	or.b32  	%r87, %r21, %r86;
	setp.lt.s32 	%p8, %r87, 0;
	@%p8 bra 	$L__BB10_15;
	mad.lo.s32 	%r88, %r21, %r59, %r171;
	mul.wide.s32 	%rd32, %r88, 2;
	add.s64 	%rd33, %rd2, %rd32;
	ld.global.nc.u16 	%rs72, [%rd33];
	mad.lo.s32 	%r89, %r86, %r60, %r172;
	mul.wide.s32 	%rd34, %r89, 2;
	add.s64 	%rd35, %rd1, %rd34;
	ld.global.nc.u16 	%rs73, [%rd35];
	// begin inline asm
	{mul.f16 %rs71,%rs72,%rs73;
}
	// end inline asm
	// begin inline asm
	{add.f16 %rs173,%rs173,%rs71;
}
	// end inline asm
$L__BB10_15:
	ld.global.nc.u32 	%r23, [%rd8];
	ld.global.nc.u32 	%r90, [%rd9];
	or.b32  	%r91, %r23, %r90;
	setp.lt.s32 	%p9, %r91, 0;
	@%p9 bra 	$L__BB10_17;
	mad.lo.s32 	%r92, %r23, %r59, %r171;
	mul.wide.s32 	%rd36, %r92, 2;
	add.s64 	%rd37, %rd2, %rd36;
	ld.global.nc.u16 	%rs78, [%rd37];
	mad.lo.s32 	%r93, %r90, %r60, %r172;
	mul.wide.s32 	%rd38, %r93, 2;
	add.s64 	%rd39, %rd1, %rd38;
	ld.global.nc.u16 	%rs79, [%rd39];
	// begin inline asm
	{mul.f16 %rs77,%rs78,%rs79;
}
	// end inline asm
	// begin inline asm
	{add.f16 %rs173,%rs173,%rs77;
}
	// end inline asm
$L__BB10_17:
	ld.global.nc.u32 	%r25, [%rd8+512];
	ld.global.nc.u32 	%r94, [%rd9+512];
	or.b32  	%r95, %r25, %r94;
	setp.lt.s32 	%p10, %r95, 0;
	@%p10 bra 	$L__BB10_19;
	mad.lo.s32 	%r96, %r25, %r59, %r171;
	mul.wide.s32 	%rd40, %r96, 2;
	add.s64 	%rd41, %rd2, %rd40;
	ld.global.nc.u16 	%rs84, [%rd41];
	mad.lo.s32 	%r97, %r94, %r60, %r172;
	mul.wide.s32 	%rd42, %r97, 2;
	add.s64 	%rd43, %rd1, %rd42;
	ld.global.nc.u16 	%rs85, [%rd43];
	// begin inline asm
	{mul.f16 %rs83,%rs84,%rs85;
}
	// end inline asm
	// begin inline asm
	{add.f16 %rs173,%rs173,%rs83;
}
	// end inline asm
$L__BB10_19:
	ld.global.nc.u32 	%r27, [%rd8+1024];
	ld.global.nc.u32 	%r98, [%rd9+1024];
	or.b32  	%r99, %r27, %r98;
	setp.lt.s32 	%p11, %r99, 0;
	@%p11 bra 	$L__BB10_21;
	mad.lo.s32 	%r100, %r27, %r59, %r171;
	mul.wide.s32 	%rd44, %r100, 2;
	add.s64 	%rd45, %rd2, %rd44;
	ld.global.nc.u16 	%rs90, [%rd45];
	mad.lo.s32 	%r101, %r98, %r60, %r172;
	mul.wide.s32 	%rd46, %r101, 2;
	add.s64 	%rd47, %rd1, %rd46;
	ld.global.nc.u16 	%rs91, [%rd47];
	// begin inline asm
	{mul.f16 %rs89,%rs90,%rs91;
}
	// end inline asm
	// begin inline asm
	{add.f16 %rs173,%rs173,%rs89;
}
	// end inline asm
$L__BB10_21:
	ld.global.nc.u32 	%r29, [%rd8+1536];
	ld.global.nc.u32 	%r102, [%rd9+1536];
	or.b32  	%r103, %r29, %r102;
	setp.lt.s32 	%p12, %r103, 0;
	@%p12 bra 	$L__BB10_23;
	mad.lo.s32 	%r104, %r29, %r59, %r171;
	mul.wide.s32 	%rd48, %r104, 2;
	add.s64 	%rd49, %rd2, %rd48;
	ld.global.nc.u16 	%rs96, [%rd49];
	mad.lo.s32 	%r105, %r102, %r60, %r172;
	mul.wide.s32 	%rd50, %r105, 2;
	add.s64 	%rd51, %rd1, %rd50;
	ld.global.nc.u16 	%rs97, [%rd51];
	// begin inline asm
	{mul.f16 %rs95,%rs96,%rs97;
}
	// end inline asm
	// begin inline asm
	{add.f16 %rs173,%rs173,%rs95;
}
	// end inline asm
$L__BB10_23:
	add.s32 	%r175, %r175, 1024;
	add.s32 	%r173, %r173, 8;
	setp.ne.s32 	%p13, %r173, 0;
	@%p13 bra 	$L__BB10_7;
$L__BB10_24:
	setp.eq.s32 	%p14, %r7, 0;
	@%p14 bra 	$L__BB10_45;
	add.s32 	%r106, %r7, -1;
	setp.lt.u32 	%p15, %r106, 3;
	@%p15 bra 	$L__BB10_35;
	mul.wide.s32 	%rd52, %r175, 4;
	add.s64 	%rd10, %rd4, %rd52;
	ld.global.nc.u32 	%r34, [%rd10];
	add.s64 	%rd11, %rd3, %rd52;
	ld.global.nc.u32 	%r107, [%rd11];
	or.b32  	%r108, %r34, %r107;
	setp.lt.s32 	%p16, %r108, 0;
	@%p16 bra 	$L__BB10_28;
	mad.lo.s32 	%r109, %r34, %r59, %r171;
	mul.wide.s32 	%rd53, %r109, 2;
	add.s64 	%rd54, %rd2, %rd53;
	ld.global.nc.u16 	%rs103, [%rd54];
	mad.lo.s32 	%r110, %r107, %r60, %r172;
	mul.wide.s32 	%rd55, %r110, 2;
	add.s64 	%rd56, %rd1, %rd55;
	ld.global.nc.u16 	%rs104, [%rd56];
	// begin inline asm
	{mul.f16 %rs102,%rs103,%rs104;
}
	// end inline asm
	// begin inline asm
	{add.f16 %rs173,%rs173,%rs102;
}
	// end inline asm
$L__BB10_28:
	ld.global.nc.u32 	%r36, [%rd10+512];
	ld.global.nc.u32 	%r111, [%rd11+512];
	or.b32  	%r112, %r36, %r111;
	setp.lt.s32 	%p17, %r112, 0;
	@%p17 bra 	$L__BB10_30;
	mad.lo.s32 	%r113, %r36, %r59, %r171;
	mul.wide.s32 	%rd57, %r113, 2;
	add.s64 	%rd58, %rd2, %rd57;
	ld.global.nc.u16 	%rs109, [%rd58];
	mad.lo.s32 	%r114, %r111, %r60, %r172;
	mul.wide.s32 	%rd59, %r114, 2;
	add.s64 	%rd60, %rd1, %rd59;
	ld.global.nc.u16 	%rs110, [%rd60];
	// begin inline asm
	{mul.f16 %rs108,%rs109,%rs110;
}
	// end inline asm
	// begin inline asm
	{add.f16 %rs173,%rs173,%rs108;
}
	// end inline asm
$L__BB10_30:
	ld.global.nc.u32 	%r38, [%rd10+1024];
	ld.global.nc.u32 	%r115, [%rd11+1024];
	or.b32  	%r116, %r38, %r115;
	setp.lt.s32 	%p18, %r116, 0;
	@%p18 bra 	$L__BB10_32;
	mad.lo.s32 	%r117, %r38, %r59, %r171;
	mul.wide.s32 	%rd61, %r117, 2;
	add.s64 	%rd62, %rd2, %rd61;
	ld.global.nc.u16 	%rs115, [%rd62];
	mad.lo.s32 	%r118, %r115, %r60, %r172;
	mul.wide.s32 	%rd63, %r118, 2;
	add.s64 	%rd64, %rd1, %rd63;
	ld.global.nc.u16 	%rs116, [%rd64];
	// begin inline asm
	{mul.f16 %rs114,%rs115,%rs116;
}
	// end inline asm
	// begin inline asm
	{add.f16 %rs173,%rs173,%rs114;
}
	// end inline asm
$L__BB10_32:
	ld.global.nc.u32 	%r40, [%rd10+1536];
	ld.global.nc.u32 	%r119, [%rd11+1536];
	or.b32  	%r120, %r40, %r119;
	setp.lt.s32 	%p19, %r120, 0;
	@%p19 bra 	$L__BB10_34;
	mad.lo.s32 	%r121, %r40, %r59, %r171;
	mul.wide.s32 	%rd65, %r121, 2;
	add.s64 	%rd66, %rd2, %rd65;
	ld.global.nc.u16 	%rs121, [%rd66];
	mad.lo.s32 	%r122, %r119, %r60, %r172;
	mul.wide.s32 	%rd67, %r122, 2;
	add.s64 	%rd68, %rd1, %rd67;
	ld.global.nc.u16 	%rs122, [%rd68];
	// begin inline asm
	{mul.f16 %rs120,%rs121,%rs122;
}
	// end inline asm
	// begin inline asm
	{add.f16 %rs173,%rs173,%rs120;
}
	// end inline asm
$L__BB10_34:
	add.s32 	%r175, %r175, 512;
$L__BB10_35:
	shr.u32 	%r123, %r6, 7;
	add.s32 	%r124, %r123, 1;
	and.b32  	%r125, %r124, 3;
	setp.eq.s32 	%p20, %r125, 0;
	@%p20 bra 	$L__BB10_45;
	and.b32  	%r126, %r6, 384;
	setp.eq.s32 	%p21, %r126, 0;
	@%p21 bra 	$L__BB10_42;
	mul.wide.s32 	%rd69, %r175, 4;
	add.s64 	%rd12, %rd4, %rd69;
	ld.global.nc.u32 	%r44, [%rd12];
	add.s64 	%rd13, %rd3, %rd69;
	ld.global.nc.u32 	%r127, [%rd13];
	or.b32  	%r128, %r44, %r127;
	setp.lt.s32 	%p22, %r128, 0;
	@%p22 bra 	$L__BB10_39;
	mad.lo.s32 	%r129, %r44, %r59, %r171;
	mul.wide.s32 	%rd70, %r129, 2;
	add.s64 	%rd71, %rd2, %rd70;
	ld.global.nc.u16 	%rs128, [%rd71];
	mad.lo.s32 	%r130, %r127, %r60, %r172;
	mul.wide.s32 	%rd72, %r130, 2;
	add.s64 	%rd73, %rd1, %rd72;
	ld.global.nc.u16 	%rs129, [%rd73];
	// begin inline asm
	{mul.f16 %rs127,%rs128,%rs129;
}
	// end inline asm
	// begin inline asm
	{add.f16 %rs173,%rs173,%rs127;
}
	// end inline asm
$L__BB10_39:
	ld.global.nc.u32 	%r46, [%rd12+512];
	ld.global.nc.u32 	%r131, [%rd13+512];
	or.b32  	%r132, %r46, %r131;
	setp.lt.s32 	%p23, %r132, 0;
	@%p23 bra 	$L__BB10_41;
	mad.lo.s32 	%r133, %r46, %r59, %r171;
	mul.wide.s32 	%rd74, %r133, 2;
	add.s64 	%rd75, %rd2, %rd74;
	ld.global.nc.u16 	%rs134, [%rd75];
	mad.lo.s32 	%r134, %r131, %r60, %r172;
	mul.wide.s32 	%rd76, %r134, 2;
	add.s64 	%rd77, %rd1, %rd76;
	ld.global.nc.u16 	%rs135, [%rd77];
	// begin inline asm
	{mul.f16 %rs133,%rs134,%rs135;
}
	// end inline asm
	// begin inline asm
	{add.f16 %rs173,%rs173,%rs133;
}
	// end inline asm
$L__BB10_41:
	add.s32 	%r175, %r175, 256;
$L__BB10_42:
	and.b32  	%r135, %r6, 128;
	setp.ne.s32 	%p24, %r135, 0;
	@%p24 bra 	$L__BB10_45;
	mul.wide.s32 	%rd78, %r175, 4;
	add.s64 	%rd79, %rd4, %rd78;
	ld.global.nc.u32 	%r50, [%rd79];
	add.s64 	%rd80, %rd3, %rd78;
	ld.global.nc.u32 	%r136, [%rd80];
	or.b32  	%r137, %r50, %r136;
	setp.lt.s32 	%p25, %r137, 0;
	@%p25 bra 	$L__BB10_45;
	mad.lo.s32 	%r138, %r50, %r59, %r171;
	mul.wide.s32 	%rd81, %r138, 2;
	add.s64 	%rd82, %rd2, %rd81;
	ld.global.nc.u16 	%rs140, [%rd82];
	mad.lo.s32 	%r139, %r136, %r60, %r172;
	mul.wide.s32 	%rd83, %r139, 2;
	add.s64 	%rd84, %rd1, %rd83;
	ld.global.nc.u16 	%rs141, [%rd84];
	// begin inline asm
	{mul.f16 %rs139,%rs140,%rs141;
}
	// end inline asm
	// begin inline asm
	{add.f16 %rs173,%rs173,%rs139;
}
	// end inline asm
$L__BB10_45:
	setp.gt.s32 	%p26, %r70, 30;
	cvt.u32.u16 	%r141, %rs173;
	mov.b32 	%r142, 1;
	mov.b32 	%r143, 31;
	mov.b32 	%r144, -1;
	// begin inline asm
	shfl.sync.down.b32 %r140, %r141, %r142, %r143, %r144;
	// end inline asm
	@%p26 bra 	$L__BB10_47;
	cvt.u16.u32 	%rs147, %r140;
	// begin inline asm
	{add.f16 %rs173,%rs173,%rs147;
}
	// end inline asm
$L__BB10_47:
	setp.gt.s32 	%p27, %r70, 29;
	cvt.u32.u16 	%r146, %rs173;
	mov.b32 	%r147, 2;
	mov.b32 	%r148, 31;
	mov.b32 	%r149, -1;
	// begin inline asm
	shfl.sync.down.b32 %r145, %r146, %r147, %r148, %r149;
	// end inline asm
	@%p27 bra 	$L__BB10_49;
	cvt.u16.u32 	%rs150, %r145;
	// begin inline asm
	{add.f16 %rs173,%rs173,%rs150;
}
	// end inline asm
$L__BB10_49:
	setp.gt.s32 	%p28, %r70, 27;
	cvt.u32.u16 	%r151, %rs173;
	mov.b32 	%r152, 4;
	mov.b32 	%r153, 31;
	mov.b32 	%r154, -1;
	// begin inline asm
	shfl.sync.down.b32 %r150, %r151, %r152, %r153, %r154;
	// end inline asm
	@%p28 bra 	$L__BB10_51;
	cvt.u16.u32 	%rs153, %r150;
	// begin inline asm
	{add.f16 %rs173,%rs173,%rs153;
}
	// end inline asm
$L__BB10_51:
	setp.gt.s32 	%p29, %r70, 23;
	cvt.u32.u16 	%r156, %rs173;
	mov.b32 	%r157, 8;
	mov.b32 	%r158, 31;
	mov.b32 	%r159, -1;
	// begin inline asm
	shfl.sync.down.b32 %r155, %r156, %r157, %r158, %r159;
	// end inline asm
	@%p29 bra 	$L__BB10_53;
	cvt.u16.u32 	%rs156, %r155;
	// begin inline asm
	{add.f16 %rs173,%rs173,%rs156;
}
	// end inline asm
$L__BB10_53:
	setp.gt.s32 	%p30, %r70, 15;
	cvt.u32.u16 	%r161, %rs173;
	mov.b32 	%r162, 16;
	mov.b32 	%r163, 31;
	mov.b32 	%r164, -1;
	// begin inline asm
	shfl.sync.down.b32 %r160, %r161, %r162, %r163, %r164;
	// end inline asm
	@%p30 bra 	$L__BB10_56;
	setp.ne.s32 	%p31, %r70, 0;
	cvt.u16.u32 	%rs159, %r160;
	// begin inline asm
	{add.f16 %rs173,%rs173,%rs159;
}
	// end inline asm
	@%p31 bra 	$L__BB10_56;
	shr.u32 	%r165, %r2, 4;
	and.b32  	%r166, %r165, 62;
	mov.u32 	%r167, _ZZ28split_k_implicit_gemm_stage1I6__halfiLi128ELb0EEvPKT_S3_PS1_PKT0_S7_iiiiiE12temp_storage;
	add.s32 	%r168, %r167, %r166;
	st.shared.u16 	[%r168+4], %rs173;
$L__BB10_56:
	setp.ne.s32 	%p32, %r2, 0;
	bar.sync 	0;
	@%p32 bra 	$L__BB10_58;
	ld.shared.u16 	%rs162, [_ZZ28split_k_implicit_gemm_stage1I6__halfiLi128ELb0EEvPKT_S3_PS1_PKT0_S7_iiiiiE12temp_storage+6];
	// begin inline asm
	{add.f16 %rs160,%rs173,%rs162;
}
	// end inline asm
	ld.shared.u16 	%rs165, [_ZZ28split_k_implicit_gemm_stage1I6__halfiLi128ELb0EEvPKT_S3_PS1_PKT0_S7_iiiiiE12temp_storage+8];
	// begin inline asm
	{add.f16 %rs163,%rs160,%rs165;
}
	// end inline asm
	ld.shared.u16 	%rs168, [_ZZ28split_k_implicit_gemm_stage1I6__halfiLi128ELb0EEvPKT_S3_PS1_PKT0_S7_iiiiiE12temp_storage+10];
	// begin inline asm
	{add.f16 %rs173,%rs163,%rs168;
}
	// end inline asm
$L__BB10_58:
	bar.sync 	0;
	@%p32 bra 	$L__BB10_60;
	add.s32 	%r169, %r172, %r10;
	mul.wide.s32 	%rd85, %r169, 2;
	add.s64 	%rd86, %rd7, %rd85;
	ld.global.u16 	%rs170, [%rd86];
	// begin inline asm
	{add.f16 %rs169,%rs170,%rs173;
}
	// end inline asm
	st.global.u16 	[%rd86], %rs169;
$L__BB10_60:
	add.s32 	%r172, %r172, %r5;
	setp.lt.s32 	%p34, %r172, %r60;
	@%p34 bra 	$L__BB10_4;
$L__BB10_61:
	mov.u32 	%r170, %nctaid.x;
	add.s32 	%r171, %r171, %r170;
	setp.lt.s32 	%p35, %r171, %r59;
	@%p35 bra 	$L__BB10_2;
$L__BB10_62:
	ret;

}
	// .globl	_Z28split_k_implicit_gemm_stage1I6__halfiLi256ELb1EEvPKT_S3_PS1_PKT0_S7_iiiii
.visible .entry _Z28split_k_implicit_gemm_stage1I6__halfiLi256ELb1EEvPKT_S3_PS1_PKT0_S7_iiiii(
	.param .u64 .ptr .align 1 _Z28split_k_implicit_gemm_stage1I6__halfiLi256ELb1EEvPKT_S3_PS1_PKT0_S7_iiiii_param_0,
	.param .u64 .ptr .align 1 _Z28split_k_implicit_gemm_stage1I6__halfiLi256ELb1EEvPKT_S3_PS1_PKT0_S7_iiiii_param_1,
	.param .u64 .ptr .align 1 _Z28split_k_implicit_gemm_stage1I6__halfiLi256ELb1EEvPKT_S3_PS1_PKT0_S7_iiiii_param_2,
	.param .u64 .ptr .align 1 _Z28split_k_implicit_gemm_stage1I6__halfiLi256ELb1EEvPKT_S3_PS1_PKT0_S7_iiiii_param_3,
	.param .u64 .ptr .align 1 _Z28split_k_implicit_gemm_stage1I6__halfiLi256ELb1EEvPKT_S3_PS1_PKT0_S7_iiiii_param_4,
	.param .u32 _Z28split_k_implicit_gemm_stage1I6__halfiLi256ELb1EEvPKT_S3_PS1_PKT0_S7_iiiii_param_5,
	.param .u32 _Z28split_k_implicit_gemm_stage1I6__halfiLi256ELb1EEvPKT_S3_PS1_PKT0_S7_iiiii_param_6,
	.param .u32 _Z28split_k_implicit_gemm_stage1I6__halfiLi256ELb1EEvPKT_S3_PS1_PKT0_S7_iiiii_param_7,
	.param .u32 _Z28split_k_implicit_gemm_stage1I6__halfiLi256ELb1EEvPKT_S3_PS1_PKT0_S7_iiiii_param_8,
	.param .u32 _Z28split_k_implicit_gemm_stage1I6__halfiLi256ELb1EEvPKT_S3_PS1_PKT0_S7_iiiii_param_9
)
{
	.reg .pred 	%p<36>;
	.reg .b16 	%rs<211>;
	.reg .b32 	%r<178>;
	.reg .b32 	%f<2>;
	.reg .b64 	%rd<86>;
	// demoted variable
	.shared .align 2 .b8 _ZZ28split_k_implicit_gemm_stage1I6__halfiLi256ELb1EEvPKT_S3_PS1_PKT0_S7_iiiiiE12temp_storage[26];
	ld.param.u64 	%rd14, [_Z28split_k_implicit_gemm_stage1I6__halfiLi256ELb1EEvPKT_S3_PS1_PKT0_S7_iiiii_param_0];
	ld.param.u64 	%rd15, [_Z28split_k_implicit_gemm_stage1I6__halfiLi256ELb1EEvPKT_S3_PS1_PKT0_S7_iiiii_param_1];
	ld.param.u64 	%rd13, [_Z28split_k_implicit_gemm_stage1I6__halfiLi256ELb1EEvPKT_S3_PS1_PKT0_S7_iiiii_param_2];
	ld.param.u64 	%rd16, [_Z28split_k_implicit_gemm_stage1I6__halfiLi256ELb1EEvPKT_S3_PS1_PKT0_S7_iiiii_param_3];
	ld.param.u64 	%rd17, [_Z28split_k_implicit_gemm_stage1I6__halfiLi256ELb1EEvPKT_S3_PS1_PKT0_S7_iiiii_param_4];
	ld.param.u32 	%r59, [_Z28split_k_implicit_gemm_stage1I6__halfiLi256ELb1EEvPKT_S3_PS1_PKT0_S7_iiiii_param_5];
	ld.param.u32 	%r60, [_Z28split_k_implicit_gemm_stage1I6__halfiLi256ELb1EEvPKT_S3_PS1_PKT0_S7_iiiii_param_6];
	ld.param.u32 	%r61, [_Z28split_k_implicit_gemm_stage1I6__halfiLi256ELb1EEvPKT_S3_PS1_PKT0_S7_iiiii_param_7];
	ld.param.u32 	%r62, [_Z28split_k_implicit_gemm_stage1I6__halfiLi256ELb1EEvPKT_S3_PS1_PKT0_S7_iiiii_param_8];
	cvta.to.global.u64 	%rd1, %rd15;
	cvta.to.global.u64 	%rd2, %rd14;
	cvta.to.global.u64 	%rd3, %rd17;
	cvta.to.global.u64 	%rd4, %rd16;
	mov.u32 	%r171, %ctaid.x;
	setp.ge.s32 	%p1, %r171, %r59;
	@%p1 bra 	$L__BB11_62;
	mov.u32 	%r2, %tid.x;
	mov.u32 	%r3, %ctaid.y;
	add.s32 	%r4, %r61, %r2;
	add.s32 	%r63, %r62, %r61;
	mov.u32 	%r5, %nctaid.y;
	add.s32 	%r64, %r4, 256;
	max.s32 	%r65, %r64, %r63;
	not.b32 	%r66, %r2;
	add.s32 	%r67, %r65, %r66;
	sub.s32 	%r6, %r67, %r61;
	shr.u32 	%r68, %r6, 8;
	add.s32 	%r69, %r68, 1;
	and.b32  	%r7, %r69, 7;
	add.s64 	%rd5, %rd4, 4096;
	add.s64 	%rd6, %rd3, 4096;
$L__BB11_2:
	setp.ge.s32 	%p2, %r3, %r60;
	@%p2 bra 	$L__BB11_61;
	mov.f32 	%f1, 0f00000000;
	// begin inline asm
	{  cvt.rn.f16.f32 %rs51, %f1;}

	// end inline asm
	// begin inline asm
	mov.u32 %r70, %laneid;
	// end inline asm
	mul.lo.s32 	%r10, %r171, %r60;
	mov.u32 	%r172, %r3;
$L__BB11_4:
	setp.ge.s32 	%p3, %r2, %r62;
	mov.u16 	%rs184, %rs51;
	@%p3 bra 	$L__BB11_45;
	setp.lt.u32 	%p4, %r6, 1792;
	mov.u32 	%r175, %r4;
	mov.u16 	%rs184, %rs51;
	@%p4 bra 	$L__BB11_24;
	shr.u32 	%r71, %r6, 8;
	add.s32 	%r72, %r71, 1;
	and.b32  	%r73, %r72, 33554424;
	neg.s32 	%r173, %r73;
	mov.u32 	%r175, %r4;
	mov.u16 	%rs184, %rs51;
$L__BB11_7:
	.pragma "nounroll";
	mul.wide.s32 	%rd18, %r175, 4;
	add.s64 	%rd7, %rd5, %rd18;
	add.s64 	%rd8, %rd6, %rd18;
	ld.global.nc.u32 	%r15, [%rd7+-4096];
	ld.global.nc.u32 	%r74, [%rd8+-4096];
	or.b32  	%r75, %r15, %r74;
	setp.lt.s32 	%p5, %r75, 0;
	@%p5 bra 	$L__BB11_9;
	mad.lo.s32 	%r76, %r15, %r59, %r171;
	mul.wide.s32 	%rd19, %r76, 2;
	add.s64 	%rd20, %rd2, %rd19;
	ld.global.nc.u16 	%rs54, [%rd20];
	mad.lo.s32 	%r77, %r74, %r60, %r172;
	mul.wide.s32 	%rd21, %r77, 2;
	add.s64 	%rd22, %rd1, %rd21;
	ld.global.nc.u16 	%rs55, [%rd22];
	// begin inline asm
	{mul.f16 %rs53,%rs54,%rs55;
}
	// end inline asm
	// begin inline asm
	{add.f16 %rs184,%rs184,%rs53;
}
	// end inline asm
$L__BB11_9:
	ld.global.nc.u32 	%r17, [%rd7+-3072];
	ld.global.nc.u32 	%r78, [%rd8+-3072];
	or.b32  	%r79, %r17, %r78;
	setp.lt.s32 	%p6, %r79, 0;
	@%p6 bra 	$L__BB11_11;
	mad.lo.s32 	%r80, %r17, %r59, %r171;
	mul.wide.s32 	%rd23, %r80, 2;
	add.s64 	%rd24, %rd2, %rd23;
	ld.global.nc.u16 	%rs60, [%rd24];
	mad.lo.s32 	%r81, %r78, %r60, %r172;
	mul.wide.s32 	%rd25, %r81, 2;
	add.s64 	%rd26, %rd1, %rd25;
	ld.global.nc.u16 	%rs61, [%rd26];
	// begin inline asm
	{mul.f16 %rs59,%rs60,%rs61;
}
	// end inline asm
	// begin inline asm
	{add.f16 %rs184,%rs184,%rs59;
}
	// end inline asm
$L__BB11_11:
	ld.global.nc.u32 	%r19, [%rd7+-2048];
	ld.global.nc.u32 	%r82, [%rd8+-2048];
	or.b32  	%r83, %r19, %r82;
	setp.lt.s32 	%p7, %r83, 0;
	@%p7 bra 	$L__BB11_13;
	mad.lo.s32 	%r84, %r19, %r59, %r171;
	mul.wide.s32 	%rd27, %r84, 2;
	add.s64 	%rd28, %rd2, %rd27;
	ld.global.nc.u16 	%rs66, [%rd28];
	mad.lo.s32 	%r85, %r82, %r60, %r172;
	mul.wide.s32 	%rd29, %r85, 2;
	add.s64 	%rd30, %rd1, %rd29;
	ld.global.nc.u16 	%rs67, [%rd30];
	// begin inline asm
	{mul.f16 %rs65,%rs66,%rs67;
}
	// end inline asm
	// begin inline asm
	{add.f16 %rs184,%rs184,%rs65;
}
	// end inline asm
$L__BB11_13:
	ld.global.nc.u32 	%r21, [%rd7+-1024];
	ld.global.nc.u32 	%r86, [%rd8+-1024];
	or.b32  	%r87, %r21, %r86;
	setp.lt.s32 	%p8, %r87, 0;
	@%p8 bra 	$L__BB11_15;
	mad.lo.s32 	%r88, %r21, %r59, %r171;
	mul.wide.s32 	%rd31, %r88, 2;
	add.s64 	%rd32, %rd2, %rd31;
	ld.global.nc.u16 	%rs72, [%rd32];
	mad.lo.s32 	%r89, %r86, %r60, %r172;
	mul.wide.s32 	%rd33, %r89, 2;
	add.s64 	%rd34, %rd1, %rd33;
	ld.global.nc.u16 	%rs73, [%rd34];
	// begin inline asm
	{mul.f16 %rs71,%rs72,%rs73;
}
	// end inline asm
	// begin inline asm
	{add.f16 %rs184,%rs184,%rs71;
}
	// end inline asm
$L__BB11_15:
	ld.global.nc.u32 	%r23, [%rd7];
	ld.global.nc.u32 	%r90, [%rd8];
	or.b32  	%r91, %r23, %r90;
	setp.lt.s32 	%p9, %r91, 0;
	@%p9 bra 	$L__BB11_17;
	mad.lo.s32 	%r92, %r23, %r59, %r171;
	mul.wide.s32 	%rd35, %r92, 2;
	add.s64 	%rd36, %rd2, %rd35;
	ld.global.nc.u16 	%rs78, [%rd36];
	mad.lo.s32 	%r93, %r90, %r60, %r172;
	mul.wide.s32 	%rd37, %r93, 2;
	add.s64 	%rd38, %rd1, %rd37;
	ld.global.nc.u16 	%rs79, [%rd38];
	// begin inline asm
	{mul.f16 %rs77,%rs78,%rs79;
}
	// end inline asm
	// begin inline asm
	{add.f16 %rs184,%rs184,%rs77;
}
	// end inline asm
$L__BB11_17:
	ld.global.nc.u32 	%r25, [%rd7+1024];
	ld.global.nc.u32 	%r94, [%rd8+1024];
	or.b32  	%r95, %r25, %r94;
	setp.lt.s32 	%p10, %r95, 0;
	@%p10 bra 	$L__BB11_19;
	mad.lo.s32 	%r96, %r25, %r59, %r171;
	mul.wide.s32 	%rd39, %r96, 2;
	add.s64 	%rd40, %rd2, %rd39;
	ld.global.nc.u16 	%rs84, [%rd40];
	mad.lo.s32 	%r97, %r94, %r60, %r172;
	mul.wide.s32 	%rd41, %r97, 2;
	add.s64 	%rd42, %rd1, %rd41;
	ld.global.nc.u16 	%rs85, [%rd42];
	// begin inline asm
	{mul.f16 %rs83,%rs84,%rs85;
}
	// end inline asm
	// begin inline asm
	{add.f16 %rs184,%rs184,%rs83;
}
	// end inline asm
$L__BB11_19:
	ld.global.nc.u32 	%r27, [%rd7+2048];
	ld.global.nc.u32 	%r98, [%rd8+2048];
	or.b32  	%r99, %r27, %r98;
	setp.lt.s32 	%p11, %r99, 0;
	@%p11 bra 	$L__BB11_21;
	mad.lo.s32 	%r100, %r27, %r59, %r171;
	mul.wide.s32 	%rd43, %r100, 2;
	add.s64 	%rd44, %rd2, %rd43;
	ld.global.nc.u16 	%rs90, [%rd44];
	mad.lo.s32 	%r101, %r98, %r60, %r172;
	mul.wide.s32 	%rd45, %r101, 2;
	add.s64 	%rd46, %rd1, %rd45;
	ld.global.nc.u16 	%rs91, [%rd46];
	// begin inline asm
	{mul.f16 %rs89,%rs90,%rs91;
}
	// end inline asm
	// begin inline asm
	{add.f16 %rs184,%rs184,%rs89;
}
	// end inline asm
$L__BB11_21:
	ld.global.nc.u32 	%r29, [%rd7+3072];
	ld.global.nc.u32 	%r102, [%rd8+3072];
	or.b32  	%r103, %r29, %r102;
	setp.lt.s32 	%p12, %r103, 0;
	@%p12 bra 	$L__BB11_23;
	mad.lo.s32 	%r104, %r29, %r59, %r171;
	mul.wide.s32 	%rd47, %r104, 2;
	add.s64 	%rd48, %rd2, %rd47;
	ld.global.nc.u16 	%rs96, [%rd48];
	mad.lo.s32 	%r105, %r102, %r60, %r172;
	mul.wide.s32 	%rd49, %r105, 2;
	add.s64 	%rd50, %rd1, %rd49;
	ld.global.nc.u16 	%rs97, [%rd50];
	// begin inline asm
	{mul.f16 %rs95,%rs96,%rs97;
}
	// end inline asm
	// begin inline asm
	{add.f16 %rs184,%rs184,%rs95;
}
	// end inline asm
$L__BB11_23:
	add.s32 	%r175, %r175, 2048;
	add.s32 	%r173, %r173, 8;
	setp.ne.s32 	%p13, %r173, 0;
	@%p13 bra 	$L__BB11_7;
$L__BB11_24:
	setp.eq.s32 	%p14, %r7, 0;
	@%p14 bra 	$L__BB11_45;
	add.s32 	%r106, %r7, -1;
	setp.lt.u32 	%p15, %r106, 3;
	@%p15 bra 	$L__BB11_35;
	mul.wide.s32 	%rd51, %r175, 4;
	add.s64 	%rd9, %rd4, %rd51;
	ld.global.nc.u32 	%r34, [%rd9];
	add.s64 	%rd10, %rd3, %rd51;
	ld.global.nc.u32 	%r107, [%rd10];
	or.b32  	%r108, %r34, %r107;
	setp.lt.s32 	%p16, %r108, 0;
	@%p16 bra 	$L__BB11_28;
	mad.lo.s32 	%r109, %r34, %r59, %r171;
	mul.wide.s32 	%rd52, %r109, 2;
	add.s64 	%rd53, %rd2, %rd52;
	ld.global.nc.u16 	%rs103, [%rd53];
	mad.lo.s32 	%r110, %r107, %r60, %r172;
	mul.wide.s32 	%rd54, %r110, 2;
	add.s64 	%rd55, %rd1, %rd54;
	ld.global.nc.u16 	%rs104, [%rd55];
	// begin inline asm
	{mul.f16 %rs102,%rs103,%rs104;
}
	// end inline asm
	// begin inline asm
	{add.f16 %rs184,%rs184,%rs102;
}
	// end inline asm
$L__BB11_28:
	ld.global.nc.u32 	%r36, [%rd9+1024];
	ld.global.nc.u32 	%r111, [%rd10+1024];
	or.b32  	%r112, %r36, %r111;
	setp.lt.s32 	%p17, %r112, 0;
	@%p17 bra 	$L__BB11_30;
	mad.lo.s32 	%r113, %r36, %r59, %r171;
	mul.wide.s32 	%rd56, %r113, 2;
	add.s64 	%rd57, %rd2, %rd56;
	ld.global.nc.u16 	%rs109, [%rd57];
	mad.lo.s32 	%r114, %r111, %r60, %r172;
	mul.wide.s32 	%rd58, %r114, 2;
	add.s64 	%rd59, %rd1, %rd58;
	ld.global.nc.u16 	%rs110, [%rd59];
	// begin inline asm
	{mul.f16 %rs108,%rs109,%rs110;
}
	// end inline asm
	// begin inline asm
	{add.f16 %rs184,%rs184,%rs108;
}
	// end inline asm
$L__BB11_30:
	ld.global.nc.u32 	%r38, [%rd9+2048];
	ld.global.nc.u32 	%r115, [%rd10+2048];
	or.b32  	%r116, %r38, %r115;
	setp.lt.s32 	%p18, %r116, 0;
	@%p18 bra 	$L__BB11_32;
	mad.lo.s32 	%r117, %r38, %r59, %r171;
	mul.wide.s32 	%rd60, %r117, 2;
	add.s64 	%rd61, %rd2, %rd60;
	ld.global.nc.u16 	%rs115, [%rd61];
	mad.lo.s32 	%r118, %r115, %r60, %r172;
	mul.wide.s32 	%rd62, %r118, 2;
	add.s64 	%rd63, %rd1, %rd62;
	ld.global.nc.u16 	%rs116, [%rd63];
	// begin inline asm
	{mul.f16 %rs114,%rs115,%rs116;
}
	// end inline asm
	// begin inline asm
	{add.f16 %rs184,%rs184,%rs114;
}
	// end inline asm
$L__BB11_32:
	ld.global.nc.u32 	%r40, [%rd9+3072];
	ld.global.nc.u32 	%r119, [%rd10+3072];
	or.b32  	%r120, %r40, %r119;
	setp.lt.s32 	%p19, %r120, 0;
	@%p19 bra 	$L__BB11_34;
	mad.lo.s32 	%r121, %r40, %r59, %r171;
	mul.wide.s32 	%rd64, %r121, 2;
	add.s64 	%rd65, %rd2, %rd64;
	ld.global.nc.u16 	%rs121, [%rd65];
	mad.lo.s32 	%r122, %r119, %r60, %r172;
	mul.wide.s32 	%rd66, %r122, 2;
	add.s64 	%rd67, %rd1, %rd66;
	ld.global.nc.u16 	%rs122, [%rd67];
	// begin inline asm
	{mul.f16 %rs120,%rs121,%rs122;
}
	// end inline asm
	// begin inline asm
	{add.f16 %rs184,%rs184,%rs120;
}
	// end inline asm
$L__BB11_34:
	add.s32 	%r175, %r175, 1024;
$L__BB11_35:
	shr.u32 	%r123, %r6, 8;
	add.s32 	%r124, %r123, 1;
	and.b32  	%r125, %r124, 3;
	setp.eq.s32 	%p20, %r125, 0;
	@%p20 bra 	$L__BB11_45;
	and.b32  	%r126, %r6, 768;
	setp.eq.s32 	%p21, %r126, 0;
	@%p21 bra 	$L__BB11_42;
	mul.wide.s32 	%rd68, %r175, 4;
	add.s64 	%rd11, %rd4, %rd68;
	ld.global.nc.u32 	%r44, [%rd11];
	add.s64 	%rd12, %rd3, %rd68;
	ld.global.nc.u32 	%r127, [%rd12];
	or.b32  	%r128, %r44, %r127;
	setp.lt.s32 	%p22, %r128, 0;
	@%p22 bra 	$L__BB11_39;
	mad.lo.s32 	%r129, %r44, %r59, %r171;
	mul.wide.s32 	%rd69, %r129, 2;
	add.s64 	%rd70, %rd2, %rd69;
	ld.global.nc.u16 	%rs128, [%rd70];
	mad.lo.s32 	%r130, %r127, %r60, %r172;
	mul.wide.s32 	%rd71, %r130, 2;
	add.s64 	%rd72, %rd1, %rd71;
	ld.global.nc.u16 	%rs129, [%rd72];
	// begin inline asm
	{mul.f16 %rs127,%rs128,%rs129;
}
	// end inline asm
	// begin inline asm
	{add.f16 %rs184,%rs184,%rs127;
}
	// end inline asm
$L__BB11_39:
	ld.global.nc.u32 	%r46, [%rd11+1024];
	ld.global.nc.u32 	%r131, [%rd12+1024];
	or.b32  	%r132, %r46, %r131;
	setp.lt.s32 	%p23, %r132, 0;
	@%p23 bra 	$L__BB11_41;
	mad.lo.s32 	%r133, %r46, %r59, %r171;
	mul.wide.s32 	%rd73, %r133, 2;
	add.s64 	%rd74, %rd2, %rd73;
	ld.global.nc.u16 	%rs134, [%rd74];
	mad.lo.s32 	%r134, %r131, %r60, %r172;
	mul.wide.s32 	%rd75, %r134, 2;
	add.s64 	%rd76, %rd1, %rd75;
	ld.global.nc.u16 	%rs135, [%rd76];
	// begin inline asm
	{mul.f16 %rs133,%rs134,%rs135;
}
	// end inline asm
	// begin inline asm
	{add.f16 %rs184,%rs184,%rs133;
}
	// end inline asm
$L__BB11_41:
	add.s32 	%r175, %r175, 512;
$L__BB11_42:
	and.b32  	%r135, %r6, 256;
	setp.ne.s32 	%p24, %r135, 0;
	@%p24 bra 	$L__BB11_45;
	mul.wide.s32 	%rd77, %r175, 4;
	add.s64 	%rd78, %rd4, %rd77;
	ld.global.nc.u32 	%r50, [%rd78];
	add.s64 	%rd79, %rd3, %rd77;
	ld.global.nc.u32 	%r136, [%rd79];
	or.b32  	%r137, %r50, %r136;
	setp.lt.s32 	%p25, %r137, 0;
	@%p25 bra 	$L__BB11_45;
	mad.lo.s32 	%r138, %r50, %r59, %r171;
	mul.wide.s32 	%rd80, %r138, 2;
	add.s64 	%rd81, %rd2, %rd80;
	ld.global.nc.u16 	%rs140, [%rd81];
	mad.lo.s32 	%r139, %r136, %r60, %r172;
	mul.wide.s32 	%rd82, %r139, 2;
	add.s64 	%rd83, %rd1, %rd82;
	ld.global.nc.u16 	%rs141, [%rd83];
	// begin inline asm
	{mul.f16 %rs139,%rs140,%rs141;
}
	// end inline asm
	// begin inline asm
	{add.f16 %rs184,%rs184,%rs139;
}
	// end inline asm
$L__BB11_45:
	setp.gt.s32 	%p26, %r70, 30;
	cvt.u32.u16 	%r141, %rs184;
	mov.b32 	%r142, 1;
	mov.b32 	%r143, 31;
	mov.b32 	%r144, -1;
	// begin inline asm
	shfl.sync.down.b32 %r140, %r141, %r142, %r143, %r144;
	// end inline asm
	@%p26 bra 	$L__BB11_47;
	cvt.u16.u32 	%rs147, %r140;
	// begin inline asm
	{add.f16 %rs184,%rs184,%rs147;
}
	// end inline asm
$L__BB11_47:
	setp.gt.s32 	%p27, %r70, 29;
	cvt.u32.u16 	%r146, %rs184;
	mov.b32 	%r147, 2;
	mov.b32 	%r148, 31;
	mov.b32 	%r149, -1;
	// begin inline asm
	shfl.sync.down.b32 %r145, %r146, %r147, %r148, %r149;
	// end inline asm
	@%p27 bra 	$L__BB11_49;
	cvt.u16.u32 	%rs150, %r145;
	// begin inline asm
	{add.f16 %rs184,%rs184,%rs150;
}
	// end inline asm
$L__BB11_49:
	setp.gt.s32 	%p28, %r70, 27;
	cvt.u32.u16 	%r151, %rs184;
	mov.b32 	%r152, 4;
	mov.b32 	%r153, 31;
	mov.b32 	%r154, -1;
	// begin inline asm
	shfl.sync.down.b32 %r150, %r151, %r152, %r153, %r154;
	// end inline asm
	@%p28 bra 	$L__BB11_51;
	cvt.u16.u32 	%rs153, %r150;
	// begin inline asm
	{add.f16 %rs184,%rs184,%rs153;
}
	// end inline asm
$L__BB11_51:
	setp.gt.s32 	%p29, %r70, 23;
	cvt.u32.u16 	%r156, %rs184;
	mov.b32 	%r157, 8;
	mov.b32 	%r158, 31;
	mov.b32 	%r159, -1;
	// begin inline asm
	shfl.sync.down.b32 %r155, %r156, %r157, %r158, %r159;
	// end inline asm
	@%p29 bra 	$L__BB11_53;
	cvt.u16.u32 	%rs156, %r155;
	// begin inline asm
	{add.f16 %rs184,%rs184,%rs156;
}
	// end inline asm
$L__BB11_53:
	setp.gt.s32 	%p30, %r70, 15;
	cvt.u32.u16 	%r161, %rs184;
	mov.b32 	%r162, 16;
	mov.b32 	%r163, 31;
	mov.b32 	%r164, -1;
	// begin inline asm
	shfl.sync.down.b32 %r160, %r161, %r162, %r163, %r164;
	// end inline asm
	@%p30 bra 	$L__BB11_56;
	setp.ne.s32 	%p31, %r70, 0;
	cvt.u16.u32 	%rs159, %r160;
	// begin inline asm
	{add.f16 %rs184,%rs184,%rs159;
}
	// end inline asm
	@%p31 bra 	$L__BB11_56;
	shr.u32 	%r165, %r2, 4;
	and.b32  	%r166, %r165, 62;
	mov.u32 	%r167, _ZZ28split_k_implicit_gemm_stage1I6__halfiLi256ELb1EEvPKT_S3_PS1_PKT0_S7_iiiiiE12temp_storage;
	add.s32 	%r168, %r167, %r166;
	st.shared.u16 	[%r168+8], %rs184;
$L__BB11_56:
	setp.ne.s32 	%p32, %r2, 0;
	bar.sync 	0;
	@%p32 bra 	$L__BB11_58;
	ld.shared.u16 	%rs162, [_ZZ28split_k_implicit_gemm_stage1I6__halfiLi256ELb1EEvPKT_S3_PS1_PKT0_S7_iiiiiE12temp_storage+10];
	// begin inline asm
	{add.f16 %rs160,%rs184,%rs162;
}
	// end inline asm
	ld.shared.u16 	%rs165, [_ZZ28split_k_implicit_gemm_stage1I6__halfiLi256ELb1EEvPKT_S3_PS1_PKT0_S7_iiiiiE12temp_storage+12];
	// begin inline asm
	{add.f16 %rs163,%rs160,%rs165;
}
	// end inline asm
	ld.shared.u16 	%rs168, [_ZZ28split_k_implicit_gemm_stage1I6__halfiLi256ELb1EEvPKT_S3_PS1_PKT0_S7_iiiiiE12temp_storage+14];
	// begin inline asm
	{add.f16 %rs166,%rs163,%rs168;
}
	// end inline asm
	ld.shared.u16 	%rs171, [_ZZ28split_k_implicit_gemm_stage1I6__halfiLi256ELb1EEvPKT_S3_PS1_PKT0_S7_iiiiiE12temp_storage+16];
	// begin inline asm
	{add.f16 %rs169,%rs166,%rs171;
}
	// end inline asm
	ld.shared.u16 	%rs174, [_ZZ28split_k_implicit_gemm_stage1I6__halfiLi256ELb1EEvPKT_S3_PS1_PKT0_S7_iiiiiE12temp_storage+18];
	// begin inline asm
	{add.f16 %rs172,%rs169,%rs174;
}
	// end inline asm
	ld.shared.u16 	%rs177, [_ZZ28split_k_implicit_gemm_stage1I6__halfiLi256ELb1EEvPKT_S3_PS1_PKT0_S7_iiiiiE12temp_storage+20];
	// begin inline asm
	{add.f16 %rs175,%rs172,%rs177;
}
	// end inline asm
	ld.shared.u16 	%rs180, [_ZZ28split_k_implicit_gemm_stage1I6__halfiLi256ELb1EEvPKT_S3_PS1_PKT0_S7_iiiiiE12temp_storage+22];
	// begin inline asm
	{add.f16 %rs184,%rs175,%rs180;
}
	// end inline asm
$L__BB11_58:
	bar.sync 	0;
	@%p32 bra 	$L__BB11_60;
	add.s32 	%r169, %r172, %r10;
	mul.wide.s32 	%rd85, %r169, 2;
	add.s64 	%rd84, %rd13, %rd85;
	// begin inline asm
	{ atom.add.noftz.f16 %rs181,[%rd84],%rs184; }

	// end inline asm
$L__BB11_60:
	add.s32 	%r172, %r172, %r5;
	setp.lt.s32 	%p34, %r172, %r60;
	@%p34 bra 	$L__BB11_4;
$L__BB11_61:
	mov.u32 	%r170, %nctaid.x;
	add.s32 	%r171, %r171, %r170;
	setp.lt.s32 	%p35, %r171, %r59;
	@%p35 bra 	$L__BB11_2;
$L__BB11_62:
	ret;

}
	// .globl	_Z28split_k_implicit_gemm_stage1I6__halfiLi256ELb0EEvPKT_S3_PS1_PKT0_S7_iiiii
.visible .entry _Z28split_k_implicit_gemm_stage1I6__halfiLi256ELb0EEvPKT_S3_PS1_PKT0_S7_iiiii(
	.param .u64 .ptr .align 1 _Z28split_k_implicit_gemm_stage1I6__halfiLi256ELb0EEvPKT_S3_PS1_PKT0_S7_iiiii_param_0,
	.param .u64 .ptr .align 1 _Z28split_k_implicit_gemm_stage1I6__halfiLi256ELb0EEvPKT_S3_PS1_PKT0_S7_iiiii_param_1,
	.param .u64 .ptr .align 1 _Z28split_k_implicit_gemm_stage1I6__halfiLi256ELb0EEvPKT_S3_PS1_PKT0_S7_iiiii_param_2,
	.param .u64 .ptr .align 1 _Z28split_k_implicit_gemm_stage1I6__halfiLi256ELb0EEvPKT_S3_PS1_PKT0_S7_iiiii_param_3,
	.param .u64 .ptr .align 1 _Z28split_k_implicit_gemm_stage1I6__halfiLi256ELb0EEvPKT_S3_PS1_PKT0_S7_iiiii_param_4,
	.param .u32 _Z28split_k_implicit_gemm_stage1I6__halfiLi256ELb0EEvPKT_S3_PS1_PKT0_S7_iiiii_param_5,
	.param .u32 _Z28split_k_implicit_gemm_stage1I6__halfiLi256ELb0EEvPKT_S3_PS1_PKT0_S7_iiiii_param_6,
	.param .u32 _Z28split_k_implicit_gemm_stage1I6__halfiLi256ELb0EEvPKT_S3_PS1_PKT0_S7_iiiii_param_7,
	.param .u32 _Z28split_k_implicit_gemm_stage1I6__halfiLi256ELb0EEvPKT_S3_PS1_PKT0_S7_iiiii_param_8,
	.param .u32 _Z28split_k_implicit_gemm_stage1I6__halfiLi256ELb0EEvPKT_S3_PS1_PKT0_S7_iiiii_param_9
)
{
	.reg .pred 	%p<36>;
	.reg .b16 	%rs<212>;
	.reg .b32 	%r<178>;
	.reg .b32 	%f<2>;
	.reg .b64 	%rd<87>;
	// demoted variable
	.shared .align 2 .b8 _ZZ28split_k_implicit_gemm_stage1I6__halfiLi256ELb0EEvPKT_S3_PS1_PKT0_S7_iiiiiE12temp_storage[26];
	ld.param.u64 	%rd15, [_Z28split_k_implicit_gemm_stage1I6__halfiLi256ELb0EEvPKT_S3_PS1_PKT0_S7_iiiii_param_0];
	ld.param.u64 	%rd16, [_Z28split_k_implicit_gemm_stage1I6__halfiLi256ELb0EEvPKT_S3_PS1_PKT0_S7_iiiii_param_1];
	ld.param.u64 	%rd14, [_Z28split_k_implicit_gemm_stage1I6__halfiLi256ELb0EEvPKT_S3_PS1_PKT0_S7_iiiii_param_2];
	ld.param.u64 	%rd17, [_Z28split_k_implicit_gemm_stage1I6__halfiLi256ELb0EEvPKT_S3_PS1_PKT0_S7_iiiii_param_3];
	ld.param.u64 	%rd18, [_Z28split_k_implicit_gemm_stage1I6__halfiLi256ELb0EEvPKT_S3_PS1_PKT0_S7_iiiii_param_4];
	ld.param.u32 	%r59, [_Z28split_k_implicit_gemm_stage1I6__halfiLi256ELb0EEvPKT_S3_PS1_PKT0_S7_iiiii_param_5];
	ld.param.u32 	%r60, [_Z28split_k_implicit_gemm_stage1I6__halfiLi256ELb0EEvPKT_S3_PS1_PKT0_S7_iiiii_param_6];
	ld.param.u32 	%r61, [_Z28split_k_implicit_gemm_stage1I6__halfiLi256ELb0EEvPKT_S3_PS1_PKT0_S7_iiiii_param_7];
	ld.param.u32 	%r62, [_Z28split_k_implicit_gemm_stage1I6__halfiLi256ELb0EEvPKT_S3_PS1_PKT0_S7_iiiii_param_8];
	cvta.to.global.u64 	%rd1, %rd16;
	cvta.to.global.u64 	%rd2, %rd15;
	cvta.to.global.u64 	%rd3, %rd18;
	cvta.to.global.u64 	%rd4, %rd17;
	mov.u32 	%r171, %ctaid.x;
	setp.ge.s32 	%p1, %r171, %r59;
	@%p1 bra 	$L__BB12_62;
	mov.u32 	%r2, %tid.x;
	mov.u32 	%r3, %ctaid.y;
	add.s32 	%r4, %r61, %r2;
	add.s32 	%r63, %r62, %r61;
	mov.u32 	%r5, %nctaid.y;
	add.s32 	%r64, %r4, 256;
	max.s32 	%r65, %r64, %r63;
	not.b32 	%r66, %r2;
	add.s32 	%r67, %r65, %r66;
	sub.s32 	%r6, %r67, %r61;
	shr.u32 	%r68, %r6, 8;
	add.s32 	%r69, %r68, 1;
	and.b32  	%r7, %r69, 7;
	add.s64 	%rd5, %rd4, 4096;
	add.s64 	%rd6, %rd3, 4096;
	cvta.to.global.u64 	%rd7, %rd14;
$L__BB12_2:
	setp.ge.s32 	%p2, %r3, %r60;
	@%p2 bra 	$L__BB12_61;
	mov.f32 	%f1, 0f00000000;
	// begin inline asm
	{  cvt.rn.f16.f32 %rs51, %f1;}

	// end inline asm
	// begin inline asm
	mov.u32 %r70, %laneid;
	// end inline asm
	mul.lo.s32 	%r10, %r171, %r60;
	mov.u32 	%r172, %r3;
$L__BB12_4:
	setp.ge.s32 	%p3, %r2, %r62;
	mov.u16 	%rs185, %rs51;
	@%p3 bra 	$L__BB12_45;
	setp.lt.u32 	%p4, %r6, 1792;
	mov.u32 	%r175, %r4;
	mov.u16 	%rs185, %rs51;
	@%p4 bra 	$L__BB12_24;
	shr.u32 	%r71, %r6, 8;
	add.s32 	%r72, %r71, 1;
	and.b32  	%r73, %r72, 33554424;
	neg.s32 	%r173, %r73;
	mov.u32 	%r175, %r4;
	mov.u16 	%rs185, %rs51;
$L__BB12_7:
	.pragma "nounroll";
	mul.wide.s32 	%rd19, %r175, 4;
	add.s64 	%rd8, %rd5, %rd19;
	add.s64 	%rd9, %rd6, %rd19;
	ld.global.nc.u32 	%r15, [%rd8+-4096];
	ld.global.nc.u32 	%r74, [%rd9+-4096];
	or.b32  	%r75, %r15, %r74;
	setp.lt.s32 	%p5, %r75, 0;
	@%p5 bra 	$L__BB12_9;
	mad.lo.s32 	%r76, %r15, %r59, %r171;
	mul.wide.s32 	%rd20, %r76, 2;
	add.s64 	%rd21, %rd2, %rd20;
	ld.global.nc.u16 	%rs54, [%rd21];
	mad.lo.s32 	%r77, %r74, %r60, %r172;
	mul.wide.s32 	%rd22, %r77, 2;
	add.s64 	%rd23, %rd1, %rd22;
	ld.global.nc.u16 	%rs55, [%rd23];
	// begin inline asm
	{mul.f16 %rs53,%rs54,%rs55;
}
	// end inline asm
	// begin inline asm
	{add.f16 %rs185,%rs185,%rs53;
}
	// end inline asm
$L__BB12_9:
	ld.global.nc.u32 	%r17, [%rd8+-3072];
	ld.global.nc.u32 	%r78, [%rd9+-3072];
	or.b32  	%r79, %r17, %r78;
	setp.lt.s32 	%p6, %r79, 0;
	@%p6 bra 	$L__BB12_11;
	mad.lo.s32 	%r80, %r17, %r59, %r171;
	mul.wide.s32 	%rd24, %r80, 2;
	add.s64 	%rd25, %rd2, %rd24;
	ld.global.nc.u16 	%rs60, [%rd25];
	mad.lo.s32 	%r81, %r78, %r60, %r172;
	mul.wide.s32 	%rd26, %r81, 2;
	add.s64 	%rd27, %rd1, %rd26;
	ld.global.nc.u16 	%rs61, [%rd27];
	// begin inline asm
	{mul.f16 %rs59,%rs60,%rs61;
}
	// end inline asm
	// begin inline asm
	{add.f16 %rs185,%rs185,%rs59;
}
	// end inline asm
$L__BB12_11:
	ld.global.nc.u32 	%r19, [%rd8+-2048];
	ld.global.nc.u32 	%r82, [%rd9+-2048];
	or.b32  	%r83, %r19, %r82;
	setp.lt.s32 	%p7, %r83, 0;
	@%p7 bra 	$L__BB12_13;
	mad.lo.s32 	%r84, %r19, %r59, %r171;
	mul.wide.s32 	%rd28, %r84, 2;
	add.s64 	%rd29, %rd2, %rd28;
	ld.global.nc.u16 	%rs66, [%rd29];
	mad.lo.s32 	%r85, %r82, %r60, %r172;
	mul.wide.s32 	%rd30, %r85, 2;
	add.s64 	%rd31, %rd1, %rd30;
	ld.global.nc.u16 	%rs67, [%rd31];
	// begin inline asm
	{mul.f16 %rs65,%rs66,%rs67;
}
	// end inline asm
	// begin inline asm
	{add.f16 %rs185,%rs185,%rs65;
}
	// end inline asm
$L__BB12_13:
	ld.global.nc.u32 	%r21, [%rd8+-1024];
	ld.global.nc.u32 	%r86, [%rd9+-1024];
	or.b32  	%r87, %r21, %r86;
	setp.lt.s32 	%p8, %r87, 0;
	@%p8 bra 	$L__BB12_15;
	mad.lo.s32 	%r88, %r21, %r59, %r171;
	mul.wide.s32 	%rd32, %r88, 2;
	add.s64 	%rd33, %rd2, %rd32;
	ld.global.nc.u16 	%rs72, [%rd33];
	mad.lo.s32 	%r89, %r86, %r60, %r172;
	mul.wide.s32 	%rd34, %r89, 2;
	add.s64 	%rd35, %rd1, %rd34;
	ld.global.nc.u16 	%rs73, [%rd35];
	// begin inline asm
	{mul.f16 %rs71,%rs72,%rs73;
}
	// end inline asm
	// begin inline asm
	{add.f16 %rs185,%rs185,%rs71;
}
	// end inline asm
$L__BB12_15:
	ld.global.nc.u32 	%r23, [%rd8];
	ld.global.nc.u32 	%r90, [%rd9];
	or.b32  	%r91, %r23, %r90;
	setp.lt.s32 	%p9, %r91, 0;
	@%p9 bra 	$L__BB12_17;
	mad.lo.s32 	%r92, %r23, %r59, %r171;
	mul.wide.s32 	%rd36, %r92, 2;
	add.s64 	%rd37, %rd2, %rd36;
	ld.global.nc.u16 	%rs78, [%rd37];
	mad.lo.s32 	%r93, %r90, %r60, %r172;
	mul.wide.s32 	%rd38, %r93, 2;
	add.s64 	%rd39, %rd1, %rd38;
	ld.global.nc.u16 	%rs79, [%rd39];
	// begin inline asm
	{mul.f16 %rs77,%rs78,%rs79;
}
	// end inline asm
	// begin inline asm
	{add.f16 %rs185,%rs185,%rs77;
}
	// end inline asm
$L__BB12_17:
	ld.global.nc.u32 	%r25, [%rd8+1024];
	ld.global.nc.u32 	%r94, [%rd9+1024];
	or.b32  	%r95, %r25, %r94;
	setp.lt.s32 	%p10, %r95, 0;
	@%p10 bra 	$L__BB12_19;
	mad.lo.s32 	%r96, %r25, %r59, %r171;
	mul.wide.s32 	%rd40, %r96, 2;
	add.s64 	%rd41, %rd2, %rd40;
	ld.global.nc.u16 	%rs84, [%rd41];
	mad.lo.s32 	%r97, %r94, %r60, %r172;
	mul.wide.s32 	%rd42, %r97, 2;
	add.s64 	%rd43, %rd1, %rd42;
	ld.global.nc.u16 	%rs85, [%rd43];
	// begin inline asm
	{mul.f16 %rs83,%rs84,%rs85;
}
	// end inline asm
	// begin inline asm
	{add.f16 %rs185,%rs185,%rs83;
}
	// end inline asm
$L__BB12_19:
	ld.global.nc.u32 	%r27, [%rd8+2048];
	ld.global.nc.u32 	%r98, [%rd9+2048];
	or.b32  	%r99, %r27, %r98;
	setp.lt.s32 	%p11, %r99, 0;
	@%p11 bra 	$L__BB12_21;
	mad.lo.s32 	%r100, %r27, %r59, %r171;
	mul.wide.s32 	%rd44, %r100, 2;
	add.s64 	%rd45, %rd2, %rd44;
	ld.global.nc.u16 	%rs90, [%rd45];
	mad.lo.s32 	%r101, %r98, %r60, %r172;
	mul.wide.s32 	%rd46, %r101, 2;
	add.s64 	%rd47, %rd1, %rd46;
	ld.global.nc.u16 	%rs91, [%rd47];
	// begin inline asm
	{mul.f16 %rs89,%rs90,%rs91;
}
	// end inline asm
	// begin inline asm
	{add.f16 %rs185,%rs185,%rs89;
}
	// end inline asm
$L__BB12_21:
	ld.global.nc.u32 	%r29, [%rd8+3072];
	ld.global.nc.u32 	%r102, [%rd9+3072];
	or.b32  	%r103, %r29, %r102;
	setp.lt.s32 	%p12, %r103, 0;
	@%p12 bra 	$L__BB12_23;
	mad.lo.s32 	%r104, %r29, %r59, %r171;
	mul.wide.s32 	%rd48, %r104, 2;
	add.s64 	%rd49, %rd2, %rd48;
	ld.global.nc.u16 	%rs96, [%rd49];
	mad.lo.s32 	%r105, %r102, %r60, %r172;
	mul.wide.s32 	%rd50, %r105, 2;
	add.s64 	%rd51, %rd1, %rd50;
	ld.global.nc.u16 	%rs97, [%rd51];
	// begin inline asm
	{mul.f16 %rs95,%rs96,%rs97;
}
	// end inline asm
	// begin inline asm
	{add.f16 %rs185,%rs185,%rs95;
}
	// end inline asm
$L__BB12_23:
	add.s32 	%r175, %r175, 2048;
	add.s32 	%r173, %r173, 8;
	setp.ne.s32 	%p13, %r173, 0;
	@%p13 bra 	$L__BB12_7;
$L__BB12_24:
	setp.eq.s32 	%p14, %r7, 0;
	@%p14 bra 	$L__BB12_45;
	add.s32 	%r106, %r7, -1;
	setp.lt.u32 	%p15, %r106, 3;
	@%p15 bra 	$L__BB12_35;
	mul.wide.s32 	%rd52, %r175, 4;
	add.s64 	%rd10, %rd4, %rd52;
	ld.global.nc.u32 	%r34, [%rd10];
	add.s64 	%rd11, %rd3, %rd52;
	ld.global.nc.u32 	%r107, [%rd11];
	or.b32  	%r108, %r34, %r107;
	setp.lt.s32 	%p16, %r108, 0;
	@%p16 bra 	$L__BB12_28;
	mad.lo.s32 	%r109, %r34, %r59, %r171;
	mul.wide.s32 	%rd53, %r109, 2;
	add.s64 	%rd54, %rd2, %rd53;
	ld.global.nc.u16 	%rs103, [%rd54];
	mad.lo.s32 	%r110, %r107, %r60, %r172;
	mul.wide.s32 	%rd55, %r110, 2;
	add.s64 	%rd56, %rd1, %rd55;
	ld.global.nc.u16 	%rs104, [%rd56];
	// begin inline asm
	{mul.f16 %rs102,%rs103,%rs104;
}
	// end inline asm
	// begin inline asm
	{add.f16 %rs185,%rs185,%rs102;
}
	// end inline asm
$L__BB12_28:
	ld.global.nc.u32 	%r36, [%rd10+1024];
	ld.global.nc.u32 	%r111, [%rd11+1024];
	or.b32  	%r112, %r36, %r111;
	setp.lt.s32 	%p17, %r112, 0;
	@%p17 bra 	$L__BB12_30;
	mad.lo.s32 	%r113, %r36, %r59, %r171;
	mul.wide.s32 	%rd57, %r113, 2;
	add.s64 	%rd58, %rd2, %rd57;
	ld.global.nc.u16 	%rs109, [%rd58];
	mad.lo.s32 	%r114, %r111, %r60, %r172;
	mul.wide.s32 	%rd59, %r114, 2;
	add.s64 	%rd60, %rd1, %rd59;
	ld.global.nc.u16 	%rs110, [%rd60];
	// begin inline asm
	{mul.f16 %rs108,%rs109,%rs110;
}
	// end inline asm
	// begin inline asm
	{add.f16 %rs185,%rs185,%rs108;
}
	// end inline asm
$L__BB12_30:
	ld.global.nc.u32 	%r38, [%rd10+2048];
	ld.global.nc.u32 	%r115, [%rd11+2048];
	or.b32  	%r116, %r38, %r115;
	setp.lt.s32 	%p18, %r116, 0;
	@%p18 bra 	$L__BB12_32;
	mad.lo.s32 	%r117, %r38, %r59, %r171;
	mul.wide.s32 	%rd61, %r117, 2;
	add.s64 	%rd62, %rd2, %rd61;
	ld.global.nc.u16 	%rs115, [%rd62];
	mad.lo.s32 	%r118, %r115, %r60, %r172;
	mul.wide.s32 	%rd63, %r118, 2;
	add.s64 	%rd64, %rd1, %rd63;
	ld.global.nc.u16 	%rs116, [%rd64];
	// begin inline asm
	{mul.f16 %rs114,%rs115,%rs116;
}
	// end inline asm
	// begin inline asm
	{add.f16 %rs185,%rs185,%rs114;
}
	// end inline asm
$L__BB12_32:
	ld.global.nc.u32 	%r40, [%rd10+3072];
	ld.global.nc.u32 	%r119, [%rd11+3072];
	or.b32  	%r120, %r40, %r119;
	setp.lt.s32 	%p19, %r120, 0;
	@%p19 bra 	$L__BB12_34;
	mad.lo.s32 	%r121, %r40, %r59, %r171;
	mul.wide.s32 	%rd65, %r121, 2;
	add.s64 	%rd66, %rd2, %rd65;
	ld.global.nc.u16 	%rs121, [%rd66];
	mad.lo.s32 	%r122, %r119, %r60, %r172;
	mul.wide.s32 	%rd67, %r122, 2;
	add.s64 	%rd68, %rd1, %rd67;
	ld.global.nc.u16 	%rs122, [%rd68];
	// begin inline asm
	{mul.f16 %rs120,%rs121,%rs122;
}
	// end inline asm
	// begin inline asm
	{add.f16 %rs185,%rs185,%rs120;
}
	// end inline asm
$L__BB12_34:
	add.s32 	%r175, %r175, 1024;
$L__BB12_35:
	shr.u32 	%r123, %r6, 8;
	add.s32 	%r124, %r123, 1;
	and.b32  	%r125, %r124, 3;
	setp.eq.s32 	%p20, %r125, 0;
	@%p20 bra 	$L__BB12_45;
	and.b32  	%r126, %r6, 768;
	setp.eq.s32 	%p21, %r126, 0;
	@%p21 bra 	$L__BB12_42;
	mul.wide.s32 	%rd69, %r175, 4;
	add.s64 	%rd12, %rd4, %rd69;
	ld.global.nc.u32 	%r44, [%rd12];
	add.s64 	%rd13, %rd3, %rd69;
	ld.global.nc.u32 	%r127, [%rd13];
	or.b32  	%r128, %r44, %r127;
	setp.lt.s32 	%p22, %r128, 0;
	@%p22 bra 	$L__BB12_39;
	mad.lo.s32 	%r129, %r44, %r59, %r171;
	mul.wide.s32 	%rd70, %r129, 2;
	add.s64 	%rd71, %rd2, %rd70;
	ld.global.nc.u16 	%rs128, [%rd71];
	mad.lo.s32 	%r130, %r127, %r60, %r172;
	mul.wide.s32 	%rd72, %r130, 2;
	add.s64 	%rd73, %rd1, %rd72;
	ld.global.nc.u16 	%rs129, [%rd73];
	// begin inline asm
	{mul.f16 %rs127,%rs128,%rs129;
}
	// end inline asm
	// begin inline asm
	{add.f16 %rs185,%rs185,%rs127;
}
	// end inline asm
$L__BB12_39:
	ld.global.nc.u32 	%r46, [%rd12+1024];
	ld.global.nc.u32 	%r131, [%rd13+1024];
	or.b32  	%r132, %r46, %r131;
	setp.lt.s32 	%p23, %r132, 0;
	@%p23 bra 	$L__BB12_41;
	mad.lo.s32 	%r133, %r46, %r59, %r171;
	mul.wide.s32 	%rd74, %r133, 2;
	add.s64 	%rd75, %rd2, %rd74;
	ld.global.nc.u16 	%rs134, [%rd75];
	mad.lo.s32 	%r134, %r131, %r60, %r172;
	mul.wide.s32 	%rd76, %r134, 2;
	add.s64 	%rd77, %rd1, %rd76;
	ld.global.nc.u16 	%rs135, [%rd77];
	// begin inline asm
	{mul.f16 %rs133,%rs134,%rs135;
}
	// end inline asm
	// begin inline asm
	{add.f16 %rs185,%rs185,%rs133;
}
	// end inline asm
$L__BB12_41:
	add.s32 	%r175, %r175, 512;
$L__BB12_42:
	and.b32  	%r135, %r6, 256;
	setp.ne.s32 	%p24, %r135, 0;
	@%p24 bra 	$L__BB12_45;
	mul.wide.s32 	%rd78, %r175, 4;
	add.s64 	%rd79, %rd4, %rd78;
	ld.global.nc.u32 	%r50, [%rd79];
	add.s64 	%rd80, %rd3, %rd78;
	ld.global.nc.u32 	%r136, [%rd80];
	or.b32  	%r137, %r50, %r136;
	setp.lt.s32 	%p25, %r137, 0;
	@%p25 bra 	$L__BB12_45;
	mad.lo.s32 	%r138, %r50, %r59, %r171;
	mul.wide.s32 	%rd81, %r138, 2;
	add.s64 	%rd82, %rd2, %rd81;
	ld.global.nc.u16 	%rs140, [%rd82];
	mad.lo.s32 	%r139, %r136, %r60, %r172;
	mul.wide.s32 	%rd83, %r139, 2;
	add.s64 	%rd84, %rd1, %rd83;
	ld.global.nc.u16 	%rs141, [%rd84];
	// begin inline asm
	{mul.f16 %rs139,%rs140,%rs141;
}
	// end inline asm
	// begin inline asm
	{add.f16 %rs185,%rs185,%rs139;
}
	// end inline asm
$L__BB12_45:
	setp.gt.s32 	%p26, %r70, 30;
	cvt.u32.u16 	%r141, %rs185;
	mov.b32 	%r142, 1;
	mov.b32 	%r143, 31;
	mov.b32 	%r144, -1;
	// begin inline asm
	shfl.sync.down.b32 %r140, %r141, %r142, %r143, %r144;
	// end inline asm
	@%p26 bra 	$L__BB12_47;
	cvt.u16.u32 	%rs147, %r140;
	// begin inline asm
	{add.f16 %rs185,%rs185,%rs147;
}
	// end inline asm
$L__BB12_47:
	setp.gt.s32 	%p27, %r70, 29;
	cvt.u32.u16 	%r146, %rs185;
	mov.b32 	%r147, 2;
	mov.b32 	%r148, 31;
	mov.b32 	%r149, -1;
	// begin inline asm
	shfl.sync.down.b32 %r145, %r146, %r147, %r148, %r149;
	// end inline asm
	@%p27 bra 	$L__BB12_49;
	cvt.u16.u32 	%rs150, %r145;
	// begin inline asm
	{add.f16 %rs185,%rs185,%rs150;
}
	// end inline asm
$L__BB12_49:
	setp.gt.s32 	%p28, %r70, 27;
	cvt.u32.u16 	%r151, %rs185;
	mov.b32 	%r152, 4;
	mov.b32 	%r153, 31;
	mov.b32 	%r154, -1;
	// begin inline asm
	shfl.sync.down.b32 %r150, %r151, %r152, %r153, %r154;
	// end inline asm
	@%p28 bra 	$L__BB12_51;
	cvt.u16.u32 	%rs153, %r150;
	// begin inline asm
	{add.f16 %rs185,%rs185,%rs153;
}
	// end inline asm
$L__BB12_51:
	setp.gt.s32 	%p29, %r70, 23;
	cvt.u32.u16 	%r156, %rs185;
	mov.b32 	%r157, 8;
	mov.b32 	%r158, 31;
	mov.b32 	%r159, -1;
	// begin inline asm
	shfl.sync.down.b32 %r155, %r156, %r157, %r158, %r159;
	// end inline asm
	@%p29 bra 	$L__BB12_53;
	cvt.u16.u32 	%rs156, %r155;
	// begin inline asm
	{add.f16 %rs185,%rs185,%rs156;
}
	// end inline asm
$L__BB12_53:
	setp.gt.s32 	%p30, %r70, 15;
	cvt.u32.u16 	%r161, %rs185;
	mov.b32 	%r162, 16;
	mov.b32 	%r163, 31;
	mov.b32 	%r164, -1;
	// begin inline asm
	shfl.sync.down.b32 %r160, %r161, %r162, %r163, %r164;
	// end inline asm
	@%p30 bra 	$L__BB12_56;
	setp.ne.s32 	%p31, %r70, 0;
	cvt.u16.u32 	%rs159, %r160;
	// begin inline asm
	{add.f16 %rs185,%rs185,%rs159;
}
	// end inline asm
	@%p31 bra 	$L__BB12_56;
	shr.u32 	%r165, %r2, 4;
	and.b32  	%r166, %r165, 62;
	mov.u32 	%r167, _ZZ28split_k_implicit_gemm_stage1I6__halfiLi256ELb0EEvPKT_S3_PS1_PKT0_S7_iiiiiE12temp_storage;
	add.s32 	%r168, %r167, %r166;
	st.shared.u16 	[%r168+8], %rs185;
$L__BB12_56:
	setp.ne.s32 	%p32, %r2, 0;
	bar.sync 	0;
	@%p32 bra 	$L__BB12_58;
	ld.shared.u16 	%rs162, [_ZZ28split_k_implicit_gemm_stage1I6__halfiLi256ELb0EEvPKT_S3_PS1_PKT0_S7_iiiiiE12temp_storage+10];
	// begin inline asm
	{add.f16 %rs160,%rs185,%rs162;
}
	// end inline asm
	ld.shared.u16 	%rs165, [_ZZ28split_k_implicit_gemm_stage1I6__halfiLi256ELb0EEvPKT_S3_PS1_PKT0_S7_iiiiiE12temp_storage+12];
	// begin inline asm
	{add.f16 %rs163,%rs160,%rs165;
}
	// end inline asm
	ld.shared.u16 	%rs168, [_ZZ28split_k_implicit_gemm_stage1I6__halfiLi256ELb0EEvPKT_S3_PS1_PKT0_S7_iiiiiE12temp_storage+14];
	// begin inline asm
	{add.f16 %rs166,%rs163,%rs168;
}
	// end inline asm
	ld.shared.u16 	%rs171, [_ZZ28split_k_implicit_gemm_stage1I6__halfiLi256ELb0EEvPKT_S3_PS1_PKT0_S7_iiiiiE12temp_storage+16];
	// begin inline asm
	{add.f16 %rs169,%rs166,%rs171;
}
	// end inline asm
	ld.shared.u16 	%rs174, [_ZZ28split_k_implicit_gemm_stage1I6__halfiLi256ELb0EEvPKT_S3_PS1_PKT0_S7_iiiiiE12temp_storage+18];
	// begin inline asm
	{add.f16 %rs172,%rs169,%rs174;
}
	// end inline asm
	ld.shared.u16 	%rs177, [_ZZ28split_k_implicit_gemm_stage1I6__halfiLi256ELb0EEvPKT_S3_PS1_PKT0_S7_iiiiiE12temp_storage+20];
	// begin inline asm
	{add.f16 %rs175,%rs172,%rs177;
}
	// end inline asm
	ld.shared.u16 	%rs180, [_ZZ28split_k_implicit_gemm_stage1I6__halfiLi256ELb0EEvPKT_S3_PS1_PKT0_S7_iiiiiE12temp_storage+22];
	// begin inline asm
	{add.f16 %rs185,%rs175,%rs180;
}
	// end inline asm
$L__BB12_58:
	bar.sync 	0;
	@%p32 bra 	$L__BB12_60;
	add.s32 	%r169, %r172, %r10;
	mul.wide.s32 	%rd85, %r169, 2;
	add.s64 	%rd86, %rd7, %rd85;
	ld.global.u16 	%rs182, [%rd86];
	// begin inline asm
	{add.f16 %rs181,%rs182,%rs185;
}
	// end inline asm
	st.global.u16 	[%rd86], %rs181;
$L__BB12_60:
	add.s32 	%r172, %r172, %r5;
	setp.lt.s32 	%p34, %r172, %r60;
	@%p34 bra 	$L__BB12_4;
$L__BB12_61:
	mov.u32 	%r170, %nctaid.x;
	add.s32 	%r171, %r171, %r170;
	setp.lt.s32 	%p35, %r171, %r59;
	@%p35 bra 	$L__BB12_2;
$L__BB12_62:
	ret;

}
	// .globl	_Z28split_k_implicit_gemm_stage1I6__halfiLi512ELb1EEvPKT_S3_PS1_PKT0_S7_iiiii
.visible .entry _Z28split_k_implicit_gemm_stage1I6__halfiLi512ELb1EEvPKT_S3_PS1_PKT0_S7_iiiii(
	.param .u64 .ptr .align 1 _Z28split_k_implicit_gemm_stage1I6__halfiLi512ELb1EEvPKT_S3_PS1_PKT0_S7_iiiii_param_0,
	.param .u64 .ptr .align 1 _Z28split_k_implicit_gemm_stage1I6__halfiLi512ELb1EEvPKT_S3_PS1_PKT0_S7_iiiii_param_1,
	.param .u64 .ptr .align 1 _Z28split_k_implicit_gemm_stage1I6__halfiLi512ELb1EEvPKT_S3_PS1_PKT0_S7_iiiii_param_2,
	.param .u64 .ptr .align 1 _Z28split_k_implicit_gemm_stage1I6__halfiLi512ELb1EEvPKT_S3_PS1_PKT0_S7_iiiii_param_3,
	.param .u64 .ptr .align 1 _Z28split_k_implicit_gemm_stage1I6__halfiLi512ELb1EEvPKT_S3_PS1_PKT0_S7_iiiii_param_4,
	.param .u32 _Z28split_k_implicit_gemm_stage1I6__halfiLi512ELb1EEvPKT_S3_PS1_PKT0_S7_iiiii_param_5,
	.param .u32 _Z28split_k_implicit_gemm_stage1I6__halfiLi512ELb1EEvPKT_S3_PS1_PKT0_S7_iiiii_param_6,
	.param .u32 _Z28split_k_implicit_gemm_stage1I6__halfiLi512ELb1EEvPKT_S3_PS1_PKT0_S7_iiiii_param_7,
	.param .u32 _Z28split_k_implicit_gemm_stage1I6__halfiLi512ELb1EEvPKT_S3_PS1_PKT0_S7_iiiii_param_8,
	.param .u32 _Z28split_k_implicit_gemm_stage1I6__halfiLi512ELb1EEvPKT_S3_PS1_PKT0_S7_iiiii_param_9
)
{
	.reg .pred 	%p<36>;
	.reg .b16 	%rs<235>;
	.reg .b32 	%r<178>;
	.reg .b32 	%f<2>;
	.reg .b64 	%rd<86>;
	// demoted variable
	.shared .align 2 .b8 _ZZ28split_k_implicit_gemm_stage1I6__halfiLi512ELb1EEvPKT_S3_PS1_PKT0_S7_iiiiiE12temp_storage[50];
	ld.param.u64 	%rd14, [_Z28split_k_implicit_gemm_stage1I6__halfiLi512ELb1EEvPKT_S3_PS1_PKT0_S7_iiiii_param_0];
	ld.param.u64 	%rd15, [_Z28split_k_implicit_gemm_stage1I6__halfiLi512ELb1EEvPKT_S3_PS1_PKT0_S7_iiiii_param_1];
	ld.param.u64 	%rd13, [_Z28split_k_implicit_gemm_stage1I6__halfiLi512ELb1EEvPKT_S3_PS1_PKT0_S7_iiiii_param_2];
	ld.param.u64 	%rd16, [_Z28split_k_implicit_gemm_stage1I6__halfiLi512ELb1EEvPKT_S3_PS1_PKT0_S7_iiiii_param_3];
	ld.param.u64 	%rd17, [_Z28split_k_implicit_gemm_stage1I6__halfiLi512ELb1EEvPKT_S3_PS1_PKT0_S7_iiiii_param_4];
	ld.param.u32 	%r59, [_Z28split_k_implicit_gemm_stage1I6__halfiLi512ELb1EEvPKT_S3_PS1_PKT0_S7_iiiii_param_5];
	ld.param.u32 	%r60, [_Z28split_k_implicit_gemm_stage1I6__halfiLi512ELb1EEvPKT_S3_PS1_PKT0_S7_iiiii_param_6];
	ld.param.u32 	%r61, [_Z28split_k_implicit_gemm_stage1I6__halfiLi512ELb1EEvPKT_S3_PS1_PKT0_S7_iiiii_param_7];
	ld.param.u32 	%r62, [_Z28split_k_implicit_gemm_stage1I6__halfiLi512ELb1EEvPKT_S3_PS1_PKT0_S7_iiiii_param_8];
	cvta.to.global.u64 	%rd1, %rd15;
	cvta.to.global.u64 	%rd2, %rd14;
	cvta.to.global.u64 	%rd3, %rd17;
	cvta.to.global.u64 	%rd4, %rd16;
	mov.u32 	%r171, %ctaid.x;
	setp.ge.s32 	%p1, %r171, %r59;
	@%p1 bra 	$L__BB13_62;
	mov.u32 	%r2, %tid.x;
	mov.u32 	%r3, %ctaid.y;
	add.s32 	%r4, %r61, %r2;
	add.s32 	%r63, %r62, %r61;
	mov.u32 	%r5, %nctaid.y;
	add.s32 	%r64, %r4, 512;
	max.s32 	%r65, %r64, %r63;
	not.b32 	%r66, %r2;
	add.s32 	%r67, %r65, %r66;
	sub.s32 	%r6, %r67, %r61;
	shr.u32 	%r68, %r6, 9;
	add.s32 	%r69, %r68, 1;
	and.b32  	%r7, %r69, 7;
	add.s64 	%rd5, %rd4, 8192;
	add.s64 	%rd6, %rd3, 8192;
$L__BB13_2:
	setp.ge.s32 	%p2, %r3, %r60;
	@%p2 bra 	$L__BB13_61;
	mov.f32 	%f1, 0f00000000;
	// begin inline asm
	{  cvt.rn.f16.f32 %rs51, %f1;}

	// end inline asm
	// begin inline asm
	mov.u32 %r70, %laneid;
	// end inline asm
	mul.lo.s32 	%r10, %r171, %r60;
	mov.u32 	%r172, %r3;
$L__BB13_4:
	setp.ge.s32 	%p3, %r2, %r62;
	mov.u16 	%rs208, %rs51;
	@%p3 bra 	$L__BB13_45;
	setp.lt.u32 	%p4, %r6, 3584;
	mov.u32 	%r175, %r4;
	mov.u16 	%rs208, %rs51;
	@%p4 bra 	$L__BB13_24;
	shr.u32 	%r71, %r6, 9;
	add.s32 	%r72, %r71, 1;
	and.b32  	%r73, %r72, 16777208;
	neg.s32 	%r173, %r73;
	mov.u32 	%r175, %r4;
	mov.u16 	%rs208, %rs51;
$L__BB13_7:
	.pragma "nounroll";
	mul.wide.s32 	%rd18, %r175, 4;
	add.s64 	%rd7, %rd5, %rd18;
	add.s64 	%rd8, %rd6, %rd18;
	ld.global.nc.u32 	%r15, [%rd7+-8192];
	ld.global.nc.u32 	%r74, [%rd8+-8192];
	or.b32  	%r75, %r15, %r74;
	setp.lt.s32 	%p5, %r75, 0;
	@%p5 bra 	$L__BB13_9;
	mad.lo.s32 	%r76, %r15, %r59, %r171;
	mul.wide.s32 	%rd19, %r76, 2;
	add.s64 	%rd20, %rd2, %rd19;
	ld.global.nc.u16 	%rs54, [%rd20];
	mad.lo.s32 	%r77, %r74, %r60, %r172;
	mul.wide.s32 	%rd21, %r77, 2;
	add.s64 	%rd22, %rd1, %rd21;
	ld.global.nc.u16 	%rs55, [%rd22];
	// begin inline asm
	{mul.f16 %rs53,%rs54,%rs55;
}
	// end inline asm
	// begin inline asm
	{add.f16 %rs208,%rs208,%rs53;
}
	// end inline asm
$L__BB13_9:
	ld.global.nc.u32 	%r17, [%rd7+-6144];
	ld.global.nc.u32 	%r78, [%rd8+-6144];
	or.b32  	%r79, %r17, %r78;
	setp.lt.s32 	%p6, %r79, 0;
	@%p6 bra 	$L__BB13_11;
	mad.lo.s32 	%r80, %r17, %r59, %r171;
	mul.wide.s32 	%rd23, %r80, 2;
	add.s64 	%rd24, %rd2, %rd23;
	ld.global.nc.u16 	%rs60, [%rd24];
	mad.lo.s32 	%r81, %r78, %r60, %r172;
	mul.wide.s32 	%rd25, %r81, 2;
	add.s64 	%rd26, %rd1, %rd25;
	ld.global.nc.u16 	%rs61, [%rd26];
	// begin inline asm
	{mul.f16 %rs59,%rs60,%rs61;
}
	// end inline asm
	// begin inline asm
	{add.f16 %rs208,%rs208,%rs59;
}
	// end inline asm
$L__BB13_11:
	ld.global.nc.u32 	%r19, [%rd7+-4096];
	ld.global.nc.u32 	%r82, [%rd8+-4096];
	or.b32  	%r83, %r19, %r82;
	setp.lt.s32 	%p7, %r83, 0;
	@%p7 bra 	$L__BB13_13;
	mad.lo.s32 	%r84, %r19, %r59, %r171;
	mul.wide.s32 	%rd27, %r84, 2;
	add.s64 	%rd28, %rd2, %rd27;
	ld.global.nc.u16 	%rs66, [%rd28];
	mad.lo.s32 	%r85, %r82, %r60, %r172;
	mul.wide.s32 	%rd29, %r85, 2;
	add.s64 	%rd30, %rd1, %rd29;
	ld.global.nc.u16 	%rs67, [%rd30];
	// begin inline asm
	{mul.f16 %rs65,%rs66,%rs67;
}
	// end inline asm
	// begin inline asm
	{add.f16 %rs208,%rs208,%rs65;
}
	// end inline asm
$L__BB13_13:
	ld.global.nc.u32 	%r21, [%rd7+-2048];
	ld.global.nc.u32 	%r86, [%rd8+-2048];
	or.b32  	%r87, %r21, %r86;
	setp.lt.s32 	%p8, %r87, 0;
	@%p8 bra 	$L__BB13_15;
	mad.lo.s32 	%r88, %r21, %r59, %r171;
	mul.wide.s32 	%rd31, %r88, 2;
	add.s64 	%rd32, %rd2, %rd31;
	ld.global.nc.u16 	%rs72, [%rd32];
	mad.lo.s32 	%r89, %r86, %r60, %r172;
	mul.wide.s32 	%rd33, %r89, 2;
	add.s64 	%rd34, %rd1, %rd33;
	ld.global.nc.u16 	%rs73, [%rd34];
	// begin inline asm
	{mul.f16 %rs71,%rs72,%rs73;
}
	// end inline asm
	// begin inline asm
	{add.f16 %rs208,%rs208,%rs71;
}
	// end inline asm
$L__BB13_15:
	ld.global.nc.u32 	%r23, [%rd7];
	ld.global.nc.u32 	%r90, [%rd8];
	or.b32  	%r91, %r23, %r90;
	setp.lt.s32 	%p9, %r91, 0;
	@%p9 bra 	$L__BB13_17;
	mad.lo.s32 	%r92, %r23, %r59, %r171;
	mul.wide.s32 	%rd35, %r92, 2;
	add.s64 	%rd36, %rd2, %rd35;
	ld.global.nc.u16 	%rs78, [%rd36];
	mad.lo.s32 	%r93, %r90, %r60, %r172;
	mul.wide.s32 	%rd37, %r93, 2;
	add.s64 	%rd38, %rd1, %rd37;
	ld.global.nc.u16 	%rs79, [%rd38];
	// begin inline asm
	{mul.f16 %rs77,%rs78,%rs79;
}
	// end inline asm
	// begin inline asm
	{add.f16 %rs208,%rs208,%rs77;
}
	// end inline asm
$L__BB13_17:
	ld.global.nc.u32 	%r25, [%rd7+2048];
	ld.global.nc.u32 	%r94, [%rd8+2048];
	or.b32  	%r95, %r25, %r94;
	setp.lt.s32 	%p10, %r95, 0;
	@%p10 bra 	$L__BB13_19;
	mad.lo.s32 	%r96, %r25, %r59, %r171;
	mul.wide.s32 	%rd39, %r96, 2;
	add.s64 	%rd40, %rd2, %rd39;
	ld.global.nc.u16 	%rs84, [%rd40];
	mad.lo.s32 	%r97, %r94, %r60, %r172;
	mul.wide.s32 	%rd41, %r97, 2;
	add.s64 	%rd42, %rd1, %rd41;
	ld.global.nc.u16 	%rs85, [%rd42];
	// begin inline asm
	{mul.f16 %rs83,%rs84,%rs85;
}
	// end inline asm
	// begin inline asm
	{add.f16 %rs208,%rs208,%rs83;
}
	// end inline asm
$L__BB13_19:
	ld.global.nc.u32 	%r27, [%rd7+4096];
	ld.global.nc.u32 	%r98, [%rd8+4096];
	or.b32  	%r99, %r27, %r98;
	setp.lt.s32 	%p11, %r99, 0;
	@%p11 bra 	$L__BB13_21;
	mad.lo.s32 	%r100, %r27, %r59, %r171;
	mul.wide.s32 	%rd43, %r100, 2;
	add.s64 	%rd44, %rd2, %rd43;
	ld.global.nc.u16 	%rs90, [%rd44];
	mad.lo.s32 	%r101, %r98, %r60, %r172;
	mul.wide.s32 	%rd45, %r101, 2;
	add.s64 	%rd46, %rd1, %rd45;
	ld.global.nc.u16 	%rs91, [%rd46];
	// begin inline asm
	{mul.f16 %rs89,%rs90,%rs91;
}
	// end inline asm
	// begin inline asm
	{add.f16 %rs208,%rs208,%rs89;
}
	// end inline asm
$L__BB13_21:
	ld.global.nc.u32 	%r29, [%rd7+6144];
	ld.global.nc.u32 	%r102, [%rd8+6144];
	or.b32  	%r103, %r29, %r102;
	setp.lt.s32 	%p12, %r103, 0;
	@%p12 bra 	$L__BB13_23;
	mad.lo.s32 	%r104, %r29, %r59, %r171;
	mul.wide.s32 	%rd47, %r104, 2;
	add.s64 	%rd48, %rd2, %rd47;
	ld.global.nc.u16 	%rs96, [%rd48];
	mad.lo.s32 	%r105, %r102, %r60, %r172;
	mul.wide.s32 	%rd49, %r105, 2;
	add.s64 	%rd50, %rd1, %rd49;
	ld.global.nc.u16 	%rs97, [%rd50];
	// begin inline asm
	{mul.f16 %rs95,%rs96,%rs97;
}
	// end inline asm
	// begin inline asm
	{add.f16 %rs208,%rs208,%rs95;
}
	// end inline asm
$L__BB13_23:
	add.s32 	%r175, %r175, 4096;
	add.s32 	%r173, %r173, 8;
	setp.ne.s32 	%p13, %r173, 0;
	@%p13 bra 	$L__BB13_7;
$L__BB13_24:
	setp.eq.s32 	%p14, %r7, 0;
	@%p14 bra 	$L__BB13_45;
	add.s32 	%r106, %r7, -1;
	setp.lt.u32 	%p15, %r106, 3;
	@%p15 bra 	$L__BB13_35;
	mul.wide.s32 	%rd51, %r175, 4;
	add.s64 	%rd9, %rd4, %rd51;
	ld.global.nc.u32 	%r34, [%rd9];
	add.s64 	%rd10, %rd3, %rd51;
	ld.global.nc.u32 	%r107, [%rd10];
	or.b32  	%r108, %r34, %r107;
	setp.lt.s32 	%p16, %r108, 0;
	@%p16 bra 	$L__BB13_28;
	mad.lo.s32 	%r109, %r34, %r59, %r171;
	mul.wide.s32 	%rd52, %r109, 2;
	add.s64 	%rd53, %rd2, %rd52;
	ld.global.nc.u16 	%rs103, [%rd53];
	mad.lo.s32 	%r110, %r107, %r60, %r172;
	mul.wide.s32 	%rd54, %r110, 2;
	add.s64 	%rd55, %rd1, %rd54;
	ld.global.nc.u16 	%rs104, [%rd55];
	// begin inline asm
	{mul.f16 %rs102,%rs103,%rs104;
}
	// end inline asm
	// begin inline asm
	{add.f16 %rs208,%rs208,%rs102;
}
	// end inline asm
$L__BB13_28:
	ld.global.nc.u32 	%r36, [%rd9+2048];
	ld.global.nc.u32 	%r111, [%rd10+2048];
	or.b32  	%r112, %r36, %r111;
	setp.lt.s32 	%p17, %r112, 0;
	@%p17 bra 	$L__BB13_30;
	mad.lo.s32 	%r113, %r36, %r59, %r171;
	mul.wide.s32 	%rd56, %r113, 2;
	add.s64 	%rd57, %rd2, %rd56;
	ld.global.nc.u16 	%rs109, [%rd57];
	mad.lo.s32 	%r114, %r111, %r60, %r172;
	mul.wide.s32 	%rd58, %r114, 2;
	add.s64 	%rd59, %rd1, %rd58;
	ld.global.nc.u16 	%rs110, [%rd59];
	// begin inline asm
	{mul.f16 %rs108,%rs109,%rs110;
}
	// end inline asm
	// begin inline asm
	{add.f16 %rs208,%rs208,%rs108;
}
	// end inline asm
$L__BB13_30:
	ld.global.nc.u32 	%r38, [%rd9+4096];
	ld.global.nc.u32 	%r115, [%rd10+4096];
	or.b32  	%r116, %r38, %r115;
	setp.lt.s32 	%p18, %r116, 0;
	@%p18 bra 	$L__BB13_32;
	mad.lo.s32 	%r117, %r38, %r59, %r171;
	mul.wide.s32 	%rd60, %r117, 2;
	add.s64 	%rd61, %rd2, %rd60;
	ld.global.nc.u16 	%rs115, [%rd61];
	mad.lo.s32 	%r118, %r115, %r60, %r172;
	mul.wide.s32 	%rd62, %r118, 2;
	add.s64 	%rd63, %rd1, %rd62;
	ld.global.nc.u16 	%rs116, [%rd63];
	// begin inline asm
	{mul.f16 %rs114,%rs115,%rs116;
}
	// end inline asm
	// begin inline asm
	{add.f16 %rs208,%rs208,%rs114;
}
	// end inline asm
$L__BB13_32:
	ld.global.nc.u32 	%r40, [%rd9+6144];
	ld.global.nc.u32 	%r119, [%rd10+6144];
	or.b32  	%r120, %r40, %r119;
	setp.lt.s32 	%p19, %r120, 0;
	@%p19 bra 	$L__BB13_34;
	mad.lo.s32 	%r121, %r40, %r59, %r171;
	mul.wide.s32 	%rd64, %r121, 2;
	add.s64 	%rd65, %rd2, %rd64;
	ld.global.nc.u16 	%rs121, [%rd65];
	mad.lo.s32 	%r122, %r119, %r60, %r172;
	mul.wide.s32 	%rd66, %r122, 2;
	add.s64 	%rd67, %rd1, %rd66;
	ld.global.nc.u16 	%rs122, [%rd67];
	// begin inline asm
	{mul.f16 %rs120,%rs121,%rs122;
}
	// end inline asm
	// begin inline asm
	{add.f16 %rs208,%rs208,%rs120;
}
	// end inline asm
$L__BB13_34:
	add.s32 	%r175, %r175, 2048;
$L__BB13_35:
	shr.u32 	%r123, %r6, 9;
	add.s32 	%r124, %r123, 1;
	and.b32  	%r125, %r124, 3;
	setp.eq.s32 	%p20, %r125, 0;
	@%p20 bra 	$L__BB13_45;
	and.b32  	%r126, %r6, 1536;
	setp.eq.s32 	%p21, %r126, 0;
	@%p21 bra 	$L__BB13_42;
	mul.wide.s32 	%rd68, %r175, 4;
	add.s64 	%rd11, %rd4, %rd68;
	ld.global.nc.u32 	%r44, [%rd11];
	add.s64 	%rd12, %rd3, %rd68;
	ld.global.nc.u32 	%r127, [%rd12];
	or.b32  	%r128, %r44, %r127;
	setp.lt.s32 	%p22, %r128, 0;
	@%p22 bra 	$L__BB13_39;
	mad.lo.s32 	%r129, %r44, %r59, %r171;
	mul.wide.s32 	%rd69, %r129, 2;
	add.s64 	%rd70, %rd2, %rd69;
	ld.global.nc.u16 	%rs128, [%rd70];
	mad.lo.s32 	%r130, %r127, %r60, %r172;
	mul.wide.s32 	%rd71, %r130, 2;
	add.s64 	%rd72, %rd1, %rd71;
	ld.global.nc.u16 	%rs129, [%rd72];
	// begin inline asm
	{mul.f16 %rs127,%rs128,%rs129;
}
	// end inline asm
	// begin inline asm
	{add.f16 %rs208,%rs208,%rs127;
}
	// end inline asm
$L__BB13_39:
	ld.global.nc.u32 	%r46, [%rd11+2048];
	ld.global.nc.u32 	%r131, [%rd12+2048];
	or.b32  	%r132, %r46, %r131;
	setp.lt.s32 	%p23, %r132, 0;
	@%p23 bra 	$L__BB13_41;
	mad.lo.s32 	%r133, %r46, %r59, %r171;
	mul.wide.s32 	%rd73, %r133, 2;
	add.s64 	%rd74, %rd2, %rd73;
	ld.global.nc.u16 	%rs134, [%rd74];
	mad.lo.s32 	%r134, %r131, %r60, %r172;
	mul.wide.s32 	%rd75, %r134, 2;
	add.s64 	%rd76, %rd1, %rd75;
	ld.global.nc.u16 	%rs135, [%rd76];
	// begin inline asm
	{mul.f16 %rs133,%rs134,%rs135;
}
	// end inline asm
	// begin inline asm
	{add.f16 %rs208,%rs208,%rs133;
}
	// end inline asm
$L__BB13_41:
	add.s32 	%r175, %r175, 1024;
$L__BB13_42:
	and.b32  	%r135, %r6, 512;
	setp.ne.s32 	%p24, %r135, 0;
	@%p24 bra 	$L__BB13_45;
	mul.wide.s32 	%rd77, %r175, 4;
	add.s64 	%rd78, %rd4, %rd77;
	ld.global.nc.u32 	%r50, [%rd78];
	add.s64 	%rd79, %rd3, %rd77;
	ld.global.nc.u32 	%r136, [%rd79];
	or.b32  	%r137, %r50, %r136;
	setp.lt.s32 	%p25, %r137, 0;
	@%p25 bra 	$L__BB13_45;
	mad.lo.s32 	%r138, %r50, %r59, %r171;
	mul.wide.s32 	%rd80, %r138, 2;
	add.s64 	%rd81, %rd2, %rd80;
	ld.global.nc.u16 	%rs140, [%rd81];
	mad.lo.s32 	%r139, %r136, %r60, %r172;
	mul.wide.s32 	%rd82, %r139, 2;
	add.s64 	%rd83, %rd1, %rd82;
	ld.global.nc.u16 	%rs141, [%rd83];
	// begin inline asm
	{mul.f16 %rs139,%rs140,%rs141;
}
	// end inline asm
	// begin inline asm
	{add.f16 %rs208,%rs208,%rs139;
}
	// end inline asm
$L__BB13_45:
	setp.gt.s32 	%p26, %r70, 30;
	cvt.u32.u16 	%r141, %rs208;
	mov.b32 	%r142, 1;
	mov.b32 	%r143, 31;
	mov.b32 	%r144, -1;
	// begin inline asm
	shfl.sync.down.b32 %r140, %r141, %r142, %r143, %r144;
	// end inline asm
	@%p26 bra 	$L__BB13_47;
	cvt.u16.u32 	%rs147, %r140;
	// begin inline asm
	{add.f16 %rs208,%rs208,%rs147;
}
	// end inline asm
$L__BB13_47:
	setp.gt.s32 	%p27, %r70, 29;
	cvt.u32.u16 	%r146, %rs208;
	mov.b32 	%r147, 2;
	mov.b32 	%r148, 31;
	mov.b32 	%r149, -1;
	// begin inline asm
	shfl.sync.down.b32 %r145, %r146, %r147, %r148, %r149;
	// end inline asm
	@%p27 bra 	$L__BB13_49;
	cvt.u16.u32 	%rs150, %r145;
	// begin inline asm
	{add.f16 %rs208,%rs208,%rs150;
}
	// end inline asm
$L__BB13_49:
	setp.gt.s32 	%p28, %r70, 27;
	cvt.u32.u16 	%r151, %rs208;
	mov.b32 	%r152, 4;
	mov.b32 	%r153, 31;
	mov.b32 	%r154, -1;
	// begin inline asm
	shfl.sync.down.b32 %r150, %r151, %r152, %r153, %r154;
	// end inline asm
	@%p28 bra 	$L__BB13_51;
	cvt.u16.u32 	%rs153, %r150;
	// begin inline asm
	{add.f16 %rs208,%rs208,%rs153;
}
	// end inline asm
$L__BB13_51:
	setp.gt.s32 	%p29, %r70, 23;
	cvt.u32.u16 	%r156, %rs208;
	mov.b32 	%r157, 8;
	mov.b32 	%r158, 31;
	mov.b32 	%r159, -1;
	// begin inline asm
	shfl.sync.down.b32 %r155, %r156, %r157, %r158, %r159;
	// end inline asm
	@%p29 bra 	$L__BB13_53;
	cvt.u16.u32 	%rs156, %r155;
	// begin inline asm
	{add.f16 %rs208,%rs208,%rs156;
}
	// end inline asm
$L__BB13_53:
	setp.gt.s32 	%p30, %r70, 15;
	cvt.u32.u16 	%r161, %rs208;
	mov.b32 	%r162, 16;
	mov.b32 	%r163, 31;
	mov.b32 	%r164, -1;
	// begin inline asm
	shfl.sync.down.b32 %r160, %r161, %r162, %r163, %r164;
	// end inline asm
	@%p30 bra 	$L__BB13_56;
	setp.ne.s32 	%p31, %r70, 0;
	cvt.u16.u32 	%rs159, %r160;
	// begin inline asm
	{add.f16 %rs208,%rs208,%rs159;
}
	// end inline asm
	@%p31 bra 	$L__BB13_56;
	shr.u32 	%r165, %r2, 4;
	and.b32  	%r166, %r165, 62;
	mov.u32 	%r167, _ZZ28split_k_implicit_gemm_stage1I6__halfiLi512ELb1EEvPKT_S3_PS1_PKT0_S7_iiiiiE12temp_storage;
	add.s32 	%r168, %r167, %r166;
	st.shared.u16 	[%r168+16], %rs208;
$L__BB13_56:
	setp.ne.s32 	%p32, %r2, 0;
	bar.sync 	0;
	@%p32 bra 	$L__BB13_58;
	ld.shared.u16 	%rs162, [_ZZ28split_k_implicit_gemm_stage1I6__halfiLi512ELb1EEvPKT_S3_PS1_PKT0_S7_iiiiiE12temp_storage+18];
	// begin inline asm
	{add.f16 %rs160,%rs208,%rs162;
}
	// end inline asm
	ld.shared.u16 	%rs165, [_ZZ28split_k_implicit_gemm_stage1I6__halfiLi512ELb1EEvPKT_S3_PS1_PKT0_S7_iiiiiE12temp_storage+20];
	// begin inline asm
	{add.f16 %rs163,%rs160,%rs165;
}
	// end inline asm
	ld.shared.u16 	%rs168, [_ZZ28split_k_implicit_gemm_stage1I6__halfiLi512ELb1EEvPKT_S3_PS1_PKT0_S7_iiiiiE12temp_storage+22];
	// begin inline asm
	{add.f16 %rs166,%rs163,%rs168;
}
	// end inline asm
	ld.shared.u16 	%rs171, [_ZZ28split_k_implicit_gemm_stage1I6__halfiLi512ELb1EEvPKT_S3_PS1_PKT0_S7_iiiiiE12temp_storage+24];
	// begin inline asm
	{add.f16 %rs169,%rs166,%rs171;
}
	// end inline asm
	ld.shared.u16 	%rs174, [_ZZ28split_k_implicit_gemm_stage1I6__halfiLi512ELb1EEvPKT_S3_PS1_PKT0_S7_iiiiiE12temp_storage+26];
	// begin inline asm
	{add.f16 %rs172,%rs169,%rs174;
}
	// end inline asm
	ld.shared.u16 	%rs177, [_ZZ28split_k_implicit_gemm_stage1I6__halfiLi512ELb1EEvPKT_S3_PS1_PKT0_S7_iiiiiE12temp_storage+28];
	// begin inline asm
	{add.f16 %rs175,%rs172,%rs177;
}
	// end inline asm
	ld.shared.u16 	%rs180, [_ZZ28split_k_implicit_gemm_stage1I6__halfiLi512ELb1EEvPKT_S3_PS1_PKT0_S7_iiiiiE12temp_storage+30];
	// begin inline asm
	{add.f16 %rs178,%rs175,%rs180;
}
	// end inline asm
	ld.shared.u16 	%rs183, [_ZZ28split_k_implicit_gemm_stage1I6__halfiLi512ELb1EEvPKT_S3_PS1_PKT0_S7_iiiiiE12temp_storage+32];
	// begin inline asm
	{add.f16 %rs181,%rs178,%rs183;
}
	// end inline asm
	ld.shared.u16 	%rs186, [_ZZ28split_k_implicit_gemm_stage1I6__halfiLi512ELb1EEvPKT_S3_PS1_PKT0_S7_iiiiiE12temp_storage+34];
	// begin inline asm
	{add.f16 %rs184,%rs181,%rs186;
}
	// end inline asm
	ld.shared.u16 	%rs189, [_ZZ28split_k_implicit_gemm_stage1I6__halfiLi512ELb1EEvPKT_S3_PS1_PKT0_S7_iiiiiE12temp_storage+36];
	// begin inline asm
	{add.f16 %rs187,%rs184,%rs189;
}
	// end inline asm
	ld.shared.u16 	%rs192, [_ZZ28split_k_implicit_gemm_stage1I6__halfiLi512ELb1EEvPKT_S3_PS1_PKT0_S7_iiiiiE12temp_storage+38];
	// begin inline asm
	{add.f16 %rs190,%rs187,%rs192;
}
	// end inline asm
	ld.shared.u16 	%rs195, [_ZZ28split_k_implicit_gemm_stage1I6__halfiLi512ELb1EEvPKT_S3_PS1_PKT0_S7_iiiiiE12temp_storage+40];
	// begin inline asm
	{add.f16 %rs193,%rs190,%rs195;
}
	// end inline asm
	ld.shared.u16 	%rs198, [_ZZ28split_k_implicit_gemm_stage1I6__halfiLi512ELb1EEvPKT_S3_PS1_PKT0_S7_iiiiiE12temp_storage+42];
	// begin inline asm
	{add.f16 %rs196,%rs193,%rs198;
}
	// end inline asm
	ld.shared.u16 	%rs201, [_ZZ28split_k_implicit_gemm_stage1I6__halfiLi512ELb1EEvPKT_S3_PS1_PKT0_S7_iiiiiE12temp_storage+44];
	// begin inline asm
	{add.f16 %rs199,%rs196,%rs201;
}
	// end inline asm
	ld.shared.u16 	%rs204, [_ZZ28split_k_implicit_gemm_stage1I6__halfiLi512ELb1EEvPKT_S3_PS1_PKT0_S7_iiiiiE12temp_storage+46];
	// begin inline asm
	{add.f16 %rs208,%rs199,%rs204;
}
	// end inline asm
$L__BB13_58:
	bar.sync 	0;
	@%p32 bra 	$L__BB13_60;
	add.s32 	%r169, %r172, %r10;
	mul.wide.s32 	%rd85, %r169, 2;
	add.s64 	%rd84, %rd13, %rd85;
	// begin inline asm
	{ atom.add.noftz.f16 %rs205,[%rd84],%rs208; }

	// end inline asm
$L__BB13_60:
	add.s32 	%r172, %r172, %r5;
	setp.lt.s32 	%p34, %r172, %r60;
	@%p34 bra 	$L__BB13_4;
$L__BB13_61:
	mov.u32 	%r170, %nctaid.x;
	add.s32 	%r171, %r171, %r170;
	setp.lt.s32 	%p35, %r171, %r59;
	@%p35 bra 	$L__BB13_2;
$L__BB13_62:
	ret;

}
	// .globl	_Z28split_k_implicit_gemm_stage1I6__halfiLi512ELb0EEvPKT_S3_PS1_PKT0_S7_iiiii
.visible .entry _Z28split_k_implicit_gemm_stage1I6__halfiLi512ELb0EEvPKT_S3_PS1_PKT0_S7_iiiii(
	.param .u64 .ptr .align 1 _Z28split_k_implicit_gemm_stage1I6__halfiLi512ELb0EEvPKT_S3_PS1_PKT0_S7_iiiii_param_0,
	.param .u64 .ptr .align 1 _Z28split_k_implicit_gemm_stage1I6__halfiLi512ELb0EEvPKT_S3_PS1_PKT0_S7_iiiii_param_1,
	.param .u64 .ptr .align 1 _Z28split_k_implicit_gemm_stage1I6__halfiLi512ELb0EEvPKT_S3_PS1_PKT0_S7_iiiii_param_2,
	.param .u64 .ptr .align 1 _Z28split_k_implicit_gemm_stage1I6__halfiLi512ELb0EEvPKT_S3_PS1_PKT0_S7_iiiii_param_3,
	.param .u64 .ptr .align 1 _Z28split_k_implicit_gemm_stage1I6__halfiLi512ELb0EEvPKT_S3_PS1_PKT0_S7_iiiii_param_4,
	.param .u32 _Z28split_k_implicit_gemm_stage1I6__halfiLi512ELb0EEvPKT_S3_PS1_PKT0_S7_iiiii_param_5,
	.param .u32 _Z28split_k_implicit_gemm_stage1I6__halfiLi512ELb0EEvPKT_S3_PS1_PKT0_S7_iiiii_param_6,
	.param .u32 _Z28split_k_implicit_gemm_stage1I6__halfiLi512ELb0EEvPKT_S3_PS1_PKT0_S7_iiiii_param_7,
	.param .u32 _Z28split_k_implicit_gemm_stage1I6__halfiLi512ELb0EEvPKT_S3_PS1_PKT0_S7_iiiii_param_8,
	.param .u32 _Z28split_k_implicit_gemm_stage1I6__halfiLi512ELb0EEvPKT_S3_PS1_PKT0_S7_iiiii_param_9
)
{
	.reg .pred 	%p<36>;
	.reg .b16 	%rs<236>;
	.reg .b32 	%r<178>;
	.reg .b32 	%f<2>;
	.reg .b64 	%rd<87>;
	// demoted variable
	.shared .align 2 .b8 _ZZ28split_k_implicit_gemm_stage1I6__halfiLi512ELb0EEvPKT_S3_PS1_PKT0_S7_iiiiiE12temp_storage[50];
	ld.param.u64 	%rd15, [_Z28split_k_implicit_gemm_stage1I6__halfiLi512ELb0EEvPKT_S3_PS1_PKT0_S7_iiiii_param_0];
	ld.param.u64 	%rd16, [_Z28split_k_implicit_gemm_stage1I6__halfiLi512ELb0EEvPKT_S3_PS1_PKT0_S7_iiiii_param_1];
	ld.param.u64 	%rd14, [_Z28split_k_implicit_gemm_stage1I6__halfiLi512ELb0EEvPKT_S3_PS1_PKT0_S7_iiiii_param_2];
	ld.param.u64 	%rd17, [_Z28split_k_implicit_gemm_stage1I6__halfiLi512ELb0EEvPKT_S3_PS1_PKT0_S7_iiiii_param_3];
	ld.param.u64 	%rd18, [_Z28split_k_implicit_gemm_stage1I6__halfiLi512ELb0EEvPKT_S3_PS1_PKT0_S7_iiiii_param_4];
	ld.param.u32 	%r59, [_Z28split_k_implicit_gemm_stage1I6__halfiLi512ELb0EEvPKT_S3_PS1_PKT0_S7_iiiii_param_5];
	ld.param.u32 	%r60, [_Z28split_k_implicit_gemm_stage1I6__halfiLi512ELb0EEvPKT_S3_PS1_PKT0_S7_iiiii_param_6];
	ld.param.u32 	%r61, [_Z28split_k_implicit_gemm_stage1I6__halfiLi512ELb0EEvPKT_S3_PS1_PKT0_S7_iiiii_param_7];
	ld.param.u32 	%r62, [_Z28split_k_implicit_gemm_stage1I6__halfiLi512ELb0EEvPKT_S3_PS1_PKT0_S7_iiiii_param_8];
	cvta.to.global.u64 	%rd1, %rd16;
	cvta.to.global.u64 	%rd2, %rd15;
	cvta.to.global.u64 	%rd3, %rd18;
	cvta.to.global.u64 	%rd4, %rd17;
	mov.u32 	%r171, %ctaid.x;
	setp.ge.s32 	%p1, %r171, %r59;
	@%p1 bra 	$L__BB14_62;
	mov.u32 	%r2, %tid.x;
	mov.u32 	%r3, %ctaid.y;
	add.s32 	%r4, %r61, %r2;
	add.s32 	%r63, %r62, %r61;
	mov.u32 	%r5, %nctaid.y;
	add.s32 	%r64, %r4, 512;
	max.s32 	%r65, %r64, %r63;
	not.b32 	%r66, %r2;
	add.s32 	%r67, %r65, %r66;
	sub.s32 	%r6, %r67, %r61;
	shr.u32 	%r68, %r6, 9;
	add.s32 	%r69, %r68, 1;
	and.b32  	%r7, %r69, 7;
	add.s64 	%rd5, %rd4, 8192;
	add.s64 	%rd6, %rd3, 8192;
	cvta.to.global.u64 	%rd7, %rd14;
$L__BB14_2:
	setp.ge.s32 	%p2, %r3, %r60;
	@%p2 bra 	$L__BB14_61;
	mov.f32 	%f1, 0f00000000;
	// begin inline asm
	{  cvt.rn.f16.f32 %rs51, %f1;}

	// end inline asm
	// begin inline asm
	mov.u32 %r70, %laneid;
	// end inline asm
	mul.lo.s32 	%r10, %r171, %r60;
	mov.u32 	%r172, %r3;
$L__BB14_4:
	setp.ge.s32 	%p3, %r2, %r62;
	mov.u16 	%rs209, %rs51;
	@%p3 bra 	$L__BB14_45;
	setp.lt.u32 	%p4, %r6, 3584;
	mov.u32 	%r175, %r4;
	mov.u16 	%rs209, %rs51;
	@%p4 bra 	$L__BB14_24;
	shr.u32 	%r71, %r6, 9;
	add.s32 	%r72, %r71, 1;
	and.b32  	%r73, %r72, 16777208;
	neg.s32 	%r173, %r73;
	mov.u32 	%r175, %r4;
	mov.u16 	%rs209, %rs51;
$L__BB14_7:
	.pragma "nounroll";
	mul.wide.s32 	%rd19, %r175, 4;
	add.s64 	%rd8, %rd5, %rd19;
	add.s64 	%rd9, %rd6, %rd19;
	ld.global.nc.u32 	%r15, [%rd8+-8192];
	ld.global.nc.u32 	%r74, [%rd9+-8192];
	or.b32  	%r75, %r15, %r74;
	setp.lt.s32 	%p5, %r75, 0;
	@%p5 bra 	$L__BB14_9;
	mad.lo.s32 	%r76, %r15, %r59, %r171;
	mul.wide.s32 	%rd20, %r76, 2;
	add.s64 	%rd21, %rd2, %rd20;
	ld.global.nc.u16 	%rs54, [%rd21];
	mad.lo.s32 	%r77, %r74, %r60, %r172;
	mul.wide.s32 	%rd22, %r77, 2;
	add.s64 	%rd23, %rd1, %rd22;
	ld.global.nc.u16 	%rs55, [%rd23];
	// begin inline asm
	{mul.f16 %rs53,%rs54,%rs55;
}
	// end inline asm
	// begin inline asm
	{add.f16 %rs209,%rs209,%rs53;
}
	// end inline asm
$L__BB14_9:
	ld.global.nc.u32 	%r17, [%rd8+-6144];
	ld.global.nc.u32 	%r78, [%rd9+-6144];
	or.b32  	%r79, %r17, %r78;
	setp.lt.s32 	%p6, %r79, 0;
	@%p6 bra 	$L__BB14_11;
	mad.lo.s32 	%r80, %r17, %r59, %r171;
	mul.wide.s32 	%rd24, %r80, 2;
	add.s64 	%rd25, %rd2, %rd24;
	ld.global.nc.u16 	%rs60, [%rd25];
	mad.lo.s32 	%r81, %r78, %r60, %r172;
	mul.wide.s32 	%rd26, %r81, 2;
	add.s64 	%rd27, %rd1, %rd26;
	ld.global.nc.u16 	%rs61, [%rd27];
	// begin inline asm
	{mul.f16 %rs59,%rs60,%rs61;
}
	// end inline asm
	// begin inline asm
	{add.f16 %rs209,%rs209,%rs59;
}
	// end inline asm
$L__BB14_11:
	ld.global.nc.u32 	%r19, [%rd8+-4096];
	ld.global.nc.u32 	%r82, [%rd9+-4096];
	or.b32  	%r83, %r19, %r82;
	setp.lt.s32 	%p7, %r83, 0;
	@%p7 bra 	$L__BB14_13;
	mad.lo.s32 	%r84, %r19, %r59, %r171;
	mul.wide.s32 	%rd28, %r84, 2;
	add.s64 	%rd29, %rd2, %rd28;
	ld.global.nc.u16 	%rs66, [%rd29];
	mad.lo.s32 	%r85, %r82, %r60, %r172;
	mul.wide.s32 	%rd30, %r85, 2;
	add.s64 	%rd31, %rd1, %rd30;
	ld.global.nc.u16 	%rs67, [%rd31];
	// begin inline asm
	{mul.f16 %rs65,%rs66,%rs67;
}
	// end inline asm
	// begin inline asm
	{add.f16 %rs209,%rs209,%rs65;
}
	// end inline asm
$L__BB14_13:
	ld.global.nc.u32 	%r21, [%rd8+-2048];
	ld.global.nc.u32 	%r86, [%rd9+-2048];
	or.b32  	%r87, %r21, %r86;
	setp.lt.s32 	%p8, %r87, 0;
	@%p8 bra 	$L__BB14_15;
	mad.lo.s32 	%r88, %r21, %r59, %r171;
	mul.wide.s32 	%rd32, %r88, 2;
	add.s64 	%rd33, %rd2, %rd32;
	ld.global.nc.u16 	%rs72, [%rd33];
	mad.lo.s32 	%r89, %r86, %r60, %r172;
	mul.wide.s32 	%rd34, %r89, 2;
	add.s64 	%rd35, %rd1, %rd34;
	ld.global.nc.u16 	%rs73, [%rd35];
	// begin inline asm
	{mul.f16 %rs71,%rs72,%rs73;
}
	// end inline asm
	// begin inline asm
	{add.f16 %rs209,%rs209,%rs71;
}
	// end inline asm
$L__BB14_15:
	ld.global.nc.u32 	%r23, [%rd8];
	ld.global.nc.u32 	%r90, [%rd9];
	or.b32  	%r91, %r23, %r90;
	setp.lt.s32 	%p9, %r91, 0;
	@%p9 bra 	$L__BB14_17;
	mad.lo.s32 	%r92, %r23, %r59, %r171;
	mul.wide.s32 	%rd36, %r92, 2;
	add.s64 	%rd37, %rd2, %rd36;
	ld.global.nc.u16 	%rs78, [%rd37];
	mad.lo.s32 	%r93, %r90, %r60, %r172;
	mul.wide.s32 	%rd38, %r93, 2;
	add.s64 	%rd39, %rd1, %rd38;
	ld.global.nc.u16 	%rs79, [%rd39];
	// begin inline asm
	{mul.f16 %rs77,%rs78,%rs79;
}
	// end inline asm
	// begin inline asm
	{add.f16 %rs209,%rs209,%rs77;
}
	// end inline asm
$L__BB14_17:
	ld.global.nc.u32 	%r25, [%rd8+2048];
	ld.global.nc.u32 	%r94, [%rd9+2048];
	or.b32  	%r95, %r25, %r94;
	setp.lt.s32 	%p10, %r95, 0;
	@%p10 bra 	$L__BB14_19;
	mad.lo.s32 	%r96, %r25, %r59, %r171;
	mul.wide.s32 	%rd40, %r96, 2;
	add.s64 	%rd41, %rd2, %rd40;
	ld.global.nc.u16 	%rs84, [%rd41];
	mad.lo.s32 	%r97, %r94, %r60, %r172;
	mul.wide.s32 	%rd42, %r97, 2;
	add.s64 	%rd43, %rd1, %rd42;
	ld.global.nc.u16 	%rs85, [%rd43];
	// begin inline asm
	{mul.f16 %rs83,%rs84,%rs85;
}
	// end inline asm
	// begin inline asm
	{add.f16 %rs209,%rs209,%rs83;
}
	// end inline asm
$L__BB14_19:
	ld.global.nc.u32 	%r27, [%rd8+4096];
	ld.global.nc.u32 	%r98, [%rd9+4096];
	or.b32  	%r99, %r27, %r98;
	setp.lt.s32 	%p11, %r99, 0;
	@%p11 bra 	$L__BB14_21;
	mad.lo.s32 	%r100, %r27, %r59, %r171;
	mul.wide.s32 	%rd44, %r100, 2;
	add.s64 	%rd45, %rd2, %rd44;
	ld.global.nc.u16 	%rs90, [%rd45];
	mad.lo.s32 	%r101, %r98, %r60, %r172;
	mul.wide.s32 	%rd46, %r101, 2;
	add.s64 	%rd47, %rd1, %rd46;
	ld.global.nc.u16 	%rs91, [%rd47];
	// begin inline asm
	{mul.f16 %rs89,%rs90,%rs91;
}
	// end inline asm
	// begin inline asm
	{add.f16 %rs209,%rs209,%rs89;
}
	// end inline asm
$L__BB14_21:
	ld.global.nc.u32 	%r29, [%rd8+6144];
	ld.global.nc.u32 	%r102, [%rd9+6144];
	or.b32  	%r103, %r29, %r102;
	setp.lt.s32 	%p12, %r103, 0;
	@%p12 bra 	$L__BB14_23;
	mad.lo.s32 	%r104, %r29, %r59, %r171;
	mul.wide.s32 	%rd48, %r104, 2;
	add.s64 	%rd49, %rd2, %rd48;
	ld.global.nc.u16 	%rs96, [%rd49];
	mad.lo.s32 	%r105, %r102, %r60, %r172;
	mul.wide.s32 	%rd50, %r105, 2;
	add.s64 	%rd51, %rd1, %rd50;
	ld.global.nc.u16 	%rs97, [%rd51];
	// begin inline asm
	{mul.f16 %rs95,%rs96,%rs97;
}
	// end inline asm
	// begin inline asm
	{add.f16 %rs209,%rs209,%rs95;
}
	// end inline asm
$L__BB14_23:
	add.s32 	%r175, %r175, 4096;
	add.s32 	%r173, %r173, 8;
	setp.ne.s32 	%p13, %r173, 0;
	@%p13 bra 	$L__BB14_7;
$L__BB14_24:
	setp.eq.s32 	%p14, %r7, 0;
	@%p14 bra 	$L__BB14_45;
	add.s32 	%r106, %r7, -1;
	setp.lt.u32 	%p15, %r106, 3;
	@%p15 bra 	$L__BB14_35;
	mul.wide.s32 	%rd52, %r175, 4;
	add.s64 	%rd10, %rd4, %rd52;
	ld.global.nc.u32 	%r34, [%rd10];
	add.s64 	%rd11, %rd3, %rd52;
	ld.global.nc.u32 	%r107, [%rd11];
	or.b32  	%r108, %r34, %r107;
	setp.lt.s32 	%p16, %r108, 0;
	@%p16 bra 	$L__BB14_28;
	mad.lo.s32 	%r109, %r34, %r59, %r171;
	mul.wide.s32 	%rd53, %r109, 2;
	add.s64 	%rd54, %rd2, %rd53;
	ld.global.nc.u16 	%rs103, [%rd54];
	mad.lo.s32 	%r110, %r107, %r60, %r172;
	mul.wide.s32 	%rd55, %r110, 2;
	add.s64 	%rd56, %rd1, %rd55;
	ld.global.nc.u16 	%rs104, [%rd56];
	// begin inline asm
	{mul.f16 %rs102,%rs103,%rs104;
}
	// end inline asm
	// begin inline asm
	{add.f16 %rs209,%rs209,%rs102;
}
	// end inline asm
$L__BB14_28:
	ld.global.nc.u32 	%r36, [%rd10+2048];
	ld.global.nc.u32 	%r111, [%rd11+2048];
	or.b32  	%r112, %r36, %r111;
	setp.lt.s32 	%p17, %r112, 0;
	@%p17 bra 	$L__BB14_30;
	mad.lo.s32 	%r113, %r36, %r59, %r171;
	mul.wide.s32 	%rd57, %r113, 2;
	add.s64 	%rd58, %rd2, %rd57;
	ld.global.nc.u16 	%rs109, [%rd58];
	mad.lo.s32 	%r114, %r111, %r60, %r172;
	mul.wide.s32 	%rd59, %r114, 2;
	add.s64 	%rd60, %rd1, %rd59;
	ld.global.nc.u16 	%rs110, [%rd60];
	// begin inline asm
	{mul.f16 %rs108,%rs109,%rs110;
}
	// end inline asm
	// begin inline asm
	{add.f16 %rs209,%rs209,%rs108;
}
	// end inline asm
$L__BB14_30:
	ld.global.nc.u32 	%r38, [%rd10+4096];
	ld.global.nc.u32 	%r115, [%rd11+4096];
	or.b32  	%r116, %r38, %r115;
	setp.lt.s32 	%p18, %r116, 0;
	@%p18 bra 	$L__BB14_32;
	mad.lo.s32 	%r117, %r38, %r59, %r171;
	mul.wide.s32 	%rd61, %r117, 2;
	add.s64 	%rd62, %rd2, %rd61;
	ld.global.nc.u16 	%rs115, [%rd62];
	mad.lo.s32 	%r118, %r115, %r60, %r172;
	mul.wide.s32 	%rd63, %r118, 2;
	add.s64 	%rd64, %rd1, %rd63;
	ld.global.nc.u16 	%rs116, [%rd64];
	// begin inline asm
	{mul.f16 %rs114,%rs115,%rs116;
}
	// end inline asm
	// begin inline asm
	{add.f16 %rs209,%rs209,%rs114;
}
	// end inline asm
$L__BB14_32:
	ld.global.nc.u32 	%r40, [%rd10+6144];
	ld.global.nc.u32 	%r119, [%rd11+6144];
	or.b32  	%r120, %r40, %r119;
	setp.lt.s32 	%p19, %r120, 0;
	@%p19 bra 	$L__BB14_34;
	mad.lo.s32 	%r121, %r40, %r59, %r171;
	mul.wide.s32 	%rd65, %r121, 2;
	add.s64 	%rd66, %rd2, %rd65;
	ld.global.nc.u16 	%rs121, [%rd66];
	mad.lo.s32 	%r122, %r119, %r60, %r172;
	mul.wide.s32 	%rd67, %r122, 2;
	add.s64 	%rd68, %rd1, %rd67;
	ld.global.nc.u16 	%rs122, [%rd68];
	// begin inline asm
	{mul.f16 %rs120,%rs121,%rs122;
}
	// end inline asm
	// begin inline asm
	{add.f16 %rs209,%rs209,%rs120;
}
	// end inline asm
$L__BB14_34:
	add.s32 	%r175, %r175, 2048;
$L__BB14_35:
	shr.u32 	%r123, %r6, 9;
	add.s32 	%r124, %r123, 1;
	and.b32  	%r125, %r124, 3;
	setp.eq.s32 	%p20, %r125, 0;
	@%p20 bra 	$L__BB14_45;
	and.b32  	%r126, %r6, 1536;
	setp.eq.s32 	%p21, %r126, 0;
	@%p21 bra 	$L__BB14_42;
	mul.wide.s32 	%rd69, %r175, 4;
	add.s64 	%rd12, %rd4, %rd69;
	ld.global.nc.u32 	%r44, [%rd12];
	add.s64 	%rd13, %rd3, %rd69;
	ld.global.nc.u32 	%r127, [%rd13];
	or.b32  	%r128, %r44, %r127;
	setp.lt.s32 	%p22, %r128, 0;
	@%p22 bra 	$L__BB14_39;
	mad.lo.s32 	%r129, %r44, %r59, %r171;
	mul.wide.s32 	%rd70, %r129, 2;
	add.s64 	%rd71, %rd2, %rd70;
	ld.global.nc.u16 	%rs128, [%rd71];
	mad.lo.s32 	%r130, %r127, %r60, %r172;
	mul.wide.s32 	%rd72, %r130, 2;
	add.s64 	%rd73, %rd1, %rd72;
	ld.global.nc.u16 	%rs129, [%rd73];
	// begin inline asm
	{mul.f16 %rs127,%rs128,%rs129;
}
	// end inline asm
	// begin inline asm
	{add.f16 %rs209,%rs209,%rs127;
}
	// end inline asm
$L__BB14_39:
	ld.global.nc.u32 	%r46, [%rd12+2048];
	ld.global.nc.u32 	%r131, [%rd13+2048];
	or.b32  	%r132, %r46, %r131;
	setp.lt.s32 	%p23, %r132, 0;
	@%p23 bra 	$L__BB14_41;
	mad.lo.s32 	%r133, %r46, %r59, %r171;
	mul.wide.s32 	%rd74, %r133, 2;
	add.s64 	%rd75, %rd2, %rd74;
	ld.global.nc.u16 	%rs134, [%rd75];
	mad.lo.s32 	%r134, %r131, %r60, %r172;
	mul.wide.s32 	%rd76, %r134, 2;
	add.s64 	%rd77, %rd1, %rd76;
	ld.global.nc.u16 	%rs135, [%rd77];
	// begin inline asm
	{mul.f16 %rs133,%rs134,%rs135;
}
	// end inline asm
	// begin inline asm
	{add.f16 %rs209,%rs209,%rs133;
}
	// end inline asm
$L__BB14_41:
	add.s32 	%r175, %r175, 1024;
$L__BB14_42:
	and.b32  	%r135, %r6, 512;
	setp.ne.s32 	%p24, %r135, 0;
	@%p24 bra 	$L__BB14_45;
	mul.wide.s32 	%rd78, %r175, 4;
	add.s64 	%rd79, %rd4, %rd78;
	ld.global.nc.u32 	%r50, [%rd79];
	add.s64 	%rd80, %rd3, %rd78;
	ld.global.nc.u32 	%r136, [%rd80];
	or.b32  	%r137, %r50, %r136;
	setp.lt.s32 	%p25, %r137, 0;
	@%p25 bra 	$L__BB14_45;
	mad.lo.s32 	%r138, %r50, %r59, %r171;
	mul.wide.s32 	%rd81, %r138, 2;
	add.s64 	%rd82, %rd2, %rd81;
	ld.global.nc.u16 	%rs140, [%rd82];
	mad.lo.s32 	%r139, %r136, %r60, %r172;
	mul.wide.s32 	%rd83, %r139, 2;
	add.s64 	%rd84, %rd1, %rd83;
	ld.global.nc.u16 	%rs141, [%rd84];
	// begin inline asm
	{mul.f16 %rs139,%rs140,%rs141;
}
	// end inline asm
	// begin inline asm
	{add.f16 %rs209,%rs209,%rs139;
}
	// end inline asm
$L__BB14_45:
	setp.gt.s32 	%p26, %r70, 30;
	cvt.u32.u16 	%r141, %rs209;
	mov.b32 	%r142, 1;
	mov.b32 	%r143, 31;
	mov.b32 	%r144, -1;
	// begin inline asm
	shfl.sync.down.b32 %r140, %r141, %r142, %r143, %r144;
	// end inline asm
	@%p26 bra 	$L__BB14_47;
	cvt.u16.u32 	%rs147, %r140;
	// begin inline asm
	{add.f16 %rs209,%rs209,%rs147;
}
	// end inline asm
$L__BB14_47:
	setp.gt.s32 	%p27, %r70, 29;
	cvt.u32.u16 	%r146, %rs209;
	mov.b32 	%r147, 2;
	mov.b32 	%r148, 31;
	mov.b32 	%r149, -1;
	// begin inline asm
	shfl.sync.down.b32 %r145, %r146, %r147, %r148, %r149;
	// end inline asm
	@%p27 bra 	$L__BB14_49;
	cvt.u16.u32 	%rs150, %r145;
	// begin inline asm
	{add.f16 %rs209,%rs209,%rs150;
}
	// end inline asm
$L__BB14_49:
	setp.gt.s32 	%p28, %r70, 27;
	cvt.u32.u16 	%r151, %rs209;
	mov.b32 	%r152, 4;
	mov.b32 	%r153, 31;
	mov.b32 	%r154, -1;
	// begin inline asm
	shfl.sync.down.b32 %r150, %r151, %r152, %r153, %r154;
	// end inline asm
	@%p28 bra 	$L__BB14_51;
	cvt.u16.u32 	%rs153, %r150;
	// begin inline asm
	{add.f16 %rs209,%rs209,%rs153;
}
	// end inline asm
$L__BB14_51:
	setp.gt.s32 	%p29, %r70, 23;
	cvt.u32.u16 	%r156, %rs209;
	mov.b32 	%r157, 8;
	mov.b32 	%r158, 31;
	mov.b32 	%r159, -1;
	// begin inline asm
	shfl.sync.down.b32 %r155, %r156, %r157, %r158, %r159;
	// end inline asm
	@%p29 bra 	$L__BB14_53;
	cvt.u16.u32 	%rs156, %r155;
	// begin inline asm
	{add.f16 %rs209,%rs209,%rs156;
}
	// end inline asm
$L__BB14_53:
	setp.gt.s32 	%p30, %r70, 15;
	cvt.u32.u16 	%r161, %rs209;
	mov.b32 	%r162, 16;
	mov.b32 	%r163, 31;
	mov.b32 	%r164, -1;
	// begin inline asm
	shfl.sync.down.b32 %r160, %r161, %r162, %r163, %r164;
	// end inline asm
	@%p30 bra 	$L__BB14_56;
	setp.ne.s32 	%p31, %r70, 0;
	cvt.u16.u32 	%rs159, %r160;
	// begin inline asm
	{add.f16 %rs209,%rs209,%rs159;
}
	// end inline asm
	@%p31 bra 	$L__BB14_56;
	shr.u32 	%r165, %r2, 4;
	and.b32  	%r166, %r165, 62;
	mov.u32 	%r167, _ZZ28split_k_implicit_gemm_stage1I6__halfiLi512ELb0EEvPKT_S3_PS1_PKT0_S7_iiiiiE12temp_storage;
	add.s32 	%r168, %r167, %r166;
	st.shared.u16 	[%r168+16], %rs209;
$L__BB14_56:
	setp.ne.s32 	%p32, %r2, 0;
	bar.sync 	0;
	@%p32 bra 	$L__BB14_58;
	ld.shared.u16 	%rs162, [_ZZ28split_k_implicit_gemm_stage1I6__halfiLi512ELb0EEvPKT_S3_PS1_PKT0_S7_iiiiiE12temp_storage+18];
	// begin inline asm
	{add.f16 %rs160,%rs209,%rs162;
}
	// end inline asm
	ld.shared.u16 	%rs165, [_ZZ28split_k_implicit_gemm_stage1I6__halfiLi512ELb0EEvPKT_S3_PS1_PKT0_S7_iiiiiE12temp_storage+20];
	// begin inline asm
	{add.f16 %rs163,%rs160,%rs165;
}
	// end inline asm
	ld.shared.u16 	%rs168, [_ZZ28split_k_implicit_gemm_stage1I6__halfiLi512ELb0EEvPKT_S3_PS1_PKT0_S7_iiiiiE12temp_storage+22];
	// begin inline asm
	{add.f16 %rs166,%rs163,%rs168;
}
	// end inline asm
	ld.shared.u16 	%rs171, [_ZZ28split_k_implicit_gemm_stage1I6__halfiLi512ELb0EEvPKT_S3_PS1_PKT0_S7_iiiiiE12temp_storage+24];
	// begin inline asm
	{add.f16 %rs169,%rs166,%rs171;
}
	// end inline asm
	ld.shared.u16 	%rs174, [_ZZ28split_k_implicit_gemm_stage1I6__halfiLi512ELb0EEvPKT_S3_PS1_PKT0_S7_iiiiiE12temp_storage+26];
	// begin inline asm
	{add.f16 %rs172,%rs169,%rs174;
}
	// end inline asm
	ld.shared.u16 	%rs177, [_ZZ28split_k_implicit_gemm_stage1I6__halfiLi512ELb0EEvPKT_S3_PS1_PKT0_S7_iiiiiE12temp_storage+28];
	// begin inline asm
	{add.f16 %rs175,%rs172,%rs177;
}
	// end inline asm
	ld.shared.u16 	%rs180, [_ZZ28split_k_implicit_gemm_stage1I6__halfiLi512ELb0EEvPKT_S3_PS1_PKT0_S7_iiiiiE12temp_storage+30];
	// begin inline asm
	{add.f16 %rs178,%rs175,%rs180;
}
	// end inline asm
	ld.shared.u16 	%rs183, [_ZZ28split_k_implicit_gemm_stage1I6__halfiLi512ELb0EEvPKT_S3_PS1_PKT0_S7_iiiiiE12temp_storage+32];
	// begin inline asm
	{add.f16 %rs181,%rs178,%rs183;
}
	// end inline asm
	ld.shared.u16 	%rs186, [_ZZ28split_k_implicit_gemm_stage1I6__halfiLi512ELb0EEvPKT_S3_PS1_PKT0_S7_iiiiiE12temp_storage+34];
	// begin inline asm
	{add.f16 %rs184,%rs181,%rs186;
}
	// end inline asm
	ld.shared.u16 	%rs189, [_ZZ28split_k_implicit_gemm_stage1I6__halfiLi512ELb0EEvPKT_S3_PS1_PKT0_S7_iiiiiE12temp_storage+36];
	// begin inline asm
	{add.f16 %rs187,%rs184,%rs189;
}
	// end inline asm
	ld.shared.u16 	%rs192, [_ZZ28split_k_implicit_gemm_stage1I6__halfiLi512ELb0EEvPKT_S3_PS1_PKT0_S7_iiiiiE12temp_storage+38];
	// begin inline asm
	{add.f16 %rs190,%rs187,%rs192;
}
	// end inline asm
	ld.shared.u16 	%rs195, [_ZZ28split_k_implicit_gemm_stage1I6__halfiLi512ELb0EEvPKT_S3_PS1_PKT0_S7_iiiiiE12temp_storage+40];
	// begin inline asm
	{add.f16 %rs193,%rs190,%rs195;
}
	// end inline asm
	ld.shared.u16 	%rs198, [_ZZ28split_k_implicit_gemm_stage1I6__halfiLi512ELb0EEvPKT_S3_PS1_PKT0_S7_iiiiiE12temp_storage+42];
	// begin inline asm
	{add.f16 %rs196,%rs193,%rs198;
}
	// end inline asm
	ld.shared.u16 	%rs201, [_ZZ28split_k_implicit_gemm_stage1I6__halfiLi512ELb0EEvPKT_S3_PS1_PKT0_S7_iiiiiE12temp_storage+44];
	// begin inline asm
	{add.f16 %rs199,%rs196,%rs201;
}
	// end inline asm
	ld.shared.u16 	%rs204, [_ZZ28split_k_implicit_gemm_stage1I6__halfiLi512ELb0EEvPKT_S3_PS1_PKT0_S7_iiiiiE12temp_storage+46];
	// begin inline asm
	{add.f16 %rs209,%rs199,%rs204;
}
	// end inline asm
$L__BB14_58:
	bar.sync 	0;
	@%p32 bra 	$L__BB14_60;
	add.s32 	%r169, %r172, %r10;
	mul.wide.s32 	%rd85, %r169, 2;
	add.s64 	%rd86, %rd7, %rd85;
	ld.global.u16 	%rs206, [%rd86];
	// begin inline asm
	{add.f16 %rs205,%rs206,%rs209;
}
	// end inline asm
	st.global.u16 	[%rd86], %rs205;
$L__BB14_60:
	add.s32 	%r172, %r172, %r5;
	setp.lt.s32 	%p34, %r172, %r60;
	@%p34 bra 	$L__BB14_4;
$L__BB14_61:
	mov.u32 	%r170, %nctaid.x;
	add.s32 	%r171, %r171, %r170;
	setp.lt.s32 	%p35, %r171, %r59;
	@%p35 bra 	$L__BB14_2;
$L__BB14_62:
	ret;

}
	// .globl	_Z24split_k_reduction_kernelI6__halfLi128EEvPT_PKS1_iii
.visible .entry _Z24split_k_reduction_kernelI6__halfLi128EEvPT_PKS1_iii(
	.param .u64 .ptr .align 1 _Z24split_k_reduction_kernelI6__halfLi128EEvPT_PKS1_iii_param_0,
	.param .u64 .ptr .align 1 _Z24split_k_reduction_kernelI6__halfLi128EEvPT_PKS1_iii_param_1,
	.param .u32 _Z24split_k_reduction_kernelI6__halfLi128EEvPT_PKS1_iii_param_2,
	.param .u32 _Z24split_k_reduction_kernelI6__halfLi128EEvPT_PKS1_iii_param_3,
	.param .u32 _Z24split_k_reduction_kernelI6__halfLi128EEvPT_PKS1_iii_param_4
)
{
	.reg .pred 	%p<23>;
	.reg .b16 	%rs<166>;
	.reg .b32 	%r<237>;
	.reg .b32 	%f<2>;
	.reg .b64 	%rd<70>;
	// demoted variable
	.shared .align 2 .b8 _ZZ24split_k_reduction_kernelI6__halfLi128EEvPT_PKS1_iiiE12temp_storage[14];
	ld.param.u64 	%rd3, [_Z24split_k_reduction_kernelI6__halfLi128EEvPT_PKS1_iii_param_1];
	ld.param.u32 	%r103, [_Z24split_k_reduction_kernelI6__halfLi128EEvPT_PKS1_iii_param_2];
	ld.param.u32 	%r104, [_Z24split_k_reduction_kernelI6__halfLi128EEvPT_PKS1_iii_param_3];
	ld.param.u32 	%r105, [_Z24split_k_reduction_kernelI6__halfLi128EEvPT_PKS1_iii_param_4];
	cvta.to.global.u64 	%rd1, %rd3;
	mov.u32 	%r1, %tid.x;
	mov.u32 	%r214, %ctaid.x;
	setp.ge.s32 	%p1, %r214, %r103;
	@%p1 bra 	$L__BB15_35;
	mov.u32 	%r3, %ctaid.y;
	mov.u32 	%r4, %nctaid.y;
	not.b32 	%r106, %r1;
	add.s32 	%r5, %r105, %r106;
	shr.u32 	%r107, %r5, 7;
	add.s32 	%r108, %r107, 1;
	and.b32  	%r6, %r108, 15;
	and.b32  	%r7, %r108, 7;
	and.b32  	%r8, %r108, 3;
	or.b32  	%r109, %r1, 1024;
	mul.lo.s32 	%r9, %r103, %r109;
	mul.lo.s32 	%r110, %r104, %r103;
	shl.b32 	%r10, %r110, 11;
	add.s32 	%r111, %r1, 1408;
	mul.lo.s32 	%r11, %r103, %r111;
	add.s32 	%r112, %r1, 1536;
	mul.lo.s32 	%r12, %r103, %r112;
	add.s32 	%r113, %r1, 768;
	mul.lo.s32 	%r13, %r103, %r113;
	add.s32 	%r114, %r1, 896;
	mul.lo.s32 	%r14, %r103, %r114;
	add.s32 	%r115, %r1, 256;
	mul.lo.s32 	%r15, %r103, %r115;
	add.s32 	%r116, %r1, 384;
	mul.lo.s32 	%r16, %r103, %r116;
	add.s32 	%r117, %r1, 128;
	mul.lo.s32 	%r17, %r103, %r117;
$L__BB15_2:
	setp.ge.s32 	%p2, %r3, %r104;
	@%p2 bra 	$L__BB15_34;
	mov.f32 	%f1, 0f00000000;
	// begin inline asm
	{  cvt.rn.f16.f32 %rs28, %f1;}

	// end inline asm
	// begin inline asm
	mov.u32 %r118, %laneid;
	// end inline asm
	add.s32 	%r119, %r9, %r214;
	mul.lo.s32 	%r20, %r104, %r119;
	add.s32 	%r120, %r1, 1152;
	mad.lo.s32 	%r121, %r103, %r120, %r214;
	mul.lo.s32 	%r21, %r104, %r121;
	add.s32 	%r122, %r1, 1280;
	mad.lo.s32 	%r123, %r103, %r122, %r214;
	mul.lo.s32 	%r22, %r104, %r123;
	add.s32 	%r124, %r11, %r214;
	mul.lo.s32 	%r23, %r104, %r124;
	add.s32 	%r125, %r12, %r214;
	mul.lo.s32 	%r24, %r104, %r125;
	add.s32 	%r126, %r1, 1664;
	mad.lo.s32 	%r127, %r103, %r126, %r214;
	mul.lo.s32 	%r25, %r104, %r127;
	add.s32 	%r128, %r1, 1792;
	mad.lo.s32 	%r129, %r103, %r128, %r214;
	mul.lo.s32 	%r26, %r104, %r129;
	add.s32 	%r130, %r1, 1920;
	mad.lo.s32 	%r131, %r103, %r130, %r214;
	mul.lo.s32 	%r27, %r104, %r131;
	add.s32 	%r132, %r1, 512;
	mad.lo.s32 	%r133, %r103, %r132, %r214;
	mul.lo.s32 	%r28, %r104, %r133;
	add.s32 	%r134, %r1, 640;
	mad.lo.s32 	%r135, %r103, %r134, %r214;
	mul.lo.s32 	%r29, %r104, %r135;
	add.s32 	%r136, %r13, %r214;
	mul.lo.s32 	%r30, %r104, %r136;
	add.s32 	%r137, %r14, %r214;
	mul.lo.s32 	%r31, %r104, %r137;
	add.s32 	%r138, %r15, %r214;
	mul.lo.s32 	%r32, %r104, %r138;
	add.s32 	%r139, %r16, %r214;
	mul.lo.s32 	%r33, %r104, %r139;
	add.s32 	%r140, %r17, %r214;
	mul.lo.s32 	%r34, %r104, %r140;
	mad.lo.s32 	%r141, %r1, %r103, %r214;
	mul.lo.s32 	%r35, %r104, %r141;
	mov.u32 	%r215, %r3;
$L__BB15_4:
	setp.ge.s32 	%p3, %r1, %r105;
	mov.u16 	%rs159, %rs28;
	@%p3 bra 	$L__BB15_18;
	setp.lt.u32 	%p4, %r5, 1920;
	mov.u32 	%r234, %r1;
	mov.u16 	%rs159, %rs28;
	@%p4 bra 	$L__BB15_8;
	shr.u32 	%r142, %r5, 7;
	add.s32 	%r143, %r142, 1;
	and.b32  	%r144, %r143, 67108848;
	neg.s32 	%r216, %r144;
	add.s32 	%r232, %r20, %r215;
	add.s32 	%r231, %r21, %r215;
	add.s32 	%r230, %r22, %r215;
	add.s32 	%r229, %r23, %r215;
	add.s32 	%r228, %r24, %r215;
	add.s32 	%r227, %r25, %r215;
	add.s32 	%r226, %r26, %r215;
	add.s32 	%r225, %r27, %r215;
	add.s32 	%r224, %r28, %r215;
	add.s32 	%r223, %r29, %r215;
	add.s32 	%r222, %r30, %r215;
	add.s32 	%r221, %r31, %r215;
	add.s32 	%r220, %r32, %r215;
	add.s32 	%r219, %r33, %r215;
	add.s32 	%r218, %r34, %r215;
	add.s32 	%r217, %r35, %r215;
	mov.u32 	%r234, %r1;
	mov.u16 	%rs159, %rs28;
$L__BB15_7:
	.pragma "nounroll";
	mul.wide.s32 	%rd4, %r217, 2;
	add.s64 	%rd5, %rd1, %rd4;
	ld.global.nc.u16 	%rs32, [%rd5];
	// begin inline asm
	{add.f16 %rs30,%rs159,%rs32;
}
	// end inline asm
	mul.wide.s32 	%rd6, %r218, 2;
	add.s64 	%rd7, %rd1, %rd6;
	ld.global.nc.u16 	%rs35, [%rd7];
	// begin inline asm
	{add.f16 %rs33,%rs30,%rs35;
}
	// end inline asm
	mul.wide.s32 	%rd8, %r220, 2;
	add.s64 	%rd9, %rd1, %rd8;
	ld.global.nc.u16 	%rs38, [%rd9];
	// begin inline asm
	{add.f16 %rs36,%rs33,%rs38;
}
	// end inline asm
	mul.wide.s32 	%rd10, %r219, 2;
	add.s64 	%rd11, %rd1, %rd10;
	ld.global.nc.u16 	%rs41, [%rd11];
	// begin inline asm
	{add.f16 %rs39,%rs36,%rs41;
}
	// end inline asm
	mul.wide.s32 	%rd12, %r224, 2;
	add.s64 	%rd13, %rd1, %rd12;
	ld.global.nc.u16 	%rs44, [%rd13];
	// begin inline asm
	{add.f16 %rs42,%rs39,%rs44;
}
	// end inline asm
	mul.wide.s32 	%rd14, %r223, 2;
	add.s64 	%rd15, %rd1, %rd14;
	ld.global.nc.u16 	%rs47, [%rd15];
	// begin inline asm
	{add.f16 %rs45,%rs42,%rs47;
}
	// end inline asm
	mul.wide.s32 	%rd16, %r222, 2;
	add.s64 	%rd17, %rd1, %rd16;
	ld.global.nc.u16 	%rs50, [%rd17];
	// begin inline asm
	{add.f16 %rs48,%rs45,%rs50;
}
	// end inline asm
	mul.wide.s32 	%rd18, %r221, 2;
	add.s64 	%rd19, %rd1, %rd18;
	ld.global.nc.u16 	%rs53, [%rd19];
	// begin inline asm
	{add.f16 %rs51,%rs48,%rs53;
}
	// end inline asm
	mul.wide.s32 	%rd20, %r232, 2;
	add.s64 	%rd21, %rd1, %rd20;
	ld.global.nc.u16 	%rs56, [%rd21];
	// begin inline asm
	{add.f16 %rs54,%rs51,%rs56;
}
	// end inline asm
	mul.wide.s32 	%rd22, %r231, 2;
	add.s64 	%rd23, %rd1, %rd22;
	ld.global.nc.u16 	%rs59, [%rd23];
	// begin inline asm
	{add.f16 %rs57,%rs54,%rs59;
}
	// end inline asm
	mul.wide.s32 	%rd24, %r230, 2;
	add.s64 	%rd25, %rd1, %rd24;
	ld.global.nc.u16 	%rs62, [%rd25];
	// begin inline asm
	{add.f16 %rs60,%rs57,%rs62;
}
	// end inline asm
	mul.wide.s32 	%rd26, %r229, 2;
	add.s64 	%rd27, %rd1, %rd26;
	ld.global.nc.u16 	%rs65, [%rd27];
	// begin inline asm
	{add.f16 %rs63,%rs60,%rs65;
}
	// end inline asm
	mul.wide.s32 	%rd28, %r228, 2;
	add.s64 	%rd29, %rd1, %rd28;
	ld.global.nc.u16 	%rs68, [%rd29];
	// begin inline asm
	{add.f16 %rs66,%rs63,%rs68;
}
	// end inline asm
	mul.wide.s32 	%rd30, %r227, 2;
	add.s64 	%rd31, %rd1, %rd30;
	ld.global.nc.u16 	%rs71, [%rd31];
	// begin inline asm
	{add.f16 %rs69,%rs66,%rs71;
}
	// end inline asm
	mul.wide.s32 	%rd32, %r226, 2;
	add.s64 	%rd33, %rd1, %rd32;
	ld.global.nc.u16 	%rs74, [%rd33];
	// begin inline asm
	{add.f16 %rs72,%rs69,%rs74;
}
	// end inline asm
	mul.wide.s32 	%rd34, %r225, 2;
	add.s64 	%rd35, %rd1, %rd34;
	ld.global.nc.u16 	%rs77, [%rd35];
	// begin inline asm
	{add.f16 %rs159,%rs72,%rs77;
}
	// end inline asm
	add.s32 	%r234, %r234, 2048;
	add.s32 	%r232, %r232, %r10;
	add.s32 	%r231, %r231, %r10;
	add.s32 	%r230, %r230, %r10;
	add.s32 	%r229, %r229, %r10;
	add.s32 	%r228, %r228, %r10;
	add.s32 	%r227, %r227, %r10;
	add.s32 	%r226, %r226, %r10;
	add.s32 	%r225, %r225, %r10;
	add.s32 	%r224, %r224, %r10;
	add.s32 	%r223, %r223, %r10;
	add.s32 	%r222, %r222, %r10;
	add.s32 	%r221, %r221, %r10;
	add.s32 	%r220, %r220, %r10;
	add.s32 	%r219, %r219, %r10;
	add.s32 	%r218, %r218, %r10;
	add.s32 	%r217, %r217, %r10;
	add.s32 	%r216, %r216, 16;
	setp.ne.s32 	%p5, %r216, 0;
	@%p5 bra 	$L__BB15_7;
$L__BB15_8:
	setp.eq.s32 	%p6, %r6, 0;
	@%p6 bra 	$L__BB15_18;
	add.s32 	%r145, %r6, -1;
	setp.lt.u32 	%p7, %r145, 7;
	@%p7 bra 	$L__BB15_11;
	mad.lo.s32 	%r146, %r234, %r103, %r214;
	mad.lo.s32 	%r147, %r146, %r104, %r215;
	mul.wide.s32 	%rd36, %r147, 2;
	add.s64 	%rd37, %rd1, %rd36;
	ld.global.nc.u16 	%rs81, [%rd37];
	// begin inline asm
	{add.f16 %rs79,%rs159,%rs81;
}
	// end inline asm
	shl.b32 	%r148, %r103, 7;
	add.s32 	%r149, %r146, %r148;
	mad.lo.s32 	%r150, %r149, %r104, %r215;
	mul.wide.s32 	%rd38, %r150, 2;
	add.s64 	%rd39, %rd1, %rd38;
	ld.global.nc.u16 	%rs84, [%rd39];
	// begin inline asm
	{add.f16 %rs82,%rs79,%rs84;
}
	// end inline asm
	shl.b32 	%r151, %r103, 8;
	add.s32 	%r152, %r146, %r151;
	mad.lo.s32 	%r153, %r152, %r104, %r215;
	mul.wide.s32 	%rd40, %r153, 2;
	add.s64 	%rd41, %rd1, %rd40;
	ld.global.nc.u16 	%rs87, [%rd41];
	// begin inline asm
	{add.f16 %rs85,%rs82,%rs87;
}
	// end inline asm
	add.s32 	%r154, %r152, %r148;
	mad.lo.s32 	%r155, %r154, %r104, %r215;
	mul.wide.s32 	%rd42, %r155, 2;
	add.s64 	%rd43, %rd1, %rd42;
	ld.global.nc.u16 	%rs90, [%rd43];
	// begin inline asm
	{add.f16 %rs88,%rs85,%rs90;
}
	// end inline asm
	shl.b32 	%r156, %r103, 9;
	add.s32 	%r157, %r146, %r156;
	mad.lo.s32 	%r158, %r157, %r104, %r215;
	mul.wide.s32 	%rd44, %r158, 2;
	add.s64 	%rd45, %rd1, %rd44;
	ld.global.nc.u16 	%rs93, [%rd45];
	// begin inline asm
	{add.f16 %rs91,%rs88,%rs93;
}
	// end inline asm
	add.s32 	%r159, %r157, %r148;
	mad.lo.s32 	%r160, %r159, %r104, %r215;
	mul.wide.s32 	%rd46, %r160, 2;
	add.s64 	%rd47, %rd1, %rd46;
	ld.global.nc.u16 	%rs96, [%rd47];
	// begin inline asm
	{add.f16 %rs94,%rs91,%rs96;
}
	// end inline asm
	add.s32 	%r161, %r157, %r151;
	mad.lo.s32 	%r162, %r161, %r104, %r215;
	mul.wide.s32 	%rd48, %r162, 2;
	add.s64 	%rd49, %rd1, %rd48;
	ld.global.nc.u16 	%rs99, [%rd49];
	// begin inline asm
	{add.f16 %rs97,%rs94,%rs99;
}
	// end inline asm
	add.s32 	%r163, %r161, %r148;
	mad.lo.s32 	%r164, %r163, %r104, %r215;
	mul.wide.s32 	%rd50, %r164, 2;
	add.s64 	%rd51, %rd1, %rd50;
	ld.global.nc.u16 	%rs102, [%rd51];
	// begin inline asm
	{add.f16 %rs159,%rs97,%rs102;
}
	// end inline asm
	add.s32 	%r234, %r234, 1024;
$L__BB15_11:
	setp.eq.s32 	%p8, %r7, 0;
	@%p8 bra 	$L__BB15_18;
	add.s32 	%r165, %r7, -1;
	setp.lt.u32 	%p9, %r165, 3;
	@%p9 bra 	$L__BB15_14;
	mad.lo.s32 	%r166, %r234, %r103, %r214;
	mad.lo.s32 	%r167, %r166, %r104, %r215;
	mul.wide.s32 	%rd52, %r167, 2;
	add.s64 	%rd53, %rd1, %rd52;
	ld.global.nc.u16 	%rs106, [%rd53];
	// begin inline asm
	{add.f16 %rs104,%rs159,%rs106;
}
	// end inline asm
	shl.b32 	%r168, %r103, 7;
	add.s32 	%r169, %r166, %r168;
	mad.lo.s32 	%r170, %r169, %r104, %r215;
	mul.wide.s32 	%rd54, %r170, 2;
	add.s64 	%rd55, %rd1, %rd54;
	ld.global.nc.u16 	%rs109, [%rd55];
	// begin inline asm
	{add.f16 %rs107,%rs104,%rs109;
}
	// end inline asm
	shl.b32 	%r171, %r103, 8;
	add.s32 	%r172, %r166, %r171;
	mad.lo.s32 	%r173, %r172, %r104, %r215;
	mul.wide.s32 	%rd56, %r173, 2;
	add.s64 	%rd57, %rd1, %rd56;
	ld.global.nc.u16 	%rs112, [%rd57];
	// begin inline asm
	{add.f16 %rs110,%rs107,%rs112;
}
	// end inline asm
	add.s32 	%r174, %r172, %r168;
	mad.lo.s32 	%r175, %r174, %r104, %r215;
	mul.wide.s32 	%rd58, %r175, 2;
	add.s64 	%rd59, %rd1, %rd58;
	ld.global.nc.u16 	%rs115, [%rd59];
	// begin inline asm
	{add.f16 %rs159,%rs110,%rs115;
}
	// end inline asm
	add.s32 	%r234, %r234, 512;
$L__BB15_14:
	setp.eq.s32 	%p10, %r8, 0;
	@%p10 bra 	$L__BB15_18;
	setp.eq.s32 	%p11, %r8, 1;
	mad.lo.s32 	%r95, %r234, %r103, %r214;
	mad.lo.s32 	%r176, %r95, %r104, %r215;
	mul.wide.s32 	%rd60, %r176, 2;
	add.s64 	%rd61, %rd1, %rd60;
	ld.global.nc.u16 	%rs118, [%rd61];
	// begin inline asm
	{add.f16 %rs159,%rs159,%rs118;
}
	// end inline asm
	@%p11 bra 	$L__BB15_18;
	setp.eq.s32 	%p12, %r8, 2;
	shl.b32 	%r177, %r103, 7;
	add.s32 	%r178, %r95, %r177;
	mad.lo.s32 	%r179, %r178, %r104, %r215;
	mul.wide.s32 	%rd62, %r179, 2;
	add.s64 	%rd63, %rd1, %rd62;
	ld.global.nc.u16 	%rs121, [%rd63];
	// begin inline asm
	{add.f16 %rs159,%rs159,%rs121;
}
	// end inline asm
	@%p12 bra 	$L__BB15_18;
	shl.b32 	%r180, %r103, 8;
	add.s32 	%r181, %r95, %r180;
	mad.lo.s32 	%r182, %r181, %r104, %r215;
	mul.wide.s32 	%rd64, %r182, 2;
	add.s64 	%rd65, %rd1, %rd64;
	ld.global.nc.u16 	%rs124, [%rd65];
	// begin inline asm
	{add.f16 %rs159,%rs159,%rs124;
}
	// end inline asm
$L__BB15_18:
	setp.gt.s32 	%p13, %r118, 30;
	cvt.u32.u16 	%r184, %rs159;
	mov.b32 	%r185, 1;
	mov.b32 	%r186, 31;
	mov.b32 	%r187, -1;
	// begin inline asm
	shfl.sync.down.b32 %r183, %r184, %r185, %r186, %r187;
	// end inline asm
	@%p13 bra 	$L__BB15_20;
	cvt.u16.u32 	%rs127, %r183;
	// begin inline asm
	{add.f16 %rs159,%rs159,%rs127;
}
	// end inline asm
$L__BB15_20:
	setp.gt.s32 	%p14, %r118, 29;
	cvt.u32.u16 	%r189, %rs159;
	mov.b32 	%r190, 2;
	mov.b32 	%r191, 31;
	mov.b32 	%r192, -1;
	// begin inline asm
	shfl.sync.down.b32 %r188, %r189, %r190, %r191, %r192;
	// end inline asm
	@%p14 bra 	$L__BB15_22;
	cvt.u16.u32 	%rs130, %r188;
	// begin inline asm
	{add.f16 %rs159,%rs159,%rs130;
}
	// end inline asm
$L__BB15_22:
	setp.gt.s32 	%p15, %r118, 27;
	cvt.u32.u16 	%r194, %rs159;
	mov.b32 	%r195, 4;
	mov.b32 	%r196, 31;
	mov.b32 	%r197, -1;
	// begin inline asm
	shfl.sync.down.b32 %r193, %r194, %r195, %r196, %r197;
	// end inline asm
	@%p15 bra 	$L__BB15_24;
	cvt.u16.u32 	%rs133, %r193;
	// begin inline asm
	{add.f16 %rs159,%rs159,%rs133;
}
	// end inline asm
$L__BB15_24:
	setp.gt.s32 	%p16, %r118, 23;
	cvt.u32.u16 	%r199, %rs159;
	mov.b32 	%r200, 8;
	mov.b32 	%r201, 31;
	mov.b32 	%r202, -1;
	// begin inline asm
	shfl.sync.down.b32 %r198, %r199, %r200, %r201, %r202;
	// end inline asm
	@%p16 bra 	$L__BB15_26;
	cvt.u16.u32 	%rs136, %r198;
	// begin inline asm
	{add.f16 %rs159,%rs159,%rs136;
}
	// end inline asm
$L__BB15_26:
	setp.gt.s32 	%p17, %r118, 15;
	cvt.u32.u16 	%r204, %rs159;
	mov.b32 	%r205, 16;
	mov.b32 	%r206, 31;
	mov.b32 	%r207, -1;
	// begin inline asm
	shfl.sync.down.b32 %r203, %r204, %r205, %r206, %r207;
	// end inline asm
	@%p17 bra 	$L__BB15_29;
	setp.ne.s32 	%p18, %r118, 0;
	cvt.u16.u32 	%rs139, %r203;
	// begin inline asm
	{add.f16 %rs159,%rs159,%rs139;
}
	// end inline asm
	@%p18 bra 	$L__BB15_29;
	shr.u32 	%r208, %r1, 4;
	and.b32  	%r209, %r208, 62;
	mov.u32 	%r210, _ZZ24split_k_reduction_kernelI6__halfLi128EEvPT_PKS1_iiiE12temp_storage;
	add.s32 	%r211, %r210, %r209;
	st.shared.u16 	[%r211+4], %rs159;
$L__BB15_29:
	setp.ne.s32 	%p19, %r1, 0;
	bar.sync 	0;
	@%p19 bra 	$L__BB15_31;
	ld.shared.u16 	%rs142, [_ZZ24split_k_reduction_kernelI6__halfLi128EEvPT_PKS1_iiiE12temp_storage+6];
	// begin inline asm
	{add.f16 %rs140,%rs159,%rs142;
}
	// end inline asm
	ld.shared.u16 	%rs145, [_ZZ24split_k_reduction_kernelI6__halfLi128EEvPT_PKS1_iiiE12temp_storage+8];
	// begin inline asm
	{add.f16 %rs143,%rs140,%rs145;
}
	// end inline asm
	ld.shared.u16 	%rs148, [_ZZ24split_k_reduction_kernelI6__halfLi128EEvPT_PKS1_iiiE12temp_storage+10];
	// begin inline asm
	{add.f16 %rs159,%rs143,%rs148;
}
	// end inline asm
$L__BB15_31:
	bar.sync 	0;
	@%p19 bra 	$L__BB15_33;
	ld.param.u64 	%rd69, [_Z24split_k_reduction_kernelI6__halfLi128EEvPT_PKS1_iii_param_0];
	mad.lo.s32 	%r212, %r214, %r104, %r215;
	cvta.to.global.u64 	%rd66, %rd69;
	mul.wide.s32 	%rd67, %r212, 2;
	add.s64 	%rd68, %rd66, %rd67;
	ld.global.u16 	%rs150, [%rd68];
	// begin inline asm
	{add.f16 %rs149,%rs150,%rs159;
}
	// end inline asm
	st.global.u16 	[%rd68], %rs149;
$L__BB15_33:
	add.s32 	%r215, %r215, %r4;
	setp.lt.s32 	%p21, %r215, %r104;
	@%p21 bra 	$L__BB15_4;
$L__BB15_34:
	mov.u32 	%r213, %nctaid.x;
	add.s32 	%r214, %r214, %r213;
	setp.lt.s32 	%p22, %r214, %r103;
	@%p22 bra 	$L__BB15_2;
$L__BB15_35:
	ret;

}
	// .globl	_Z24split_k_reduction_kernelI6__halfLi256EEvPT_PKS1_iii
.visible .entry _Z24split_k_reduction_kernelI6__halfLi256EEvPT_PKS1_iii(
	.param .u64 .ptr .align 1 _Z24split_k_reduction_kernelI6__halfLi256EEvPT_PKS1_iii_param_0,
	.param .u64 .ptr .align 1 _Z24split_k_reduction_kernelI6__halfLi256EEvPT_PKS1_iii_param_1,
	.param .u32 _Z24split_k_reduction_kernelI6__halfLi256EEvPT_PKS1_iii_param_2,
	.param .u32 _Z24split_k_reduction_kernelI6__halfLi256EEvPT_PKS1_iii_param_3,
	.param .u32 _Z24split_k_reduction_kernelI6__halfLi256EEvPT_PKS1_iii_param_4
)
{
	.reg .pred 	%p<23>;
	.reg .b16 	%rs<178>;
	.reg .b32 	%r<237>;
	.reg .b32 	%f<2>;
	.reg .b64 	%rd<70>;
	// demoted variable
	.shared .align 2 .b8 _ZZ24split_k_reduction_kernelI6__halfLi256EEvPT_PKS1_iiiE12temp_storage[26];
	ld.param.u64 	%rd3, [_Z24split_k_reduction_kernelI6__halfLi256EEvPT_PKS1_iii_param_1];
	ld.param.u32 	%r103, [_Z24split_k_reduction_kernelI6__halfLi256EEvPT_PKS1_iii_param_2];
	ld.param.u32 	%r104, [_Z24split_k_reduction_kernelI6__halfLi256EEvPT_PKS1_iii_param_3];
	ld.param.u32 	%r105, [_Z24split_k_reduction_kernelI6__halfLi256EEvPT_PKS1_iii_param_4];
	cvta.to.global.u64 	%rd1, %rd3;
	mov.u32 	%r1, %tid.x;
	mov.u32 	%r214, %ctaid.x;
	setp.ge.s32 	%p1, %r214, %r103;
	@%p1 bra 	$L__BB16_35;
	mov.u32 	%r3, %ctaid.y;
	mov.u32 	%r4, %nctaid.y;
	not.b32 	%r106, %r1;
	add.s32 	%r5, %r105, %r106;
	shr.u32 	%r107, %r5, 8;
	add.s32 	%r108, %r107, 1;
	and.b32  	%r6, %r108, 15;
	and.b32  	%r7, %r108, 7;
	and.b32  	%r8, %r108, 3;
	or.b32  	%r109, %r1, 2048;
	mul.lo.s32 	%r9, %r103, %r109;
	mul.lo.s32 	%r110, %r104, %r103;
	shl.b32 	%r10, %r110, 12;
	add.s32 	%r111, %r1, 2816;
	mul.lo.s32 	%r11, %r103, %r111;
	or.b32  	%r112, %r1, 3072;
	mul.lo.s32 	%r12, %r103, %r112;
	add.s32 	%r113, %r1, 1536;
	mul.lo.s32 	%r13, %r103, %r113;
	add.s32 	%r114, %r1, 1792;
	mul.lo.s32 	%r14, %r103, %r114;
	add.s32 	%r115, %r1, 512;
	mul.lo.s32 	%r15, %r103, %r115;
	add.s32 	%r116, %r1, 768;
	mul.lo.s32 	%r16, %r103, %r116;
	add.s32 	%r117, %r1, 256;
	mul.lo.s32 	%r17, %r103, %r117;
$L__BB16_2:
	setp.ge.s32 	%p2, %r3, %r104;
	@%p2 bra 	$L__BB16_34;
	mov.f32 	%f1, 0f00000000;
	// begin inline asm
	{  cvt.rn.f16.f32 %rs28, %f1;}

	// end inline asm
	// begin inline asm
	mov.u32 %r118, %laneid;
	// end inline asm
	add.s32 	%r119, %r9, %r214;
	mul.lo.s32 	%r20, %r104, %r119;
	add.s32 	%r120, %r1, 2304;
	mad.lo.s32 	%r121, %r103, %r120, %r214;
	mul.lo.s32 	%r21, %r104, %r121;
	add.s32 	%r122, %r1, 2560;
	mad.lo.s32 	%r123, %r103, %r122, %r214;
	mul.lo.s32 	%r22, %r104, %r123;
	add.s32 	%r124, %r11, %r214;
	mul.lo.s32 	%r23, %r104, %r124;
	add.s32 	%r125, %r12, %r214;
	mul.lo.s32 	%r24, %r104, %r125;
	add.s32 	%r126, %r1, 3328;
	mad.lo.s32 	%r127, %r103, %r126, %r214;
	mul.lo.s32 	%r25, %r104, %r127;
	add.s32 	%r128, %r1, 3584;
	mad.lo.s32 	%r129, %r103, %r128, %r214;
	mul.lo.s32 	%r26, %r104, %r129;
	add.s32 	%r130, %r1, 3840;
	mad.lo.s32 	%r131, %r103, %r130, %r214;
	mul.lo.s32 	%r27, %r104, %r131;
	or.b32  	%r132, %r1, 1024;
	mad.lo.s32 	%r133, %r103, %r132, %r214;
	mul.lo.s32 	%r28, %r104, %r133;
	add.s32 	%r134, %r1, 1280;
	mad.lo.s32 	%r135, %r103, %r134, %r214;
	mul.lo.s32 	%r29, %r104, %r135;
	add.s32 	%r136, %r13, %r214;
	mul.lo.s32 	%r30, %r104, %r136;
	add.s32 	%r137, %r14, %r214;
	mul.lo.s32 	%r31, %r104, %r137;
	add.s32 	%r138, %r15, %r214;
	mul.lo.s32 	%r32, %r104, %r138;
	add.s32 	%r139, %r16, %r214;
	mul.lo.s32 	%r33, %r104, %r139;
	add.s32 	%r140, %r17, %r214;
	mul.lo.s32 	%r34, %r104, %r140;
	mad.lo.s32 	%r141, %r1, %r103, %r214;
	mul.lo.s32 	%r35, %r104, %r141;
	mov.u32 	%r215, %r3;
$L__BB16_4:
	setp.ge.s32 	%p3, %r1, %r105;
	mov.u16 	%rs171, %rs28;
	@%p3 bra 	$L__BB16_18;
	setp.lt.u32 	%p4, %r5, 3840;
	mov.u32 	%r234, %r1;
	mov.u16 	%rs171, %rs28;
	@%p4 bra 	$L__BB16_8;
	shr.u32 	%r142, %r5, 8;
	add.s32 	%r143, %r142, 1;
	and.b32  	%r144, %r143, 33554416;
	neg.s32 	%r216, %r144;
	add.s32 	%r232, %r20, %r215;
	add.s32 	%r231, %r21, %r215;
	add.s32 	%r230, %r22, %r215;
	add.s32 	%r229, %r23, %r215;
	add.s32 	%r228, %r24, %r215;
	add.s32 	%r227, %r25, %r215;
	add.s32 	%r226, %r26, %r215;
	add.s32 	%r225, %r27, %r215;
	add.s32 	%r224, %r28, %r215;
	add.s32 	%r223, %r29, %r215;
	add.s32 	%r222, %r30, %r215;
	add.s32 	%r221, %r31, %r215;
	add.s32 	%r220, %r32, %r215;
	add.s32 	%r219, %r33, %r215;
	add.s32 	%r218, %r34, %r215;
	add.s32 	%r217, %r35, %r215;
	mov.u32 	%r234, %r1;
	mov.u16 	%rs171, %rs28;
$L__BB16_7:
	.pragma "nounroll";
	mul.wide.s32 	%rd4, %r217, 2;
	add.s64 	%rd5, %rd1, %rd4;
	ld.global.nc.u16 	%rs32, [%rd5];
	// begin inline asm
	{add.f16 %rs30,%rs171,%rs32;
}
	// end inline asm
	mul.wide.s32 	%rd6, %r218, 2;
	add.s64 	%rd7, %rd1, %rd6;
	ld.global.nc.u16 	%rs35, [%rd7];
	// begin inline asm
	{add.f16 %rs33,%rs30,%rs35;
}
	// end inline asm
	mul.wide.s32 	%rd8, %r220, 2;
	add.s64 	%rd9, %rd1, %rd8;
	ld.global.nc.u16 	%rs38, [%rd9];
	// begin inline asm
	{add.f16 %rs36,%rs33,%rs38;
}
	// end inline asm
	mul.wide.s32 	%rd10, %r219, 2;
	add.s64 	%rd11, %rd1, %rd10;
	ld.global.nc.u16 	%rs41, [%rd11];
	// begin inline asm
	{add.f16 %rs39,%rs36,%rs41;
}
	// end inline asm
	mul.wide.s32 	%rd12, %r224, 2;
	add.s64 	%rd13, %rd1, %rd12;
	ld.global.nc.u16 	%rs44, [%rd13];
	// begin inline asm
	{add.f16 %rs42,%rs39,%rs44;
}
	// end inline asm
	mul.wide.s32 	%rd14, %r223, 2;
	add.s64 	%rd15, %rd1, %rd14;
	ld.global.nc.u16 	%rs47, [%rd15];
	// begin inline asm
	{add.f16 %rs45,%rs42,%rs47;
}
	// end inline asm
	mul.wide.s32 	%rd16, %r222, 2;
	add.s64 	%rd17, %rd1, %rd16;
	ld.global.nc.u16 	%rs50, [%rd17];
	// begin inline asm
	{add.f16 %rs48,%rs45,%rs50;
}
	// end inline asm
	mul.wide.s32 	%rd18, %r221, 2;
	add.s64 	%rd19, %rd1, %rd18;
	ld.global.nc.u16 	%rs53, [%rd19];
	// begin inline asm
	{add.f16 %rs51,%rs48,%rs53;
}
	// end inline asm
	mul.wide.s32 	%rd20, %r232, 2;
	add.s64 	%rd21, %rd1, %rd20;
	ld.global.nc.u16 	%rs56, [%rd21];
	// begin inline asm
	{add.f16 %rs54,%rs51,%rs56;
}
	// end inline asm
	mul.wide.s32 	%rd22, %r231, 2;
	add.s64 	%rd23, %rd1, %rd22;
	ld.global.nc.u16 	%rs59, [%rd23];
	// begin inline asm
	{add.f16 %rs57,%rs54,%rs59;
}
	// end inline asm
	mul.wide.s32 	%rd24, %r230, 2;
	add.s64 	%rd25, %rd1, %rd24;
	ld.global.nc.u16 	%rs62, [%rd25];
	// begin inline asm
	{add.f16 %rs60,%rs57,%rs62;
}
	// end inline asm
	mul.wide.s32 	%rd26, %r229, 2;
	add.s64 	%rd27, %rd1, %rd26;
	ld.global.nc.u16 	%rs65, [%rd27];
	// begin inline asm
	{add.f16 %rs63,%rs60,%rs65;
}
	// end inline asm
	mul.wide.s32 	%rd28, %r228, 2;
	add.s64 	%rd29, %rd1, %rd28;
	ld.global.nc.u16 	%rs68, [%rd29];
	// begin inline asm
	{add.f16 %rs66,%rs63,%rs68;
}
	// end inline asm
	mul.wide.s32 	%rd30, %r227, 2;
	add.s64 	%rd31, %rd1, %rd30;
	ld.global.nc.u16 	%rs71, [%rd31];
	// begin inline asm
	{add.f16 %rs69,%rs66,%rs71;
}
	// end inline asm
	mul.wide.s32 	%rd32, %r226, 2;
	add.s64 	%rd33, %rd1, %rd32;
	ld.global.nc.u16 	%rs74, [%rd33];
	// begin inline asm
	{add.f16 %rs72,%rs69,%rs74;
}
	// end inline asm
	mul.wide.s32 	%rd34, %r225, 2;
	add.s64 	%rd35, %rd1, %rd34;
	ld.global.nc.u16 	%rs77, [%rd35];
	// begin inline asm
	{add.f16 %rs171,%rs72,%rs77;
}
	// end inline asm
	add.s32 	%r234, %r234, 4096;
	add.s32 	%r232, %r232, %r10;
	add.s32 	%r231, %r231, %r10;
	add.s32 	%r230, %r230, %r10;
	add.s32 	%r229, %r229, %r10;
	add.s32 	%r228, %r228, %r10;
	add.s32 	%r227, %r227, %r10;
	add.s32 	%r226, %r226, %r10;
	add.s32 	%r225, %r225, %r10;
	add.s32 	%r224, %r224, %r10;
	add.s32 	%r223, %r223, %r10;
	add.s32 	%r222, %r222, %r10;
	add.s32 	%r221, %r221, %r10;
	add.s32 	%r220, %r220, %r10;
	add.s32 	%r219, %r219, %r10;
	add.s32 	%r218, %r218, %r10;
	add.s32 	%r217, %r217, %r10;
	add.s32 	%r216, %r216, 16;
	setp.ne.s32 	%p5, %r216, 0;
	@%p5 bra 	$L__BB16_7;
$L__BB16_8:
	setp.eq.s32 	%p6, %r6, 0;
	@%p6 bra 	$L__BB16_18;
	add.s32 	%r145, %r6, -1;
	setp.lt.u32 	%p7, %r145, 7;
	@%p7 bra 	$L__BB16_11;
	mad.lo.s32 	%r146, %r234, %r103, %r214;
	mad.lo.s32 	%r147, %r146, %r104, %r215;
	mul.wide.s32 	%rd36, %r147, 2;
	add.s64 	%rd37, %rd1, %rd36;
	ld.global.nc.u16 	%rs81, [%rd37];
	// begin inline asm
	{add.f16 %rs79,%rs171,%rs81;
}
	// end inline asm
	shl.b32 	%r148, %r103, 8;
	add.s32 	%r149, %r146, %r148;
	mad.lo.s32 	%r150, %r149, %r104, %r215;
	mul.wide.s32 	%rd38, %r150, 2;
	add.s64 	%rd39, %rd1, %rd38;
	ld.global.nc.u16 	%rs84, [%rd39];
	// begin inline asm
	{add.f16 %rs82,%rs79,%rs84;
}
	// end inline asm
	shl.b32 	%r151, %r103, 9;
	add.s32 	%r152, %r146, %r151;
	mad.lo.s32 	%r153, %r152, %r104, %r215;
	mul.wide.s32 	%rd40, %r153, 2;
	add.s64 	%rd41, %rd1, %rd40;
	ld.global.nc.u16 	%rs87, [%rd41];
	// begin inline asm
	{add.f16 %rs85,%rs82,%rs87;
}
	// end inline asm
	add.s32 	%r154, %r152, %r148;
	mad.lo.s32 	%r155, %r154, %r104, %r215;
	mul.wide.s32 	%rd42, %r155, 2;
	add.s64 	%rd43, %rd1, %rd42;
	ld.global.nc.u16 	%rs90, [%rd43];
	// begin inline asm
	{add.f16 %rs88,%rs85,%rs90;
}
	// end inline asm
	shl.b32 	%r156, %r103, 10;
	add.s32 	%r157, %r146, %r156;
	mad.lo.s32 	%r158, %r157, %r104, %r215;
	mul.wide.s32 	%rd44, %r158, 2;
	add.s64 	%rd45, %rd1, %rd44;
	ld.global.nc.u16 	%rs93, [%rd45];
	// begin inline asm
	{add.f16 %rs91,%rs88,%rs93;
}
	// end inline asm
	add.s32 	%r159, %r157, %r148;
	mad.lo.s32 	%r160, %r159, %r104, %r215;
	mul.wide.s32 	%rd46, %r160, 2;
	add.s64 	%rd47, %rd1, %rd46;
	ld.global.nc.u16 	%rs96, [%rd47];
	// begin inline asm
	{add.f16 %rs94,%rs91,%rs96;
}
	// end inline asm
	add.s32 	%r161, %r157, %r151;
	mad.lo.s32 	%r162, %r161, %r104, %r215;
	mul.wide.s32 	%rd48, %r162, 2;
	add.s64 	%rd49, %rd1, %rd48;
	ld.global.nc.u16 	%rs99, [%rd49];
	// begin inline asm
	{add.f16 %rs97,%rs94,%rs99;
}
	// end inline asm
	add.s32 	%r163, %r161, %r148;
	mad.lo.s32 	%r164, %r163, %r104, %r215;
	mul.wide.s32 	%rd50, %r164, 2;
	add.s64 	%rd51, %rd1, %rd50;
	ld.global.nc.u16 	%rs102, [%rd51];
	// begin inline asm
	{add.f16 %rs171,%rs97,%rs102;
}
	// end inline asm
	add.s32 	%r234, %r234, 2048;
$L__BB16_11:
	setp.eq.s32 	%p8, %r7, 0;
	@%p8 bra 	$L__BB16_18;
	add.s32 	%r165, %r7, -1;
	setp.lt.u32 	%p9, %r165, 3;
	@%p9 bra 	$L__BB16_14;
	mad.lo.s32 	%r166, %r234, %r103, %r214;
	mad.lo.s32 	%r167, %r166, %r104, %r215;
	mul.wide.s32 	%rd52, %r167, 2;
	add.s64 	%rd53, %rd1, %rd52;
	ld.global.nc.u16 	%rs106, [%rd53];
	// begin inline asm
	{add.f16 %rs104,%rs171,%rs106;
}
	// end inline asm
	shl.b32 	%r168, %r103, 8;
	add.s32 	%r169, %r166, %r168;
	mad.lo.s32 	%r170, %r169, %r104, %r215;
	mul.wide.s32 	%rd54, %r170, 2;
	add.s64 	%rd55, %rd1, %rd54;
	ld.global.nc.u16 	%rs109, [%rd55];
	// begin inline asm
	{add.f16 %rs107,%rs104,%rs109;
}
	// end inline asm
	shl.b32 	%r171, %r103, 9;
	add.s32 	%r172, %r166, %r171;
	mad.lo.s32 	%r173, %r172, %r104, %r215;
	mul.wide.s32 	%rd56, %r173, 2;
	add.s64 	%rd57, %rd1, %rd56;
	ld.global.nc.u16 	%rs112, [%rd57];
	// begin inline asm
	{add.f16 %rs110,%rs107,%rs112;
}
	// end inline asm
	add.s32 	%r174, %r172, %r168;
	mad.lo.s32 	%r175, %r174, %r104, %r215;
	mul.wide.s32 	%rd58, %r175, 2;
	add.s64 	%rd59, %rd1, %rd58;
	ld.global.nc.u16 	%rs115, [%rd59];
	// begin inline asm
	{add.f16 %rs171,%rs110,%rs115;
}
	// end inline asm
	add.s32 	%r234, %r234, 1024;
$L__BB16_14:
	setp.eq.s32 	%p10, %r8, 0;
	@%p10 bra 	$L__BB16_18;
	setp.eq.s32 	%p11, %r8, 1;
	mad.lo.s32 	%r95, %r234, %r103, %r214;
	mad.lo.s32 	%r176, %r95, %r104, %r215;
	mul.wide.s32 	%rd60, %r176, 2;
	add.s64 	%rd61, %rd1, %rd60;
	ld.global.nc.u16 	%rs118, [%rd61];
	// begin inline asm
	{add.f16 %rs171,%rs171,%rs118;
}
	// end inline asm
	@%p11 bra 	$L__BB16_18;
	setp.eq.s32 	%p12, %r8, 2;
	shl.b32 	%r177, %r103, 8;
	add.s32 	%r178, %r95, %r177;
	mad.lo.s32 	%r179, %r178, %r104, %r215;
	mul.wide.s32 	%rd62, %r179, 2;
	add.s64 	%rd63, %rd1, %rd62;
	ld.global.nc.u16 	%rs121, [%rd63];
	// begin inline asm
	{add.f16 %rs171,%rs171,%rs121;
}
	// end inline asm
	@%p12 bra 	$L__BB16_18;
	shl.b32 	%r180, %r103, 9;
	add.s32 	%r181, %r95, %r180;
	mad.lo.s32 	%r182, %r181, %r104, %r215;
	mul.wide.s32 	%rd64, %r182, 2;
	add.s64 	%rd65, %rd1, %rd64;
	ld.global.nc.u16 	%rs124, [%rd65];
	// begin inline asm
	{add.f16 %rs171,%rs171,%rs124;
}
	// end inline asm
$L__BB16_18:
	setp.gt.s32 	%p13, %r118, 30;
	cvt.u32.u16 	%r184, %rs171;
	mov.b32 	%r185, 1;
	mov.b32 	%r186, 31;
	mov.b32 	%r187, -1;
	// begin inline asm
	shfl.sync.down.b32 %r183, %r184, %r185, %r186, %r187;
	// end inline asm
	@%p13 bra 	$L__BB16_20;
	cvt.u16.u32 	%rs127, %r183;
	// begin inline asm
	{add.f16 %rs171,%rs171,%rs127;
}
	// end inline asm
$L__BB16_20:
	setp.gt.s32 	%p14, %r118, 29;
	cvt.u32.u16 	%r189, %rs171;
	mov.b32 	%r190, 2;
	mov.b32 	%r191, 31;
	mov.b32 	%r192, -1;
	// begin inline asm
	shfl.sync.down.b32 %r188, %r189, %r190, %r191, %r192;
	// end inline asm
	@%p14 bra 	$L__BB16_22;
	cvt.u16.u32 	%rs130, %r188;
	// begin inline asm
	{add.f16 %rs171,%rs171,%rs130;
}
	// end inline asm
$L__BB16_22:
	setp.gt.s32 	%p15, %r118, 27;
	cvt.u32.u16 	%r194, %rs171;
	mov.b32 	%r195, 4;
	mov.b32 	%r196, 31;
	mov.b32 	%r197, -1;
	// begin inline asm
	shfl.sync.down.b32 %r193, %r194, %r195, %r196, %r197;
	// end inline asm
	@%p15 bra 	$L__BB16_24;
	cvt.u16.u32 	%rs133, %r193;
	// begin inline asm
	{add.f16 %rs171,%rs171,%rs133;
}
	// end inline asm
$L__BB16_24:
	setp.gt.s32 	%p16, %r118, 23;
	cvt.u32.u16 	%r199, %rs171;
	mov.b32 	%r200, 8;
	mov.b32 	%r201, 31;
	mov.b32 	%r202, -1;
	// begin inline asm
	shfl.sync.down.b32 %r198, %r199, %r200, %r201, %r202;
	// end inline asm
	@%p16 bra 	$L__BB16_26;
	cvt.u16.u32 	%rs136, %r198;
	// begin inline asm
	{add.f16 %rs171,%rs171,%rs136;
}
	// end inline asm
$L__BB16_26:
	setp.gt.s32 	%p17, %r118, 15;
	cvt.u32.u16 	%r204, %rs171;
	mov.b32 	%r205, 16;
	mov.b32 	%r206, 31;
	mov.b32 	%r207, -1;
	// begin inline asm
	shfl.sync.down.b32 %r203, %r204, %r205, %r206, %r207;
	// end inline asm
	@%p17 bra 	$L__BB16_29;
	setp.ne.s32 	%p18, %r118, 0;
	cvt.u16.u32 	%rs139, %r203;
	// begin inline asm
	{add.f16 %rs171,%rs171,%rs139;
}
	// end inline asm
	@%p18 bra 	$L__BB16_29;
	shr.u32 	%r208, %r1, 4;
	and.b32  	%r209, %r208, 62;
	mov.u32 	%r210, _ZZ24split_k_reduction_kernelI6__halfLi256EEvPT_PKS1_iiiE12temp_storage;
	add.s32 	%r211, %r210, %r209;
	st.shared.u16 	[%r211+8], %rs171;
$L__BB16_29:
	setp.ne.s32 	%p19, %r1, 0;
	bar.sync 	0;
	@%p19 bra 	$L__BB16_31;
	ld.shared.u16 	%rs142, [_ZZ24split_k_reduction_kernelI6__halfLi256EEvPT_PKS1_iiiE12temp_storage+10];
	// begin inline asm
	{add.f16 %rs140,%rs171,%rs142;
}
	// end inline asm
	ld.shared.u16 	%rs145, [_ZZ24split_k_reduction_kernelI6__halfLi256EEvPT_PKS1_iiiE12temp_storage+12];
	// begin inline asm
	{add.f16 %rs143,%rs140,%rs145;
}
	// end inline asm
	ld.shared.u16 	%rs148, [_ZZ24split_k_reduction_kernelI6__halfLi256EEvPT_PKS1_iiiE12temp_storage+14];
	// begin inline asm
	{add.f16 %rs146,%rs143,%rs148;
}
	// end inline asm
	ld.shared.u16 	%rs151, [_ZZ24split_k_reduction_kernelI6__halfLi256EEvPT_PKS1_iiiE12temp_storage+16];
	// begin inline asm
	{add.f16 %rs149,%rs146,%rs151;
}
	// end inline asm
	ld.shared.u16 	%rs154, [_ZZ24split_k_reduction_kernelI6__halfLi256EEvPT_PKS1_iiiE12temp_storage+18];
	// begin inline asm
	{add.f16 %rs152,%rs149,%rs154;
}
	// end inline asm
	ld.shared.u16 	%rs157, [_ZZ24split_k_reduction_kernelI6__halfLi256EEvPT_PKS1_iiiE12temp_storage+20];
	// begin inline asm
	{add.f16 %rs155,%rs152,%rs157;
}
	// end inline asm
	ld.shared.u16 	%rs160, [_ZZ24split_k_reduction_kernelI6__halfLi256EEvPT_PKS1_iiiE12temp_storage+22];
	// begin inline asm
	{add.f16 %rs171,%rs155,%rs160;
}
	// end inline asm
$L__BB16_31:
	bar.sync 	0;
	@%p19 bra 	$L__BB16_33;
	ld.param.u64 	%rd69, [_Z24split_k_reduction_kernelI6__halfLi256EEvPT_PKS1_iii_param_0];
	mad.lo.s32 	%r212, %r214, %r104, %r215;
	cvta.to.global.u64 	%rd66, %rd69;
	mul.wide.s32 	%rd67, %r212, 2;
	add.s64 	%rd68, %rd66, %rd67;
	ld.global.u16 	%rs162, [%rd68];
	// begin inline asm
	{add.f16 %rs161,%rs162,%rs171;
}
	// end inline asm
	st.global.u16 	[%rd68], %rs161;
$L__BB16_33:
	add.s32 	%r215, %r215, %r4;
	setp.lt.s32 	%p21, %r215, %r104;
	@%p21 bra 	$L__BB16_4;
$L__BB16_34:
	mov.u32 	%r213, %nctaid.x;
	add.s32 	%r214, %r214, %r213;
	setp.lt.s32 	%p22, %r214, %r103;
	@%p22 bra 	$L__BB16_2;
$L__BB16_35:
	ret;

}
	// .globl	_Z24split_k_reduction_kernelI6__halfLi512EEvPT_PKS1_iii
.visible .entry _Z24split_k_reduction_kernelI6__halfLi512EEvPT_PKS1_iii(
	.param .u64 .ptr .align 1 _Z24split_k_reduction_kernelI6__halfLi512EEvPT_PKS1_iii_param_0,
	.param .u64 .ptr .align 1 _Z24split_k_reduction_kernelI6__halfLi512EEvPT_PKS1_iii_param_1,
	.param .u32 _Z24split_k_reduction_kernelI6__halfLi512EEvPT_PKS1_iii_param_2,
	.param .u32 _Z24split_k_reduction_kernelI6__halfLi512EEvPT_PKS1_iii_param_3,
	.param .u32 _Z24split_k_reduction_kernelI6__halfLi512EEvPT_PKS1_iii_param_4
)
{
	.reg .pred 	%p<23>;
	.reg .b16 	%rs<202>;
	.reg .b32 	%r<237>;
	.reg .b32 	%f<2>;
	.reg .b64 	%rd<70>;
	// demoted variable
	.shared .align 2 .b8 _ZZ24split_k_reduction_kernelI6__halfLi512EEvPT_PKS1_iiiE12temp_storage[50];
	ld.param.u64 	%rd3, [_Z24split_k_reduction_kernelI6__halfLi512EEvPT_PKS1_iii_param_1];
	ld.param.u32 	%r103, [_Z24split_k_reduction_kernelI6__halfLi512EEvPT_PKS1_iii_param_2];
	ld.param.u32 	%r104, [_Z24split_k_reduction_kernelI6__halfLi512EEvPT_PKS1_iii_param_3];
	ld.param.u32 	%r105, [_Z24split_k_reduction_kernelI6__halfLi512EEvPT_PKS1_iii_param_4];
	cvta.to.global.u64 	%rd1, %rd3;
	mov.u32 	%r1, %tid.x;
	mov.u32 	%r214, %ctaid.x;
	setp.ge.s32 	%p1, %r214, %r103;
	@%p1 bra 	$L__BB17_35;
	mov.u32 	%r3, %ctaid.y;
	mov.u32 	%r4, %nctaid.y;
	not.b32 	%r106, %r1;
	add.s32 	%r5, %r105, %r106;
	shr.u32 	%r107, %r5, 9;
	add.s32 	%r108, %r107, 1;
	and.b32  	%r6, %r108, 15;
	and.b32  	%r7, %r108, 7;
	and.b32  	%r8, %r108, 3;
	or.b32  	%r109, %r1, 4096;
	mul.lo.s32 	%r9, %r103, %r109;
	mul.lo.s32 	%r110, %r104, %r103;
	shl.b32 	%r10, %r110, 13;
	add.s32 	%r111, %r1, 5632;
	mul.lo.s32 	%r11, %r103, %r111;
	or.b32  	%r112, %r1, 6144;
	mul.lo.s32 	%r12, %r103, %r112;
	or.b32  	%r113, %r1, 3072;
	mul.lo.s32 	%r13, %r103, %r113;
	add.s32 	%r114, %r1, 3584;
	mul.lo.s32 	%r14, %r103, %r114;
	or.b32  	%r115, %r1, 1024;
	mul.lo.s32 	%r15, %r103, %r115;
	add.s32 	%r116, %r1, 1536;
	mul.lo.s32 	%r16, %r103, %r116;
	add.s32 	%r117, %r1, 512;
	mul.lo.s32 	%r17, %r103, %r117;
$L__BB17_2:
	setp.ge.s32 	%p2, %r3, %r104;
	@%p2 bra 	$L__BB17_34;
	mov.f32 	%f1, 0f00000000;
	// begin inline asm
	{  cvt.rn.f16.f32 %rs28, %f1;}

	// end inline asm
	// begin inline asm
	mov.u32 %r118, %laneid;
	// end inline asm
	add.s32 	%r119, %r9, %r214;
	mul.lo.s32 	%r20, %r104, %r119;
	add.s32 	%r120, %r1, 4608;
	mad.lo.s32 	%r121, %r103, %r120, %r214;
	mul.lo.s32 	%r21, %r104, %r121;
	or.b32  	%r122, %r1, 5120;
	mad.lo.s32 	%r123, %r103, %r122, %r214;
	mul.lo.s32 	%r22, %r104, %r123;
	add.s32 	%r124, %r11, %r214;
	mul.lo.s32 	%r23, %r104, %r124;
	add.s32 	%r125, %r12, %r214;
	mul.lo.s32 	%r24, %r104, %r125;
	add.s32 	%r126, %r1, 6656;
	mad.lo.s32 	%r127, %r103, %r126, %r214;
	mul.lo.s32 	%r25, %r104, %r127;
	or.b32  	%r128, %r1, 7168;
	mad.lo.s32 	%r129, %r103, %r128, %r214;
	mul.lo.s32 	%r26, %r104, %r129;
	add.s32 	%r130, %r1, 7680;
	mad.lo.s32 	%r131, %r103, %r130, %r214;
	mul.lo.s32 	%r27, %r104, %r131;
	or.b32  	%r132, %r1, 2048;
	mad.lo.s32 	%r133, %r103, %r132, %r214;
	mul.lo.s32 	%r28, %r104, %r133;
	add.s32 	%r134, %r1, 2560;
	mad.lo.s32 	%r135, %r103, %r134, %r214;
	mul.lo.s32 	%r29, %r104, %r135;
	add.s32 	%r136, %r13, %r214;
	mul.lo.s32 	%r30, %r104, %r136;
	add.s32 	%r137, %r14, %r214;
	mul.lo.s32 	%r31, %r104, %r137;
	add.s32 	%r138, %r15, %r214;
	mul.lo.s32 	%r32, %r104, %r138;
	add.s32 	%r139, %r16, %r214;
	mul.lo.s32 	%r33, %r104, %r139;
	add.s32 	%r140, %r17, %r214;
	mul.lo.s32 	%r34, %r104, %r140;
	mad.lo.s32 	%r141, %r1, %r103, %r214;
	mul.lo.s32 	%r35, %r104, %r141;
	mov.u32 	%r215, %r3;
$L__BB17_4:
	setp.ge.s32 	%p3, %r1, %r105;
	mov.u16 	%rs195, %rs28;
	@%p3 bra 	$L__BB17_18;
	setp.lt.u32 	%p4, %r5, 7680;
	mov.u32 	%r234, %r1;
	mov.u16 	%rs195, %rs28;
	@%p4 bra 	$L__BB17_8;
	shr.u32 	%r142, %r5, 9;
	add.s32 	%r143, %r142, 1;
	and.b32  	%r144, %r143, 16777200;
	neg.s32 	%r216, %r144;
	add.s32 	%r232, %r20, %r215;
	add.s32 	%r231, %r21, %r215;
	add.s32 	%r230, %r22, %r215;
	add.s32 	%r229, %r23, %r215;
	add.s32 	%r228, %r24, %r215;
	add.s32 	%r227, %r25, %r215;
	add.s32 	%r226, %r26, %r215;
	add.s32 	%r225, %r27, %r215;
	add.s32 	%r224, %r28, %r215;
	add.s32 	%r223, %r29, %r215;
	add.s32 	%r222, %r30, %r215;
	add.s32 	%r221, %r31, %r215;
	add.s32 	%r220, %r32, %r215;
	add.s32 	%r219, %r33, %r215;
	add.s32 	%r218, %r34, %r215;
	add.s32 	%r217, %r35, %r215;
	mov.u32 	%r234, %r1;
	mov.u16 	%rs195, %rs28;
$L__BB17_7:
	.pragma "nounroll";
	mul.wide.s32 	%rd4, %r217, 2;
	add.s64 	%rd5, %rd1, %rd4;
	ld.global.nc.u16 	%rs32, [%rd5];
	// begin inline asm
	{add.f16 %rs30,%rs195,%rs32;
}
	// end inline asm
	mul.wide.s32 	%rd6, %r218, 2;
	add.s64 	%rd7, %rd1, %rd6;
	ld.global.nc.u16 	%rs35, [%rd7];
	// begin inline asm
	{add.f16 %rs33,%rs30,%rs35;
}
	// end inline asm
	mul.wide.s32 	%rd8, %r220, 2;
	add.s64 	%rd9, %rd1, %rd8;
	ld.global.nc.u16 	%rs38, [%rd9];
	// begin inline asm
	{add.f16 %rs36,%rs33,%rs38;
}
	// end inline asm
	mul.wide.s32 	%rd10, %r219, 2;
	add.s64 	%rd11, %rd1, %rd10;
	ld.global.nc.u16 	%rs41, [%rd11];
	// begin inline asm
	{add.f16 %rs39,%rs36,%rs41;
}
	// end inline asm
	mul.wide.s32 	%rd12, %r224, 2;
	add.s64 	%rd13, %rd1, %rd12;
	ld.global.nc.u16 	%rs44, [%rd13];
	// begin inline asm
	{add.f16 %rs42,%rs39,%rs44;
}
	// end inline asm
	mul.wide.s32 	%rd14, %r223, 2;
	add.s64 	%rd15, %rd1, %rd14;
	ld.global.nc.u16 	%rs47, [%rd15];
	// begin inline asm
	{add.f16 %rs45,%rs42,%rs47;
}
	// end inline asm
	mul.wide.s32 	%rd16, %r222, 2;
	add.s64 	%rd17, %rd1, %rd16;
	ld.global.nc.u16 	%rs50, [%rd17];
	// begin inline asm
	{add.f16 %rs48,%rs45,%rs50;
}
	// end inline asm
	mul.wide.s32 	%rd18, %r221, 2;
	add.s64 	%rd19, %rd1, %rd18;
	ld.global.nc.u16 	%rs53, [%rd19];
	// begin inline asm
	{add.f16 %rs51,%rs48,%rs53;
}
	// end inline asm
	mul.wide.s32 	%rd20, %r232, 2;
	add.s64 	%rd21, %rd1, %rd20;
	ld.global.nc.u16 	%rs56, [%rd21];
	// begin inline asm
	{add.f16 %rs54,%rs51,%rs56;
}
	// end inline asm
	mul.wide.s32 	%rd22, %r231, 2;
	add.s64 	%rd23, %rd1, %rd22;
	ld.global.nc.u16 	%rs59, [%rd23];
	// begin inline asm
	{add.f16 %rs57,%rs54,%rs59;
}
	// end inline asm
	mul.wide.s32 	%rd24, %r230, 2;
	add.s64 	%rd25, %rd1, %rd24;
	ld.global.nc.u16 	%rs62, [%rd25];
	// begin inline asm
	{add.f16 %rs60,%rs57,%rs62;
}
	// end inline asm
	mul.wide.s32 	%rd26, %r229, 2;
	add.s64 	%rd27, %rd1, %rd26;
	ld.global.nc.u16 	%rs65, [%rd27];
	// begin inline asm
	{add.f16 %rs63,%rs60,%rs65;
}
	// end inline asm
	mul.wide.s32 	%rd28, %r228, 2;
	add.s64 	%rd29, %rd1, %rd28;
	ld.global.nc.u16 	%rs68, [%rd29];
	// begin inline asm
	{add.f16 %rs66,%rs63,%rs68;
}
	// end inline asm
	mul.wide.s32 	%rd30, %r227, 2;
	add.s64 	%rd31, %rd1, %rd30;
	ld.global.nc.u16 	%rs71, [%rd31];
	// begin inline asm
	{add.f16 %rs69,%rs66,%rs71;
}
	// end inline asm
	mul.wide.s32 	%rd32, %r226, 2;
	add.s64 	%rd33, %rd1, %rd32;
	ld.global.nc.u16 	%rs74, [%rd33];
	// begin inline asm
	{add.f16 %rs72,%rs69,%rs74;
}
	// end inline asm
	mul.wide.s32 	%rd34, %r225, 2;
	add.s64 	%rd35, %rd1, %rd34;
	ld.global.nc.u16 	%rs77, [%rd35];
	// begin inline asm
	{add.f16 %rs195,%rs72,%rs77;
}
	// end inline asm
	add.s32 	%r234, %r234, 8192;
	add.s32 	%r232, %r232, %r10;
	add.s32 	%r231, %r231, %r10;
	add.s32 	%r230, %r230, %r10;
	add.s32 	%r229, %r229, %r10;
	add.s32 	%r228, %r228, %r10;
	add.s32 	%r227, %r227, %r10;
	add.s32 	%r226, %r226, %r10;
	add.s32 	%r225, %r225, %r10;
	add.s32 	%r224, %r224, %r10;
	add.s32 	%r223, %r223, %r10;
	add.s32 	%r222, %r222, %r10;
	add.s32 	%r221, %r221, %r10;
	add.s32 	%r220, %r220, %r10;
	add.s32 	%r219, %r219, %r10;
	add.s32 	%r218, %r218, %r10;
	add.s32 	%r217, %r217, %r10;
	add.s32 	%r216, %r216, 16;
	setp.ne.s32 	%p5, %r216, 0;
	@%p5 bra 	$L__BB17_7;
$L__BB17_8:
	setp.eq.s32 	%p6, %r6, 0;
	@%p6 bra 	$L__BB17_18;
	add.s32 	%r145, %r6, -1;
	setp.lt.u32 	%p7, %r145, 7;
	@%p7 bra 	$L__BB17_11;
	mad.lo.s32 	%r146, %r234, %r103, %r214;
	mad.lo.s32 	%r147, %r146, %r104, %r215;
	mul.wide.s32 	%rd36, %r147, 2;
	add.s64 	%rd37, %rd1, %rd36;
	ld.global.nc.u16 	%rs81, [%rd37];
	// begin inline asm
	{add.f16 %rs79,%rs195,%rs81;
}
	// end inline asm
	shl.b32 	%r148, %r103, 9;
	add.s32 	%r149, %r146, %r148;
	mad.lo.s32 	%r150, %r149, %r104, %r215;
	mul.wide.s32 	%rd38, %r150, 2;
	add.s64 	%rd39, %rd1, %rd38;
	ld.global.nc.u16 	%rs84, [%rd39];
	// begin inline asm
	{add.f16 %rs82,%rs79,%rs84;
}
	// end inline asm
	shl.b32 	%r151, %r103, 10;
	add.s32 	%r152, %r146, %r151;
	mad.lo.s32 	%r153, %r152, %r104, %r215;
	mul.wide.s32 	%rd40, %r153, 2;
	add.s64 	%rd41, %rd1, %rd40;
	ld.global.nc.u16 	%rs87, [%rd41];
	// begin inline asm
	{add.f16 %rs85,%rs82,%rs87;
}
	// end inline asm
	add.s32 	%r154, %r152, %r148;
	mad.lo.s32 	%r155, %r154, %r104, %r215;
	mul.wide.s32 	%rd42, %r155, 2;
	add.s64 	%rd43, %rd1, %rd42;
	ld.global.nc.u16 	%rs90, [%rd43];
	// begin inline asm
	{add.f16 %rs88,%rs85,%rs90;
}
	// end inline asm
	shl.b32 	%r156, %r103, 11;
	add.s32 	%r157, %r146, %r156;
	mad.lo.s32 	%r158, %r157, %r104, %r215;
	mul.wide.s32 	%rd44, %r158, 2;
	add.s64 	%rd45, %rd1, %rd44;
	ld.global.nc.u16 	%rs93, [%rd45];
	// begin inline asm
	{add.f16 %rs91,%rs88,%rs93;
}
	// end inline asm
	add.s32 	%r159, %r157, %r148;
	mad.lo.s32 	%r160, %r159, %r104, %r215;
	mul.wide.s32 	%rd46, %r160, 2;
	add.s64 	%rd47, %rd1, %rd46;
	ld.global.nc.u16 	%rs96, [%rd47];
	// begin inline asm
	{add.f16 %rs94,%rs91,%rs96;
}
	// end inline asm
	add.s32 	%r161, %r157, %r151;
	mad.lo.s32 	%r162, %r161, %r104, %r215;
	mul.wide.s32 	%rd48, %r162, 2;
	add.s64 	%rd49, %rd1, %rd48;
	ld.global.nc.u16 	%rs99, [%rd49];
	// begin inline asm
	{add.f16 %rs97,%rs94,%rs99;
}
	// end inline asm
	add.s32 	%r163, %r161, %r148;
	mad.lo.s32 	%r164, %r163, %r104, %r215;
	mul.wide.s32 	%rd50, %r164, 2;
	add.s64 	%rd51, %rd1, %rd50;
	ld.global.nc.u16 	%rs102, [%rd51];
	// begin inline asm
	{add.f16 %rs195,%rs97,%rs102;
}
	// end inline asm
	add.s32 	%r234, %r234, 4096;
$L__BB17_11:
	setp.eq.s32 	%p8, %r7, 0;
	@%p8 bra 	$L__BB17_18;
	add.s32 	%r165, %r7, -1;
	setp.lt.u32 	%p9, %r165, 3;
	@%p9 bra 	$L__BB17_14;
	mad.lo.s32 	%r166, %r234, %r103, %r214;
	mad.lo.s32 	%r167, %r166, %r104, %r215;
	mul.wide.s32 	%rd52, %r167, 2;
	add.s64 	%rd53, %rd1, %rd52;
	ld.global.nc.u16 	%rs106, [%rd53];
	// begin inline asm
	{add.f16 %rs104,%rs195,%rs106;
}
	// end inline asm
	shl.b32 	%r168, %r103, 9;
	add.s32 	%r169, %r166, %r168;
	mad.lo.s32 	%r170, %r169, %r104, %r215;
	mul.wide.s32 	%rd54, %r170, 2;
	add.s64 	%rd55, %rd1, %rd54;
	ld.global.nc.u16 	%rs109, [%rd55];
	// begin inline asm
	{add.f16 %rs107,%rs104,%rs109;
}
	// end inline asm
	shl.b32 	%r171, %r103, 10;
	add.s32 	%r172, %r166, %r171;
	mad.lo.s32 	%r173, %r172, %r104, %r215;
	mul.wide.s32 	%rd56, %r173, 2;
	add.s64 	%rd57, %rd1, %rd56;
	ld.global.nc.u16 	%rs112, [%rd57];
	// begin inline asm
	{add.f16 %rs110,%rs107,%rs112;
}
	// end inline asm
	add.s32 	%r174, %r172, %r168;
	mad.lo.s32 	%r175, %r174, %r104, %r215;
	mul.wide.s32 	%rd58, %r175, 2;
	add.s64 	%rd59, %rd1, %rd58;
	ld.global.nc.u16 	%rs115, [%rd59];
	// begin inline asm
	{add.f16 %rs195,%rs110,%rs115;
}
	// end inline asm
	add.s32 	%r234, %r234, 2048;
$L__BB17_14:
	setp.eq.s32 	%p10, %r8, 0;
	@%p10 bra 	$L__BB17_18;
	setp.eq.s32 	%p11, %r8, 1;
	mad.lo.s32 	%r95, %r234, %r103, %r214;
	mad.lo.s32 	%r176, %r95, %r104, %r215;
	mul.wide.s32 	%rd60, %r176, 2;
	add.s64 	%rd61, %rd1, %rd60;
	ld.global.nc.u16 	%rs118, [%rd61];
	// begin inline asm
	{add.f16 %rs195,%rs195,%rs118;
}
	// end inline asm
	@%p11 bra 	$L__BB17_18;
	setp.eq.s32 	%p12, %r8, 2;
	shl.b32 	%r177, %r103, 9;
	add.s32 	%r178, %r95, %r177;
	mad.lo.s32 	%r179, %r178, %r104, %r215;
	mul.wide.s32 	%rd62, %r179, 2;
	add.s64 	%rd63, %rd1, %rd62;
	ld.global.nc.u16 	%rs121, [%rd63];
	// begin inline asm
	{add.f16 %rs195,%rs195,%rs121;
}
	// end inline asm
	@%p12 bra 	$L__BB17_18;
	shl.b32 	%r180, %r103, 10;
	add.s32 	%r181, %r95, %r180;
	mad.lo.s32 	%r182, %r181, %r104, %r215;
	mul.wide.s32 	%rd64, %r182, 2;
	add.s64 	%rd65, %rd1, %rd64;
	ld.global.nc.u16 	%rs124, [%rd65];
	// begin inline asm
	{add.f16 %rs195,%rs195,%rs124;
}
	// end inline asm
$L__BB17_18:
	setp.gt.s32 	%p13, %r118, 30;
	cvt.u32.u16 	%r184, %rs195;
	mov.b32 	%r185, 1;
	mov.b32 	%r186, 31;
	mov.b32 	%r187, -1;
	// begin inline asm
	shfl.sync.down.b32 %r183, %r184, %r185, %r186, %r187;
	// end inline asm
	@%p13 bra 	$L__BB17_20;
	cvt.u16.u32 	%rs127, %r183;
	// begin inline asm
	{add.f16 %rs195,%rs195,%rs127;
}
	// end inline asm
$L__BB17_20:
	setp.gt.s32 	%p14, %r118, 29;
	cvt.u32.u16 	%r189, %rs195;
	mov.b32 	%r190, 2;
	mov.b32 	%r191, 31;
	mov.b32 	%r192, -1;
	// begin inline asm
	shfl.sync.down.b32 %r188, %r189, %r190, %r191, %r192;
	// end inline asm
	@%p14 bra 	$L__BB17_22;
	cvt.u16.u32 	%rs130, %r188;
	// begin inline asm
	{add.f16 %rs195,%rs195,%rs130;
}
	// end inline asm
$L__BB17_22:
	setp.gt.s32 	%p15, %r118, 27;
	cvt.u32.u16 	%r194, %rs195;
	mov.b32 	%r195, 4;
	mov.b32 	%r196, 31;
	mov.b32 	%r197, -1;
	// begin inline asm
	shfl.sync.down.b32 %r193, %r194, %r195, %r196, %r197;
	// end inline asm
	@%p15 bra 	$L__BB17_24;
	cvt.u16.u32 	%rs133, %r193;
	// begin inline asm
	{add.f16 %rs195,%rs195,%rs133;
}
	// end inline asm
$L__BB17_24:
	setp.gt.s32 	%p16, %r118, 23;
	cvt.u32.u16 	%r199, %rs195;
	mov.b32 	%r200, 8;
	mov.b32 	%r201, 31;
	mov.b32 	%r202, -1;
	// begin inline asm
	shfl.sync.down.b32 %r198, %r199, %r200, %r201, %r202;
	// end inline asm
	@%p16 bra 	$L__BB17_26;
	cvt.u16.u32 	%rs136, %r198;
	// begin inline asm
	{add.f16 %rs195,%rs195,%rs136;
}
	// end inline asm
$L__BB17_26:
	setp.gt.s32 	%p17, %r118, 15;
	cvt.u32.u16 	%r204, %rs195;
	mov.b32 	%r205, 16;
	mov.b32 	%r206, 31;
	mov.b32 	%r207, -1;
	// begin inline asm
	shfl.sync.down.b32 %r203, %r204, %r205, %r206, %r207;
	// end inline asm
	@%p17 bra 	$L__BB17_29;
	setp.ne.s32 	%p18, %r118, 0;
	cvt.u16.u32 	%rs139, %r203;
	// begin inline asm
	{add.f16 %rs195,%rs195,%rs139;
}
	// end inline asm
	@%p18 bra 	$L__BB17_29;
	shr.u32 	%r208, %r1, 4;
	and.b32  	%r209, %r208, 62;
	mov.u32 	%r210, _ZZ24split_k_reduction_kernelI6__halfLi512EEvPT_PKS1_iiiE12temp_storage;
	add.s32 	%r211, %r210, %r209;
	st.shared.u16 	[%r211+16], %rs195;
$L__BB17_29:
	setp.ne.s32 	%p19, %r1, 0;
	bar.sync 	0;
	@%p19 bra 	$L__BB17_31;
	ld.shared.u16 	%rs142, [_ZZ24split_k_reduction_kernelI6__halfLi512EEvPT_PKS1_iiiE12temp_storage+18];
	// begin inline asm
	{add.f16 %rs140,%rs195,%rs142;
}
	// end inline asm
	ld.shared.u16 	%rs145, [_ZZ24split_k_reduction_kernelI6__halfLi512EEvPT_PKS1_iiiE12temp_storage+20];
	// begin inline asm
	{add.f16 %rs143,%rs140,%rs145;
}
	// end inline asm
	ld.shared.u16 	%rs148, [_ZZ24split_k_reduction_kernelI6__halfLi512EEvPT_PKS1_iiiE12temp_storage+22];
	// begin inline asm
	{add.f16 %rs146,%rs143,%rs148;
}
	// end inline asm
	ld.shared.u16 	%rs151, [_ZZ24split_k_reduction_kernelI6__halfLi512EEvPT_PKS1_iiiE12temp_storage+24];
	// begin inline asm
	{add.f16 %rs149,%rs146,%rs151;
}
	// end inline asm
	ld.shared.u16 	%rs154, [_ZZ24split_k_reduction_kernelI6__halfLi512EEvPT_PKS1_iiiE12temp_storage+26];
	// begin inline asm
	{add.f16 %rs152,%rs149,%rs154;
}
	// end inline asm
	ld.shared.u16 	%rs157, [_ZZ24split_k_reduction_kernelI6__halfLi512EEvPT_PKS1_iiiE12temp_storage+28];
	// begin inline asm
	{add.f16 %rs155,%rs152,%rs157;
}
	// end inline asm
	ld.shared.u16 	%rs160, [_ZZ24split_k_reduction_kernelI6__halfLi512EEvPT_PKS1_iiiE12temp_storage+30];
	// begin inline asm
	{add.f16 %rs158,%rs155,%rs160;
}
	// end inline asm
	ld.shared.u16 	%rs163, [_ZZ24split_k_reduction_kernelI6__halfLi512EEvPT_PKS1_iiiE12temp_storage+32];
	// begin inline asm
	{add.f16 %rs161,%rs158,%rs163;
}
	// end inline asm
	ld.shared.u16 	%rs166, [_ZZ24split_k_reduction_kernelI6__halfLi512EEvPT_PKS1_iiiE12temp_storage+34];
	// begin inline asm
	{add.f16 %rs164,%rs161,%rs166;
}
	// end inline asm
	ld.shared.u16 	%rs169, [_ZZ24split_k_reduction_kernelI6__halfLi512EEvPT_PKS1_iiiE12temp_storage+36];
	// begin inline asm
	{add.f16 %rs167,%rs164,%rs169;
}
	// end inline asm
	ld.shared.u16 	%rs172, [_ZZ24split_k_reduction_kernelI6__halfLi512EEvPT_PKS1_iiiE12temp_storage+38];
	// begin inline asm
	{add.f16 %rs170,%rs167,%rs172;
}
	// end inline asm
	ld.shared.u16 	%rs175, [_ZZ24split_k_reduction_kernelI6__halfLi512EEvPT_PKS1_iiiE12temp_storage+40];
	// begin inline asm
	{add.f16 %rs173,%rs170,%rs175;
}
	// end inline asm
	ld.shared.u16 	%rs178, [_ZZ24split_k_reduction_kernelI6__halfLi512EEvPT_PKS1_iiiE12temp_storage+42];
	// begin inline asm
	{add.f16 %rs176,%rs173,%rs178;
}
	// end inline asm
	ld.shared.u16 	%rs181, [_ZZ24split_k_reduction_kernelI6__halfLi512EEvPT_PKS1_iiiE12temp_storage+44];
	// begin inline asm
	{add.f16 %rs179,%rs176,%rs181;
}
	// end inline asm
	ld.shared.u16 	%rs184, [_ZZ24split_k_reduction_kernelI6__halfLi512EEvPT_PKS1_iiiE12temp_storage+46];
	// begin inline asm
	{add.f16 %rs195,%rs179,%rs184;
}
	// end inline asm
$L__BB17_31:
	bar.sync 	0;
	@%p19 bra 	$L__BB17_33;
	ld.param.u64 	%rd69, [_Z24split_k_reduction_kernelI6__halfLi512EEvPT_PKS1_iii_param_0];
	mad.lo.s32 	%r212, %r214, %r104, %r215;
	cvta.to.global.u64 	%rd66, %rd69;
	mul.wide.s32 	%rd67, %r212, 2;
	add.s64 	%rd68, %rd66, %rd67;
	ld.global.u16 	%rs186, [%rd68];
	// begin inline asm
	{add.f16 %rs185,%rs186,%rs195;
}
	// end inline asm
	st.global.u16 	[%rd68], %rs185;
$L__BB17_33:
	add.s32 	%r215, %r215, %r4;
	setp.lt.s32 	%p21, %r215, %r104;
	@%p21 bra 	$L__BB17_4;
$L__BB17_34:
	mov.u32 	%r213, %nctaid.x;
	add.s32 	%r214, %r214, %r213;
	setp.lt.s32 	%p22, %r214, %r103;
	@%p22 bra 	$L__BB17_2;
$L__BB17_35:
	ret;

}
	// .globl	_Z28split_k_implicit_gemm_stage1I13__nv_bfloat16iLi128ELb1EEvPKT_S3_PS1_PKT0_S7_iiiii
.visible .entry _Z28split_k_implicit_gemm_stage1I13__nv_bfloat16iLi128ELb1EEvPKT_S3_PS1_PKT0_S7_iiiii(
	.param .u64 .ptr .align 1 _Z28split_k_implicit_gemm_stage1I13__nv_bfloat16iLi128ELb1EEvPKT_S3_PS1_PKT0_S7_iiiii_param_0,
	.param .u64 .ptr .align 1 _Z28split_k_implicit_gemm_stage1I13__nv_bfloat16iLi128ELb1EEvPKT_S3_PS1_PKT0_S7_iiiii_param_1,
	.param .u64 .ptr .align 1 _Z28split_k_implicit_gemm_stage1I13__nv_bfloat16iLi128ELb1EEvPKT_S3_PS1_PKT0_S7_iiiii_param_2,
	.param .u64 .ptr .align 1 _Z28split_k_implicit_gemm_stage1I13__nv_bfloat16iLi128ELb1EEvPKT_S3_PS1_PKT0_S7_iiiii_param_3,
	.param .u64 .ptr .align 1 _Z28split_k_implicit_gemm_stage1I13__nv_bfloat16iLi128ELb1EEvPKT_S3_PS1_PKT0_S7_iiiii_param_4,
	.param .u32 _Z28split_k_implicit_gemm_stage1I13__nv_bfloat16iLi128ELb1EEvPKT_S3_PS1_PKT0_S7_iiiii_param_5,
	.param .u32 _Z28split_k_implicit_gemm_stage1I13__nv_bfloat16iLi128ELb1EEvPKT_S3_PS1_PKT0_S7_iiiii_param_6,
	.param .u32 _Z28split_k_implicit_gemm_stage1I13__nv_bfloat16iLi128ELb1EEvPKT_S3_PS1_PKT0_S7_iiiii_param_7,
	.param .u32 _Z28split_k_implicit_gemm_stage1I13__nv_bfloat16iLi128ELb1EEvPKT_S3_PS1_PKT0_S7_iiiii_param_8,
	.param .u32 _Z28split_k_implicit_gemm_stage1I13__nv_bfloat16iLi128ELb1EEvPKT_S3_PS1_PKT0_S7_iiiii_param_9
)
{
	.reg .pred 	%p<36>;
	.reg .b16 	%rs<199>;
	.reg .b32 	%r<178>;
	.reg .b32 	%f<2>;
	.reg .b64 	%rd<86>;
	// demoted variable
	.shared .align 2 .b8 _ZZ28split_k_implicit_gemm_stage1I13__nv_bfloat16iLi128ELb1EEvPKT_S3_PS1_PKT0_S7_iiiiiE12temp_storage[14];
	ld.param.u64 	%rd14, [_Z28split_k_implicit_gemm_stage1I13__nv_bfloat16iLi128ELb1EEvPKT_S3_PS1_PKT0_S7_iiiii_param_0];
	ld.param.u64 	%rd15, [_Z28split_k_implicit_gemm_stage1I13__nv_bfloat16iLi128ELb1EEvPKT_S3_PS1_PKT0_S7_iiiii_param_1];
	ld.param.u64 	%rd13, [_Z28split_k_implicit_gemm_stage1I13__nv_bfloat16iLi128ELb1EEvPKT_S3_PS1_PKT0_S7_iiiii_param_2];
	ld.param.u64 	%rd16, [_Z28split_k_implicit_gemm_stage1I13__nv_bfloat16iLi128ELb1EEvPKT_S3_PS1_PKT0_S7_iiiii_param_3];
	ld.param.u64 	%rd17, [_Z28split_k_implicit_gemm_stage1I13__nv_bfloat16iLi128ELb1EEvPKT_S3_PS1_PKT0_S7_iiiii_param_4];
	ld.param.u32 	%r59, [_Z28split_k_implicit_gemm_stage1I13__nv_bfloat16iLi128ELb1EEvPKT_S3_PS1_PKT0_S7_iiiii_param_5];
	ld.param.u32 	%r60, [_Z28split_k_implicit_gemm_stage1I13__nv_bfloat16iLi128ELb1EEvPKT_S3_PS1_PKT0_S7_iiiii_param_6];
	ld.param.u32 	%r61, [_Z28split_k_implicit_gemm_stage1I13__nv_bfloat16iLi128ELb1EEvPKT_S3_PS1_PKT0_S7_iiiii_param_7];
	ld.param.u32 	%r62, [_Z28split_k_implicit_gemm_stage1I13__nv_bfloat16iLi128ELb1EEvPKT_S3_PS1_PKT0_S7_iiiii_param_8];
	cvta.to.global.u64 	%rd1, %rd15;
	cvta.to.global.u64 	%rd2, %rd14;
	cvta.to.global.u64 	%rd3, %rd17;
	cvta.to.global.u64 	%rd4, %rd16;
	mov.u32 	%r171, %ctaid.x;
	setp.ge.s32 	%p1, %r171, %r59;
	@%p1 bra 	$L__BB18_62;
	mov.u32 	%r2, %tid.x;
	mov.u32 	%r3, %ctaid.y;
	add.s32 	%r4, %r61, %r2;
	add.s32 	%r63, %r62, %r61;
	mov.u32 	%r5, %nctaid.y;
	add.s32 	%r64, %r4, 128;
	max.s32 	%r65, %r64, %r63;
	not.b32 	%r66, %r2;
	add.s32 	%r67, %r65, %r66;
	sub.s32 	%r6, %r67, %r61;
	shr.u32 	%r68, %r6, 7;
	add.s32 	%r69, %r68, 1;
	and.b32  	%r7, %r69, 7;
	add.s64 	%rd5, %rd4, 2048;
	add.s64 	%rd6, %rd3, 2048;
$L__BB18_2:
	setp.ge.s32 	%p2, %r3, %r60;
	@%p2 bra 	$L__BB18_61;
	mov.f32 	%f1, 0f00000000;
	// begin inline asm
	{  cvt.rn.bf16.f32 %rs51, %f1;}

	// end inline asm
	// begin inline asm
	mov.u32 %r70, %laneid;
	// end inline asm
	mul.lo.s32 	%r10, %r171, %r60;
	mov.u32 	%r172, %r3;
$L__BB18_4:
	setp.ge.s32 	%p3, %r2, %r62;
	mov.u16 	%rs172, %rs51;
	@%p3 bra 	$L__BB18_45;
	setp.lt.u32 	%p4, %r6, 896;
	mov.u32 	%r175, %r4;
	mov.u16 	%rs172, %rs51;
	@%p4 bra 	$L__BB18_24;
	shr.u32 	%r71, %r6, 7;
	add.s32 	%r72, %r71, 1;
	and.b32  	%r73, %r72, 67108856;
	neg.s32 	%r173, %r73;
	mov.u32 	%r175, %r4;
	mov.u16 	%rs172, %rs51;
$L__BB18_7:
	.pragma "nounroll";
	mul.wide.s32 	%rd18, %r175, 4;
	add.s64 	%rd7, %rd5, %rd18;
	add.s64 	%rd8, %rd6, %rd18;
	ld.global.nc.u32 	%r15, [%rd7+-2048];
	ld.global.nc.u32 	%r74, [%rd8+-2048];
	or.b32  	%r75, %r15, %r74;
	setp.lt.s32 	%p5, %r75, 0;
	@%p5 bra 	$L__BB18_9;
	mad.lo.s32 	%r76, %r15, %r59, %r171;
	mul.wide.s32 	%rd19, %r76, 2;
	add.s64 	%rd20, %rd2, %rd19;
	ld.global.nc.u16 	%rs54, [%rd20];
	mad.lo.s32 	%r77, %r74, %r60, %r172;
	mul.wide.s32 	%rd21, %r77, 2;
	add.s64 	%rd22, %rd1, %rd21;
	ld.global.nc.u16 	%rs55, [%rd22];
	// begin inline asm
	{ mul.bf16 %rs53,%rs54,%rs55; }

	// end inline asm
	// begin inline asm
	{ add.bf16 %rs172,%rs172,%rs53; }

	// end inline asm
$L__BB18_9:
	ld.global.nc.u32 	%r17, [%rd7+-1536];
	ld.global.nc.u32 	%r78, [%rd8+-1536];
	or.b32  	%r79, %r17, %r78;
	setp.lt.s32 	%p6, %r79, 0;
	@%p6 bra 	$L__BB18_11;
	mad.lo.s32 	%r80, %r17, %r59, %r171;
	mul.wide.s32 	%rd23, %r80, 2;
	add.s64 	%rd24, %rd2, %rd23;
	ld.global.nc.u16 	%rs60, [%rd24];
	mad.lo.s32 	%r81, %r78, %r60, %r172;
	mul.wide.s32 	%rd25, %r81, 2;
	add.s64 	%rd26, %rd1, %rd25;
	ld.global.nc.u16 	%rs61, [%rd26];
	// begin inline asm
	{ mul.bf16 %rs59,%rs60,%rs61; }

	// end inline asm
	// begin inline asm
	{ add.bf16 %rs172,%rs172,%rs59; }

	// end inline asm
$L__BB18_11:
	ld.global.nc.u32 	%r19, [%rd7+-1024];
	ld.global.nc.u32 	%r82, [%rd8+-1024];
	or.b32  	%r83, %r19, %r82;
	setp.lt.s32 	%p7, %r83, 0;
	@%p7 bra 	$L__BB18_13;
	mad.lo.s32 	%r84, %r19, %r59, %r171;
	mul.wide.s32 	%rd27, %r84, 2;
	add.s64 	%rd28, %rd2, %rd27;
	ld.global.nc.u16 	%rs66, [%rd28];
	mad.lo.s32 	%r85, %r82, %r60, %r172;
	mul.wide.s32 	%rd29, %r85, 2;
	add.s64 	%rd30, %rd1, %rd29;
	ld.global.nc.u16 	%rs67, [%rd30];
	// begin inline asm
	{ mul.bf16 %rs65,%rs66,%rs67; }

	// end inline asm
	// begin inline asm
	{ add.bf16 %rs172,%rs172,%rs65; }

	// end inline asm
$L__BB18_13:
	ld.global.nc.u32 	%r21, [%rd7+-512];
	ld.global.nc.u32 	%r86, [%rd8+-512];
	or.b32  	%r87, %r21, %r86;
	setp.lt.s32 	%p8, %r87, 0;
	@%p8 bra 	$L__BB18_15;
	mad.lo.s32 	%r88, %r21, %r59, %r171;
	mul.wide.s32 	%rd31, %r88, 2;
	add.s64 	%rd32, %rd2, %rd31;
	ld.global.nc.u16 	%rs72, [%rd32];
	mad.lo.s32 	%r89, %r86, %r60, %r172;
	mul.wide.s32 	%rd33, %r89, 2;
	add.s64 	%rd34, %rd1, %rd33;
	ld.global.nc.u16 	%rs73, [%rd34];
	// begin inline asm
	{ mul.bf16 %rs71,%rs72,%rs73; }

	// end inline asm
	// begin inline asm
	{ add.bf16 %rs172,%rs172,%rs71; }

	// end inline asm
$L__BB18_15:
	ld.global.nc.u32 	%r23, [%rd7];
	ld.global.nc.u32 	%r90, [%rd8];
	or.b32  	%r91, %r23, %r90;
	setp.lt.s32 	%p9, %r91, 0;
	@%p9 bra 	$L__BB18_17;
	mad.lo.s32 	%r92, %r23, %r59, %r171;
	mul.wide.s32 	%rd35, %r92, 2;
	add.s64 	%rd36, %rd2, %rd35;
	ld.global.nc.u16 	%rs78, [%rd36];
	mad.lo.s32 	%r93, %r90, %r60, %r172;
	mul.wide.s32 	%rd37, %r93, 2;
	add.s64 	%rd38, %rd1, %rd37;
	ld.global.nc.u16 	%rs79, [%rd38];
	// begin inline asm
	{ mul.bf16 %rs77,%rs78,%rs79; }

	// end inline asm
	// begin inline asm
	{ add.bf16 %rs172,%rs172,%rs77; }

	// end inline asm
$L__BB18_17:
	ld.global.nc.u32 	%r25, [%rd7+512];
	ld.global.nc.u32 	%r94, [%rd8+512];
	or.b32  	%r95, %r25, %r94;
	setp.lt.s32 	%p10, %r95, 0;
	@%p10 bra 	$L__BB18_19;
	mad.lo.s32 	%r96, %r25, %r59, %r171;
	mul.wide.s32 	%rd39, %r96, 2;
	add.s64 	%rd40, %rd2, %rd39;
	ld.global.nc.u16 	%rs84, [%rd40];
	mad.lo.s32 	%r97, %r94, %r60, %r172;
	mul.wide.s32 	%rd41, %r97, 2;
	add.s64 	%rd42, %rd1, %rd41;
	ld.global.nc.u16 	%rs85, [%rd42];
	// begin inline asm
	{ mul.bf16 %rs83,%rs84,%rs85; }

	// end inline asm
	// begin inline asm
	{ add.bf16 %rs172,%rs172,%rs83; }

	// end inline asm
$L__BB18_19:
	ld.global.nc.u32 	%r27, [%rd7+1024];
	ld.global.nc.u32 	%r98, [%rd8+1024];
	or.b32  	%r99, %r27, %r98;
	setp.lt.s32 	%p11, %r99, 0;
	@%p11 bra 	$L__BB18_21;
	mad.lo.s32 	%r100, %r27, %r59, %r171;
	mul.wide.s32 	%rd43, %r100, 2;
	add.s64 	%rd44, %rd2, %rd43;
	ld.global.nc.u16 	%rs90, [%rd44];
	mad.lo.s32 	%r101, %r98, %r60, %r172;
	mul.wide.s32 	%rd45, %r101, 2;
	add.s64 	%rd46, %rd1, %rd45;
	ld.global.nc.u16 	%rs91, [%rd46];
	// begin inline asm
	{ mul.bf16 %rs89,%rs90,%rs91; }

	// end inline asm
	// begin inline asm
	{ add.bf16 %rs172,%rs172,%rs89; }

	// end inline asm
$L__BB18_21:
	ld.global.nc.u32 	%r29, [%rd7+1536];
	ld.global.nc.u32 	%r102, [%rd8+1536];
	or.b32  	%r103, %r29, %r102;
	setp.lt.s32 	%p12, %r103, 0;
	@%p12 bra 	$L__BB18_23;
	mad.lo.s32 	%r104, %r29, %r59, %r171;
	mul.wide.s32 	%rd47, %r104, 2;
	add.s64 	%rd48, %rd2, %rd47;
	ld.global.nc.u16 	%rs96, [%rd48];
	mad.lo.s32 	%r105, %r102, %r60, %r172;
	mul.wide.s32 	%rd49, %r105, 2;
	add.s64 	%rd50, %rd1, %rd49;
	ld.global.nc.u16 	%rs97, [%rd50];
	// begin inline asm
	{ mul.bf16 %rs95,%rs96,%rs97; }

	// end inline asm
	// begin inline asm
	{ add.bf16 %rs172,%rs172,%rs95; }

	// end inline asm
$L__BB18_23:
	add.s32 	%r175, %r175, 1024;
	add.s32 	%r173, %r173, 8;
	setp.ne.s32 	%p13, %r173, 0;
	@%p13 bra 	$L__BB18_7;
$L__BB18_24:
	setp.eq.s32 	%p14, %r7, 0;
	@%p14 bra 	$L__BB18_45;
	add.s32 	%r106, %r7, -1;
	setp.lt.u32 	%p15, %r106, 3;
	@%p15 bra 	$L__BB18_35;
	mul.wide.s32 	%rd51, %r175, 4;
	add.s64 	%rd9, %rd4, %rd51;
	ld.global.nc.u32 	%r34, [%rd9];
	add.s64 	%rd10, %rd3, %rd51;
	ld.global.nc.u32 	%r107, [%rd10];
	or.b32  	%r108, %r34, %r107;
	setp.lt.s32 	%p16, %r108, 0;
	@%p16 bra 	$L__BB18_28;
	mad.lo.s32 	%r109, %r34, %r59, %r171;
	mul.wide.s32 	%rd52, %r109, 2;
	add.s64 	%rd53, %rd2, %rd52;
	ld.global.nc.u16 	%rs103, [%rd53];
	mad.lo.s32 	%r110, %r107, %r60, %r172;
	mul.wide.s32 	%rd54, %r110, 2;
	add.s64 	%rd55, %rd1, %rd54;
	ld.global.nc.u16 	%rs104, [%rd55];
	// begin inline asm
	{ mul.bf16 %rs102,%rs103,%rs104; }

	// end inline asm
	// begin inline asm
	{ add.bf16 %rs172,%rs172,%rs102; }

	// end inline asm
$L__BB18_28:
	ld.global.nc.u32 	%r36, [%rd9+512];
	ld.global.nc.u32 	%r111, [%rd10+512];
	or.b32  	%r112, %r36, %r111;
	setp.lt.s32 	%p17, %r112, 0;
	@%p17 bra 	$L__BB18_30;
	mad.lo.s32 	%r113, %r36, %r59, %r171;
	mul.wide.s32 	%rd56, %r113, 2;
	add.s64 	%rd57, %rd2, %rd56;
	ld.global.nc.u16 	%rs109, [%rd57];
	mad.lo.s32 	%r114, %r111, %r60, %r172;
	mul.wide.s32 	%rd58, %r114, 2;
	add.s64 	%rd59, %rd1, %rd58;
	ld.global.nc.u16 	%rs110, [%rd59];
	// begin inline asm
	{ mul.bf16 %rs108,%rs109,%rs110; }

	// end inline asm
	// begin inline asm
	{ add.bf16 %rs172,%rs172,%rs108; }

	// end inline asm
$L__BB18_30:
	ld.global.nc.u32 	%r38, [%rd9+1024];
	ld.global.nc.u32 	%r115, [%rd10+1024];
	or.b32  	%r116, %r38, %r115;
	setp.lt.s32 	%p18, %r116, 0;
	@%p18 bra 	$L__BB18_32;
	mad.lo.s32 	%r117, %r38, %r59, %r171;
	mul.wide.s32 	%rd60, %r117, 2;
	add.s64 	%rd61, %rd2, %rd60;
	ld.global.nc.u16 	%rs115, [%rd61];
	mad.lo.s32 	%r118, %r115, %r60, %r172;
	mul.wide.s32 	%rd62, %r118, 2;
	add.s64 	%rd63, %rd1, %rd62;
	ld.global.nc.u16 	%rs116, [%rd63];
	// begin inline asm
	{ mul.bf16 %rs114,%rs115,%rs116; }

	// end inline asm
	// begin inline asm
	{ add.bf16 %rs172,%rs172,%rs114; }

	// end inline asm
$L__BB18_32:
	ld.global.nc.u32 	%r40, [%rd9+1536];
	ld.global.nc.u32 	%r119, [%rd10+1536];
	or.b32  	%r120, %r40, %r119;
	setp.lt.s32 	%p19, %r120, 0;
	@%p19 bra 	$L__BB18_34;
	mad.lo.s32 	%r121, %r40, %r59, %r171;
	mul.wide.s32 	%rd64, %r121, 2;
	add.s64 	%rd65, %rd2, %rd64;
	ld.global.nc.u16 	%rs121, [%rd65];
	mad.lo.s32 	%r122, %r119, %r60, %r172;
	mul.wide.s32 	%rd66, %r122, 2;
	add.s64 	%rd67, %rd1, %rd66;
	ld.global.nc.u16 	%rs122, [%rd67];
	// begin inline asm
	{ mul.bf16 %rs120,%rs121,%rs122; }

	// end inline asm
	// begin inline asm
	{ add.bf16 %rs172,%rs172,%rs120; }

	// end inline asm
$L__BB18_34:
	add.s32 	%r175, %r175, 512;
$L__BB18_35:
	shr.u32 	%r123, %r6, 7;
	add.s32 	%r124, %r123, 1;
	and.b32  	%r125, %r124, 3;
	setp.eq.s32 	%p20, %r125, 0;
	@%p20 bra 	$L__BB18_45;
	and.b32  	%r126, %r6, 384;
	setp.eq.s32 	%p21, %r126, 0;
	@%p21 bra 	$L__BB18_42;
	mul.wide.s32 	%rd68, %r175, 4;
	add.s64 	%rd11, %rd4, %rd68;
	ld.global.nc.u32 	%r44, [%rd11];
	add.s64 	%rd12, %rd3, %rd68;
	ld.global.nc.u32 	%r127, [%rd12];
	or.b32  	%r128, %r44, %r127;
	setp.lt.s32 	%p22, %r128, 0;
	@%p22 bra 	$L__BB18_39;
	mad.lo.s32 	%r129, %r44, %r59, %r171;
	mul.wide.s32 	%rd69, %r129, 2;
	add.s64 	%rd70, %rd2, %rd69;
	ld.global.nc.u16 	%rs128, [%rd70];
	mad.lo.s32 	%r130, %r127, %r60, %r172;
	mul.wide.s32 	%rd71, %r130, 2;
	add.s64 	%rd72, %rd1, %rd71;
	ld.global.nc.u16 	%rs129, [%rd72];
	// begin inline asm
	{ mul.bf16 %rs127,%rs128,%rs129; }

	// end inline asm
	// begin inline asm
	{ add.bf16 %rs172,%rs172,%rs127; }

	// end inline asm
$L__BB18_39:
	ld.global.nc.u32 	%r46, [%rd11+512];
	ld.global.nc.u32 	%r131, [%rd12+512];
	or.b32  	%r132, %r46, %r131;
	setp.lt.s32 	%p23, %r132, 0;
	@%p23 bra 	$L__BB18_41;
	mad.lo.s32 	%r133, %r46, %r59, %r171;
	mul.wide.s32 	%rd73, %r133, 2;
	add.s64 	%rd74, %rd2, %rd73;
	ld.global.nc.u16 	%rs134, [%rd74];
	mad.lo.s32 	%r134, %r131, %r60, %r172;
	mul.wide.s32 	%rd75, %r134, 2;
	add.s64 	%rd76, %rd1, %rd75;
	ld.global.nc.u16 	%rs135, [%rd76];
	// begin inline asm
	{ mul.bf16 %rs133,%rs134,%rs135; }

	// end inline asm
	// begin inline asm
	{ add.bf16 %rs172,%rs172,%rs133; }

	// end inline asm
$L__BB18_41:
	add.s32 	%r175, %r175, 256;
$L__BB18_42:
	and.b32  	%r135, %r6, 128;
	setp.ne.s32 	%p24, %r135, 0;
	@%p24 bra 	$L__BB18_45;
	mul.wide.s32 	%rd77, %r175, 4;
	add.s64 	%rd78, %rd4, %rd77;
	ld.global.nc.u32 	%r50, [%rd78];
	add.s64 	%rd79, %rd3, %rd77;
	ld.global.nc.u32 	%r136, [%rd79];
	or.b32  	%r137, %r50, %r136;
	setp.lt.s32 	%p25, %r137, 0;
	@%p25 bra 	$L__BB18_45;
	mad.lo.s32 	%r138, %r50, %r59, %r171;
	mul.wide.s32 	%rd80, %r138, 2;
	add.s64 	%rd81, %rd2, %rd80;
	ld.global.nc.u16 	%rs140, [%rd81];
	mad.lo.s32 	%r139, %r136, %r60, %r172;
	mul.wide.s32 	%rd82, %r139, 2;
	add.s64 	%rd83, %rd1, %rd82;
	ld.global.nc.u16 	%rs141, [%rd83];
	// begin inline asm
	{ mul.bf16 %rs139,%rs140,%rs141; }

	// end inline asm
	// begin inline asm
	{ add.bf16 %rs172,%rs172,%rs139; }

	// end inline asm
$L__BB18_45:
	setp.gt.s32 	%p26, %r70, 30;
	cvt.u32.u16 	%r141, %rs172;
	mov.b32 	%r142, 1;
	mov.b32 	%r143, 31;
	mov.b32 	%r144, -1;
	// begin inline asm
	shfl.sync.down.b32 %r140, %r141, %r142, %r143, %r144;
	// end inline asm
	@%p26 bra 	$L__BB18_47;
	cvt.u16.u32 	%rs147, %r140;
	// begin inline asm
	{ add.bf16 %rs172,%rs172,%rs147; }

	// end inline asm
$L__BB18_47:
	setp.gt.s32 	%p27, %r70, 29;
	cvt.u32.u16 	%r146, %rs172;
	mov.b32 	%r147, 2;
	mov.b32 	%r148, 31;
	mov.b32 	%r149, -1;
	// begin inline asm
	shfl.sync.down.b32 %r145, %r146, %r147, %r148, %r149;
	// end inline asm
	@%p27 bra 	$L__BB18_49;
	cvt.u16.u32 	%rs150, %r145;
	// begin inline asm
	{ add.bf16 %rs172,%rs172,%rs150; }

	// end inline asm
$L__BB18_49:
	setp.gt.s32 	%p28, %r70, 27;
	cvt.u32.u16 	%r151, %rs172;
	mov.b32 	%r152, 4;
	mov.b32 	%r153, 31;
	mov.b32 	%r154, -1;
	// begin inline asm
	shfl.sync.down.b32 %r150, %r151, %r152, %r153, %r154;
	// end inline asm
	@%p28 bra 	$L__BB18_51;
	cvt.u16.u32 	%rs153, %r150;
	// begin inline asm
	{ add.bf16 %rs172,%rs172,%rs153; }

	// end inline asm
$L__BB18_51:
	setp.gt.s32 	%p29, %r70, 23;
	cvt.u32.u16 	%r156, %rs172;
	mov.b32 	%r157, 8;
	mov.b32 	%r158, 31;
	mov.b32 	%r159, -1;
	// begin inline asm
	shfl.sync.down.b32 %r155, %r156, %r157, %r158, %r159;
	// end inline asm
	@%p29 bra 	$L__BB18_53;
	cvt.u16.u32 	%rs156, %r155;
	// begin inline asm
	{ add.bf16 %rs172,%rs172,%rs156; }

	// end inline asm
$L__BB18_53:
	setp.gt.s32 	%p30, %r70, 15;
	cvt.u32.u16 	%r161, %rs172;
	mov.b32 	%r162, 16;
	mov.b32 	%r163, 31;
	mov.b32 	%r164, -1;
	// begin inline asm
	shfl.sync.down.b32 %r160, %r161, %r162, %r163, %r164;
	// end inline asm
	@%p30 bra 	$L__BB18_56;
	setp.ne.s32 	%p31, %r70, 0;
	cvt.u16.u32 	%rs159, %r160;
	// begin inline asm
	{ add.bf16 %rs172,%rs172,%rs159; }

	// end inline asm
	@%p31 bra 	$L__BB18_56;
	shr.u32 	%r165, %r2, 4;
	and.b32  	%r166, %r165, 62;
	mov.u32 	%r167, _ZZ28split_k_implicit_gemm_stage1I13__nv_bfloat16iLi128ELb1EEvPKT_S3_PS1_PKT0_S7_iiiiiE12temp_storage;
	add.s32 	%r168, %r167, %r166;
	st.shared.u16 	[%r168+4], %rs172;
$L__BB18_56:
	setp.ne.s32 	%p32, %r2, 0;
	bar.sync 	0;
	@%p32 bra 	$L__BB18_58;
	ld.shared.u16 	%rs162, [_ZZ28split_k_implicit_gemm_stage1I13__nv_bfloat16iLi128ELb1EEvPKT_S3_PS1_PKT0_S7_iiiiiE12temp_storage+6];
	// begin inline asm
	{ add.bf16 %rs160,%rs172,%rs162; }

	// end inline asm
	ld.shared.u16 	%rs165, [_ZZ28split_k_implicit_gemm_stage1I13__nv_bfloat16iLi128ELb1EEvPKT_S3_PS1_PKT0_S7_iiiiiE12temp_storage+8];
	// begin inline asm
	{ add.bf16 %rs163,%rs160,%rs165; }

	// end inline asm
	ld.shared.u16 	%rs168, [_ZZ28split_k_implicit_gemm_stage1I13__nv_bfloat16iLi128ELb1EEvPKT_S3_PS1_PKT0_S7_iiiiiE12temp_storage+10];
	// begin inline asm
	{ add.bf16 %rs172,%rs163,%rs168; }

	// end inline asm
$L__BB18_58:
	bar.sync 	0;
	@%p32 bra 	$L__BB18_60;
	add.s32 	%r169, %r172, %r10;
	mul.wide.s32 	%rd85, %r169, 2;
	add.s64 	%rd84, %rd13, %rd85;
	// begin inline asm
	{ atom.add.noftz.bf16 %rs169,[%rd84],%rs172; }

	// end inline asm
$L__BB18_60:
	add.s32 	%r172, %r172, %r5;
	setp.lt.s32 	%p34, %r172, %r60;
	@%p34 bra 	$L__BB18_4;
$L__BB18_61:
	mov.u32 	%r170, %nctaid.x;
	add.s32 	%r171, %r171, %r170;
	setp.lt.s32 	%p35, %r171, %r59;
	@%p35 bra 	$L__BB18_2;
$L__BB18_62:
	ret;

}
	// .globl	_Z28split_k_implicit_gemm_stage1I13__nv_bfloat16iLi128ELb0EEvPKT_S3_PS1_PKT0_S7_iiiii
.visible .entry _Z28split_k_implicit_gemm_stage1I13__nv_bfloat16iLi128ELb0EEvPKT_S3_PS1_PKT0_S7_iiiii(
	.param .u64 .ptr .align 1 _Z28split_k_implicit_gemm_stage1I13__nv_bfloat16iLi128ELb0EEvPKT_S3_PS1_PKT0_S7_iiiii_param_0,
	.param .u64 .ptr .align 1 _Z28split_k_implicit_gemm_stage1I13__nv_bfloat16iLi128ELb0EEvPKT_S3_PS1_PKT0_S7_iiiii_param_1,
	.param .u64 .ptr .align 1 _Z28split_k_implicit_gemm_stage1I13__nv_bfloat16iLi128ELb0EEvPKT_S3_PS1_PKT0_S7_iiiii_param_2,
	.param .u64 .ptr .align 1 _Z28split_k_implicit_gemm_stage1I13__nv_bfloat16iLi128ELb0EEvPKT_S3_PS1_PKT0_S7_iiiii_param_3,
	.param .u64 .ptr .align 1 _Z28split_k_implicit_gemm_stage1I13__nv_bfloat16iLi128ELb0EEvPKT_S3_PS1_PKT0_S7_iiiii_param_4,
	.param .u32 _Z28split_k_implicit_gemm_stage1I13__nv_bfloat16iLi128ELb0EEvPKT_S3_PS1_PKT0_S7_iiiii_param_5,
	.param .u32 _Z28split_k_implicit_gemm_stage1I13__nv_bfloat16iLi128ELb0EEvPKT_S3_PS1_PKT0_S7_iiiii_param_6,
	.param .u32 _Z28split_k_implicit_gemm_stage1I13__nv_bfloat16iLi128ELb0EEvPKT_S3_PS1_PKT0_S7_iiiii_param_7,
	.param .u32 _Z28split_k_implicit_gemm_stage1I13__nv_bfloat16iLi128ELb0EEvPKT_S3_PS1_PKT0_S7_iiiii_param_8,
	.param .u32 _Z28split_k_implicit_gemm_stage1I13__nv_bfloat16iLi128ELb0EEvPKT_S3_PS1_PKT0_S7_iiiii_param_9
)
{
	.reg .pred 	%p<36>;
	.reg .b16 	%rs<200>;
	.reg .b32 	%r<178>;
	.reg .b32 	%f<2>;
	.reg .b64 	%rd<87>;
	// demoted variable
	.shared .align 2 .b8 _ZZ28split_k_implicit_gemm_stage1I13__nv_bfloat16iLi128ELb0EEvPKT_S3_PS1_PKT0_S7_iiiiiE12temp_storage[14];
	ld.param.u64 	%rd15, [_Z28split_k_implicit_gemm_stage1I13__nv_bfloat16iLi128ELb0EEvPKT_S3_PS1_PKT0_S7_iiiii_param_0];
	ld.param.u64 	%rd16, [_Z28split_k_implicit_gemm_stage1I13__nv_bfloat16iLi128ELb0EEvPKT_S3_PS1_PKT0_S7_iiiii_param_1];
	ld.param.u64 	%rd14, [_Z28split_k_implicit_gemm_stage1I13__nv_bfloat16iLi128ELb0EEvPKT_S3_PS1_PKT0_S7_iiiii_param_2];
	ld.param.u64 	%rd17, [_Z28split_k_implicit_gemm_stage1I13__nv_bfloat16iLi128ELb0EEvPKT_S3_PS1_PKT0_S7_iiiii_param_3];
	ld.param.u64 	%rd18, [_Z28split_k_implicit_gemm_stage1I13__nv_bfloat16iLi128ELb0EEvPKT_S3_PS1_PKT0_S7_iiiii_param_4];
	ld.param.u32 	%r59, [_Z28split_k_implicit_gemm_stage1I13__nv_bfloat16iLi128ELb0EEvPKT_S3_PS1_PKT0_S7_iiiii_param_5];
	ld.param.u32 	%r60, [_Z28split_k_implicit_gemm_stage1I13__nv_bfloat16iLi128ELb0EEvPKT_S3_PS1_PKT0_S7_iiiii_param_6];
	ld.param.u32 	%r61, [_Z28split_k_implicit_gemm_stage1I13__nv_bfloat16iLi128ELb0EEvPKT_S3_PS1_PKT0_S7_iiiii_param_7];
	ld.param.u32 	%r62, [_Z28split_k_implicit_gemm_stage1I13__nv_bfloat16iLi128ELb0EEvPKT_S3_PS1_PKT0_S7_iiiii_param_8];
	cvta.to.global.u64 	%rd1, %rd16;
	cvta.to.global.u64 	%rd2, %rd15;
	cvta.to.global.u64 	%rd3, %rd18;
	cvta.to.global.u64 	%rd4, %rd17;
	mov.u32 	%r171, %ctaid.x;
	setp.ge.s32 	%p1, %r171, %r59;
	@%p1 bra 	$L__BB19_62;
	mov.u32 	%r2, %tid.x;
	mov.u32 	%r3, %ctaid.y;
	add.s32 	%r4, %r61, %r2;
	add.s32 	%r63, %r62, %r61;
	mov.u32 	%r5, %nctaid.y;
	add.s32 	%r64, %r4, 128;
	max.s32 	%r65, %r64, %r63;
	not.b32 	%r66, %r2;
	add.s32 	%r67, %r65, %r66;
	sub.s32 	%r6, %r67, %r61;
	shr.u32 	%r68, %r6, 7;
	add.s32 	%r69, %r68, 1;
	and.b32  	%r7, %r69, 7;
	add.s64 	%rd5, %rd4, 2048;
	add.s64 	%rd6, %rd3, 2048;
	cvta.to.global.u64 	%rd7, %rd14;
$L__BB19_2:
	setp.ge.s32 	%p2, %r3, %r60;
	@%p2 bra 	$L__BB19_61;
	mov.f32 	%f1, 0f00000000;
	// begin inline asm
	{  cvt.rn.bf16.f32 %rs51, %f1;}

	// end inline asm
	// begin inline asm
	mov.u32 %r70, %laneid;
	// end inline asm
	mul.lo.s32 	%r10, %r171, %r60;
	mov.u32 	%r172, %r3;
$L__BB19_4:
	setp.ge.s32 	%p3, %r2, %r62;
	mov.u16 	%rs173, %rs51;
	@%p3 bra 	$L__BB19_45;
	setp.lt.u32 	%p4, %r6, 896;
	mov.u32 	%r175, %r4;
	mov.u16 	%rs173, %rs51;
	@%p4 bra 	$L__BB19_24;
	shr.u32 	%r71, %r6, 7;
	add.s32 	%r72, %r71, 1;
	and.b32  	%r73, %r72, 67108856;
	neg.s32 	%r173, %r73;
	mov.u32 	%r175, %r4;
	mov.u16 	%rs173, %rs51;
$L__BB19_7:
	.pragma "nounroll";
	mul.wide.s32 	%rd19, %r175, 4;
	add.s64 	%rd8, %rd5, %rd19;
	add.s64 	%rd9, %rd6, %rd19;
	ld.global.nc.u32 	%r15, [%rd8+-2048];
	ld.global.nc.u32 	%r74, [%rd9+-2048];
	or.b32  	%r75, %r15, %r74;
	setp.lt.s32 	%p5, %r75, 0;
	@%p5 bra 	$L__BB19_9;
	mad.lo.s32 	%r76, %r15, %r59, %r171;
	mul.wide.s32 	%rd20, %r76, 2;
	add.s64 	%rd21, %rd2, %rd20;
	ld.global.nc.u16 	%rs54, [%rd21];
	mad.lo.s32 	%r77, %r74, %r60, %r172;
	mul.wide.s32 	%rd22, %r77, 2;
	add.s64 	%rd23, %rd1, %rd22;
	ld.global.nc.u16 	%rs55, [%rd23];
	// begin inline asm
	{ mul.bf16 %rs53,%rs54,%rs55; }

	// end inline asm
	// begin inline asm
	{ add.bf16 %rs173,%rs173,%rs53; }

	// end inline asm
$L__BB19_9:
	ld.global.nc.u32 	%r17, [%rd8+-1536];
	ld.global.nc.u32 	%r78, [%rd9+-1536];
	or.b32  	%r79, %r17, %r78;
	setp.lt.s32 	%p6, %r79, 0;
	@%p6 bra 	$L__BB19_11;
	mad.lo.s32 	%r80, %r17, %r59, %r171;
	mul.wide.s32 	%rd24, %r80, 2;
	add.s64 	%rd25, %rd2, %rd24;
	ld.global.nc.u16 	%rs60, [%rd25];
	mad.lo.s32 	%r81, %r78, %r60, %r172;
	mul.wide.s32 	%rd26, %r81, 2;
	add.s64 	%rd27, %rd1, %rd26;
	ld.global.nc.u16 	%rs61, [%rd27];
	// begin inline asm
	{ mul.bf16 %rs59,%rs60,%rs61; }

	// end inline asm
	// begin inline asm
	{ add.bf16 %rs173,%rs173,%rs59; }

	// end inline asm
$L__BB19_11:
	ld.global.nc.u32 	%r19, [%rd8+-1024];
	ld.global.nc.u32 	%r82, [%rd9+-1024];
	or.b32  	%r83, %r19, %r82;
	setp.lt.s32 	%p7, %r83, 0;
	@%p7 bra 	$L__BB19_13;
	mad.lo.s32 	%r84, %r19, %r59, %r171;
	mul.wide.s32 	%rd28, %r84, 2;
	add.s64 	%rd29, %rd2, %rd28;
	ld.global.nc.u16 	%rs66, [%rd29];
	mad.lo.s32 	%r85, %r82, %r60, %r172;
	mul.wide.s32 	%rd30, %r85, 2;
	add.s64 	%rd31, %rd1, %rd30;
	ld.global.nc.u16 	%rs67, [%rd31];
	// begin inline asm
	{ mul.bf16 %rs65,%rs66,%rs67; }

	// end inline asm
	// begin inline asm
	{ add.bf16 %rs173,%rs173,%rs65; }

	// end inline asm
$L__BB19_13:
	ld.global.nc.u32 	%r21, [%rd8+-512];
	ld.global.nc.u32 	%r86, [%rd9+-512];
	or.b32  	%r87, %r21, %r86;
	setp.lt.s32 	%p8, %r87, 0;
	@%p8 bra 	$L__BB19_15;
	mad.lo.s32 	%r88, %r21, %r59, %r171;
	mul.wide.s32 	%rd32, %r88, 2;
	add.s64 	%rd33, %rd2, %rd32;
	ld.global.nc.u16 	%rs72, [%rd33];
	mad.lo.s32 	%r89, %r86, %r60, %r172;
	mul.wide.s32 	%rd34, %r89, 2;
	add.s64 	%rd35, %rd1, %rd34;
	ld.global.nc.u16 	%rs73, [%rd35];
	// begin inline asm
	{ mul.bf16 %rs71,%rs72,%rs73; }

	// end inline asm
	// begin inline asm
	{ add.bf16 %rs173,%rs173,%rs71; }

	// end inline asm
$L__BB19_15:
	ld.global.nc.u32 	%r23, [%rd8];
	ld.global.nc.u32 	%r90, [%rd9];
	or.b32  	%r91, %r23, %r90;
	setp.lt.s32 	%p9, %r91, 0;
	@%p9 bra 	$L__BB19_17;
	mad.lo.s32 	%r92, %r23, %r59, %r171;
	mul.wide.s32 	%rd36, %r92, 2;
	add.s64 	%rd37, %rd2, %rd36;
	ld.global.nc.u16 	%rs78, [%rd37];
	mad.lo.s32 	%r93, %r90, %r60, %r172;
	mul.wide.s32 	%rd38, %r93, 2;
	add.s64 	%rd39, %rd1, %rd38;
	ld.global.nc.u16 	%rs79, [%rd39];
	// begin inline asm
	{ mul.bf16 %rs77,%rs78,%rs79; }

	// end inline asm
	// begin inline asm
	{ add.bf16 %rs173,%rs173,%rs77; }

	// end inline asm
$L__BB19_17:
	ld.global.nc.u32 	%r25, [%rd8+512];
	ld.global.nc.u32 	%r94, [%rd9+512];
	or.b32  	%r95, %r25, %r94;
	setp.lt.s32 	%p10, %r95, 0;
	@%p10 bra 	$L__BB19_19;
	mad.lo.s32 	%r96, %r25, %r59, %r171;
	mul.wide.s32 	%rd40, %r96, 2;
	add.s64 	%rd41, %rd2, %rd40;
	ld.global.nc.u16 	%rs84, [%rd41];
	mad.lo.s32 	%r97, %r94, %r60, %r172;
	mul.wide.s32 	%rd42, %r97, 2;
	add.s64 	%rd43, %rd1, %rd42;
	ld.global.nc.u16 	%rs85, [%rd43];
	// begin inline asm
	{ mul.bf16 %rs83,%rs84,%rs85; }

	// end inline asm
	// begin inline asm
	{ add.bf16 %rs173,%rs173,%rs83; }

	// end inline asm
$L__BB19_19:
	ld.global.nc.u32 	%r27, [%rd8+1024];
	ld.global.nc.u32 	%r98, [%rd9+1024];
	or.b32  	%r99, %r27, %r98;
	setp.lt.s32 	%p11, %r99, 0;
	@%p11 bra 	$L__BB19_21;
	mad.lo.s32 	%r100, %r27, %r59, %r171;
	mul.wide.s32 	%rd44, %r100, 2;
	add.s64 	%rd45, %rd2, %rd44;
	ld.global.nc.u16 	%rs90, [%rd45];
	mad.lo.s32 	%r101, %r98, %r60, %r172;
	mul.wide.s32 	%rd46, %r101, 2;
	add.s64 	%rd47, %rd1, %rd46;
	ld.global.nc.u16 	%rs91, [%rd47];
	// begin inline asm
	{ mul.bf16 %rs89,%rs90,%rs91; }

	// end inline asm
	// begin inline asm
	{ add.bf16 %rs173,%rs173,%rs89; }

	// end inline asm
$L__BB19_21:
	ld.global.nc.u32 	%r29, [%rd8+1536];
	ld.global.nc.u32 	%r102, [%rd9+1536];
	or.b32  	%r103, %r29, %r102;
	setp.lt.s32 	%p12, %r103, 0;
	@%p12 bra 	$L__BB19_23;
	mad.lo.s32 	%r104, %r29, %r59, %r171;
	mul.wide.s32 	%rd48, %r104, 2;
	add.s64 	%rd49, %rd2, %rd48;
	ld.global.nc.u16 	%rs96, [%rd49];
	mad.lo.s32 	%r105, %r102, %r60, %r172;
	mul.wide.s32 	%rd50, %r105, 2;
	add.s64 	%rd51, %rd1, %rd50;
	ld.global.nc.u16 	%rs97, [%rd51];
	// begin inline asm
	{ mul.bf16 %rs95,%rs96,%rs97; }

	// end inline asm
	// begin inline asm
	{ add.bf16 %rs173,%rs173,%rs95; }

	// end inline asm
$L__BB19_23:
	add.s32 	%r175, %r175, 1024;
	add.s32 	%r173, %r173, 8;
	setp.ne.s32 	%p13, %r173, 0;
	@%p13 bra 	$L__BB19_7;
$L__BB19_24:
	setp.eq.s32 	%p14, %r7, 0;
	@%p14 bra 	$L__BB19_45;
	add.s32 	%r106, %r7, -1;
	setp.lt.u32 	%p15, %r106, 3;
	@%p15 bra 	$L__BB19_35;
	mul.wide.s32 	%rd52, %r175, 4;
	add.s64 	%rd10, %rd4, %rd52;
	ld.global.nc.u32 	%r34, [%rd10];
	add.s64 	%rd11, %rd3, %rd52;
	ld.global.nc.u32 	%r107, [%rd11];
	or.b32  	%r108, %r34, %r107;
	setp.lt.s32 	%p16, %r108, 0;
	@%p16 bra 	$L__BB19_28;
	mad.lo.s32 	%r109, %r34, %r59, %r171;
	mul.wide.s32 	%rd53, %r109, 2;
	add.s64 	%rd54, %rd2, %rd53;
	ld.global.nc.u16 	%rs103, [%rd54];
	mad.lo.s32 	%r110, %r107, %r60, %r172;
	mul.wide.s32 	%rd55, %r110, 2;
	add.s64 	%rd56, %rd1, %rd55;
	ld.global.nc.u16 	%rs104, [%rd56];
	// begin inline asm
	{ mul.bf16 %rs102,%rs103,%rs104; }

	// end inline asm
	// begin inline asm
	{ add.bf16 %rs173,%rs173,%rs102; }

	// end inline asm
$L__BB19_28:
	ld.global.nc.u32 	%r36, [%rd10+512];
	ld.global.nc.u32 	%r111, [%rd11+512];
	or.b32  	%r112, %r36, %r111;
	setp.lt.s32 	%p17, %r112, 0;
	@%p17 bra 	$L__BB19_30;
	mad.lo.s32 	%r113, %r36, %r59, %r171;
	mul.wide.s32 	%rd57, %r113, 2;
	add.s64 	%rd58, %rd2, %rd57;
	ld.global.nc.u16 	%rs109, [%rd58];
	mad.lo.s32 	%r114, %r111, %r60, %r172;
	mul.wide.s32 	%rd59, %r114, 2;
	add.s64 	%rd60, %rd1, %rd59;
	ld.global.nc.u16 	%rs110, [%rd60];
	// begin inline asm
	{ mul.bf16 %rs108,%rs109,%rs110; }

	// end inline asm
	// begin inline asm
	{ add.bf16 %rs173,%rs173,%rs108; }

	// end inline asm
$L__BB19_30:
	ld.global.nc.u32 	%r38, [%rd10+1024];
	ld.global.nc.u32 	%r115, [%rd11+1024];
	or.b32  	%r116, %r38, %r115;
	setp.lt.s32 	%p18, %r116, 0;
	@%p18 bra 	$L__BB19_32;
	mad.lo.s32 	%r117, %r38, %r59, %r171;
	mul.wide.s32 	%rd61, %r117, 2;
	add.s64 	%rd62, %rd2, %rd61;
	ld.global.nc.u16 	%rs115, [%rd62];
	mad.lo.s32 	%r118, %r115, %r60, %r172;
	mul.wide.s32 	%rd63, %r118, 2;
	add.s64 	%rd64, %rd1, %rd63;
	ld.global.nc.u16 	%rs116, [%rd64];
	// begin inline asm
	{ mul.bf16 %rs114,%rs115,%rs116; }

	// end inline asm
	// begin inline asm
	{ add.bf16 %rs173,%rs173,%rs114; }

	// end inline asm
$L__BB19_32:
	ld.global.nc.u32 	%r40, [%rd10+1536];
	ld.global.nc.u32 	%r119, [%rd11+1536];
	or.b32  	%r120, %r40, %r119;
	setp.lt.s32 	%p19, %r120, 0;
	@%p19 bra 	$L__BB19_34;
	mad.lo.s32 	%r121, %r40, %r59, %r171;
	mul.wide.s32 	%rd65, %r121, 2;
	add.s64 	%rd66, %rd2, %rd65;
	ld.global.nc.u16 	%rs121, [%rd66];
	mad.lo.s32 	%r122, %r119, %r60, %r172;
	mul.wide.s32 	%rd67, %r122, 2;
	add.s64 	%rd68, %rd1, %rd67;
	ld.global.nc.u16 	%rs122, [%rd68];
	// begin inline asm
	{ mul.bf16 %rs120,%rs121,%rs122; }

	// end inline asm
	// begin inline asm
	{ add.bf16 %rs173,%rs173,%rs120; }

	// end inline asm
$L__BB19_34:
	add.s32 	%r175, %r175, 512;
$L__BB19_35:
	shr.u32 	%r123, %r6, 7;
	add.s32 	%r124, %r123, 1;
	and.b32  	%r125, %r124, 3;
	setp.eq.s32 	%p20, %r125, 0;
	@%p20 bra 	$L__BB19_45;
	and.b32  	%r126, %r6, 384;
	setp.eq.s32 	%p21, %r126, 0;
	@%p21 bra 	$L__BB19_42;
	mul.wide.s32 	%rd69, %r175, 4;
	add.s64 	%rd12, %rd4, %rd69;
	ld.global.nc.u32 	%r44, [%rd12];
	add.s64 	%rd13, %rd3, %rd69;
	ld.global.nc.u32 	%r127, [%rd13];
	or.b32  	%r128, %r44, %r127;
	setp.lt.s32 	%p22, %r128, 0;
	@%p22 bra 	$L__BB19_39;
	mad.lo.s32 	%r129, %r44, %r59, %r171;
	mul.wide.s32 	%rd70, %r129, 2;
	add.s64 	%rd71, %rd2, %rd70;
	ld.global.nc.u16 	%rs128, [%rd71];
	mad.lo.s32 	%r130, %r127, %r60, %r172;
	mul.wide.s32 	%rd72, %r130, 2;
	add.s64 	%rd73, %rd1, %rd72;
	ld.global.nc.u16 	%rs129, [%rd73];
	// begin inline asm
	{ mul.bf16 %rs127,%rs128,%rs129; }

	// end inline asm
	// begin inline asm
	{ add.bf16 %rs173,%rs173,%rs127; }

	// end inline asm
$L__BB19_39:
	ld.global.nc.u32 	%r46, [%rd12+512];
	ld.global.nc.u32 	%r131, [%rd13+512];
	or.b32  	%r132, %r46, %r131;
	setp.lt.s32 	%p23, %r132, 0;
	@%p23 bra 	$L__BB19_41;
	mad.lo.s32 	%r133, %r46, %r59, %r171;
	mul.wide.s32 	%rd74, %r133, 2;
	add.s64 	%rd75, %rd2, %rd74;
	ld.global.nc.u16 	%rs134, [%rd75];
	mad.lo.s32 	%r134, %r131, %r60, %r172;
	mul.wide.s32 	%rd76, %r134, 2;
	add.s64 	%rd77, %rd1, %rd76;
	ld.global.nc.u16 	%rs135, [%rd77];
	// begin inline asm
	{ mul.bf16 %rs133,%rs134,%rs135; }

	// end inline asm
	// begin inline asm
	{ add.bf16 %rs173,%rs173,%rs133; }

	// end inline asm
$L__BB19_41:
	add.s32 	%r175, %r175, 256;
$L__BB19_42:
	and.b32  	%r135, %r6, 128;
	setp.ne.s32 	%p24, %r135, 0;
	@%p24 bra 	$L__BB19_45;
	mul.wide.s32 	%rd78, %r175, 4;
	add.s64 	%rd79, %rd4, %rd78;
	ld.global.nc.u32 	%r50, [%rd79];
	add.s64 	%rd80, %rd3, %rd78;
	ld.global.nc.u32 	%r136, [%rd80];
	or.b32  	%r137, %r50, %r136;
	setp.lt.s32 	%p25, %r137, 0;
	@%p25 bra 	$L__BB19_45;
	mad.lo.s32 	%r138, %r50, %r59, %r171;
	mul.wide.s32 	%rd81, %r138, 2;
	add.s64 	%rd82, %rd2, %rd81;
	ld.global.nc.u16 	%rs140, [%rd82];
	mad.lo.s32 	%r139, %r136, %r60, %r172;
	mul.wide.s32 	%rd83, %r139, 2;
	add.s64 	%rd84, %rd1, %rd83;
	ld.global.nc.u16 	%rs141, [%rd84];
	// begin inline asm
	{ mul.bf16 %rs139,%rs140,%rs141; }

	// end inline asm
	// begin inline asm
	{ add.bf16 %rs173,%rs173,%rs139; }

	// end inline asm
$L__BB19_45:
	setp.gt.s32 	%p26, %r70, 30;
	cvt.u32.u16 	%r141, %rs173;
	mov.b32 	%r142, 1;
	mov.b32 	%r143, 31;
	mov.b32 	%r144, -1;
	// begin inline asm
	shfl.sync.down.b32 %r140, %r141, %r142, %r143, %r144;
	// end inline asm
	@%p26 bra 	$L__BB19_47;
	cvt.u16.u32 	%rs147, %r140;
	// begin inline asm
	{ add.bf16 %rs173,%rs173,%rs147; }

	// end inline asm
$L__BB19_47:
	setp.gt.s32 	%p27, %r70, 29;
	cvt.u32.u16 	%r146, %rs173;
	mov.b32 	%r147, 2;
	mov.b32 	%r148, 31;
	mov.b32 	%r149, -1;
	// begin inline asm
	shfl.sync.down.b32 %r145, %r146, %r147, %r148, %r149;
	// end inline asm
	@%p27 bra 	$L__BB19_49;
	cvt.u16.u32 	%rs150, %r145;
	// begin inline asm
	{ add.bf16 %rs173,%rs173,%rs150; }

	// end inline asm
$L__BB19_49:
	setp.gt.s32 	%p28, %r70, 27;
	cvt.u32.u16 	%r151, %rs173;
	mov.b32 	%r152, 4;
	mov.b32 	%r153, 31;
	mov.b32 	%r154, -1;
	// begin inline asm
	shfl.sync.down.b32 %r150, %r151, %r152, %r153, %r154;
	// end inline asm
	@%p28 bra 	$L__BB19_51;
	cvt.u16.u32 	%rs153, %r150;
	// begin inline asm
	{ add.bf16 %rs173,%rs173,%rs153; }

	// end inline asm
$L__BB19_51:
	setp.gt.s32 	%p29, %r70, 23;
	cvt.u32.u16 	%r156, %rs173;
	mov.b32 	%r157, 8;
	mov.b32 	%r158, 31;
	mov.b32 	%r159, -1;
	// begin inline asm
	shfl.sync.down.b32 %r155, %r156, %r157, %r158, %r159;
	// end inline asm
	@%p29 bra 	$L__BB19_53;
	cvt.u16.u32 	%rs156, %r155;
	// begin inline asm
	{ add.bf16 %rs173,%rs173,%rs156; }

	// end inline asm
$L__BB19_53:
	setp.gt.s32 	%p30, %r70, 15;
	cvt.u32.u16 	%r161, %rs173;
	mov.b32 	%r162, 16;
	mov.b32 	%r163, 31;
	mov.b32 	%r164, -1;
	// begin inline asm
	shfl.sync.down.b32 %r160, %r161, %r162, %r163, %r164;
	// end inline asm
	@%p30 bra 	$L__BB19_56;
	setp.ne.s32 	%p31, %r70, 0;
	cvt.u16.u32 	%rs159, %r160;
	// begin inline asm
	{ add.bf16 %rs173,%rs173,%rs159; }

	// end inline asm
	@%p31 bra 	$L__BB19_56;
	shr.u32 	%r165, %r2, 4;
	and.b32  	%r166, %r165, 62;
	mov.u32 	%r167, _ZZ28split_k_implicit_gemm_stage1I13__nv_bfloat16iLi128ELb0EEvPKT_S3_PS1_PKT0_S7_iiiiiE12temp_storage;
	add.s32 	%r168, %r167, %r166;
	st.shared.u16 	[%r168+4], %rs173;
$L__BB19_56:
	setp.ne.s32 	%p32, %r2, 0;
	bar.sync 	0;
	@%p32 bra 	$L__BB19_58;
	ld.shared.u16 	%rs162, [_ZZ28split_k_implicit_gemm_stage1I13__nv_bfloat16iLi128ELb0EEvPKT_S3_PS1_PKT0_S7_iiiiiE12temp_storage+6];
	// begin inline asm
	{ add.bf16 %rs160,%rs173,%rs162; }

	// end inline asm
	ld.shared.u16 	%rs165, [_ZZ28split_k_implicit_gemm_stage1I13__nv_bfloat16iLi128ELb0EEvPKT_S3_PS1_PKT0_S7_iiiiiE12temp_storage+8];
	// begin inline asm
	{ add.bf16 %rs163,%rs160,%rs165; }

	// end inline asm
	ld.shared.u16 	%rs168, [_ZZ28split_k_implicit_gemm_stage1I13__nv_bfloat16iLi128ELb0EEvPKT_S3_PS1_PKT0_S7_iiiiiE12temp_storage+10];
	// begin inline asm
	{ add.bf16 %rs173,%rs163,%rs168; }

	// end inline asm
$L__BB19_58:
	bar.sync 	0;
	@%p32 bra 	$L__BB19_60;
	add.s32 	%r169, %r172, %r10;
	mul.wide.s32 	%rd85, %r169, 2;
	add.s64 	%rd86, %rd7, %rd85;
	ld.global.u16 	%rs170, [%rd86];
	// begin inline asm
	{ add.bf16 %rs169,%rs170,%rs173; }

	// end inline asm
	st.global.u16 	[%rd86], %rs169;
$L__BB19_60:
	add.s32 	%r172, %r172, %r5;
	setp.lt.s32 	%p34, %r172, %r60;
	@%p34 bra 	$L__BB19_4;
$L__BB19_61:
	mov.u32 	%r170, %nctaid.x;
	add.s32 	%r171, %r171, %r170;
	setp.lt.s32 	%p35, %r171, %r59;
	@%p35 bra 	$L__BB19_2;
$L__BB19_62:
	ret;

}
	// .globl	_Z28split_k_implicit_gemm_stage1I13__nv_bfloat16iLi256ELb1EEvPKT_S3_PS1_PKT0_S7_iiiii
.visible .entry _Z28split_k_implicit_gemm_stage1I13__nv_bfloat16iLi256ELb1EEvPKT_S3_PS1_PKT0_S7_iiiii(
	.param .u64 .ptr .align 1 _Z28split_k_implicit_gemm_stage1I13__nv_bfloat16iLi256ELb1EEvPKT_S3_PS1_PKT0_S7_iiiii_param_0,
	.param .u64 .ptr .align 1 _Z28split_k_implicit_gemm_stage1I13__nv_bfloat16iLi256ELb1EEvPKT_S3_PS1_PKT0_S7_iiiii_param_1,
	.param .u64 .ptr .align 1 _Z28split_k_implicit_gemm_stage1I13__nv_bfloat16iLi256ELb1EEvPKT_S3_PS1_PKT0_S7_iiiii_param_2,
	.param .u64 .ptr .align 1 _Z28split_k_implicit_gemm_stage1I13__nv_bfloat16iLi256ELb1EEvPKT_S3_PS1_PKT0_S7_iiiii_param_3,
	.param .u64 .ptr .align 1 _Z28split_k_implicit_gemm_stage1I13__nv_bfloat16iLi256ELb1EEvPKT_S3_PS1_PKT0_S7_iiiii_param_4,
	.param .u32 _Z28split_k_implicit_gemm_stage1I13__nv_bfloat16iLi256ELb1EEvPKT_S3_PS1_PKT0_S7_iiiii_param_5,
	.param .u32 _Z28split_k_implicit_gemm_stage1I13__nv_bfloat16iLi256ELb1EEvPKT_S3_PS1_PKT0_S7_iiiii_param_6,
	.param .u32 _Z28split_k_implicit_gemm_stage1I13__nv_bfloat16iLi256ELb1EEvPKT_S3_PS1_PKT0_S7_iiiii_param_7,
	.param .u32 _Z28split_k_implicit_gemm_stage1I13__nv_bfloat16iLi256ELb1EEvPKT_S3_PS1_PKT0_S7_iiiii_param_8,
	.param .u32 _Z28split_k_implicit_gemm_stage1I13__nv_bfloat16iLi256ELb1EEvPKT_S3_PS1_PKT0_S7_iiiii_param_9
)
{
	.reg .pred 	%p<36>;
	.reg .b16 	%rs<211>;
	.reg .b32 	%r<178>;
	.reg .b32 	%f<2>;
	.reg .b64 	%rd<86>;
	// demoted variable
	.shared .align 2 .b8 _ZZ28split_k_implicit_gemm_stage1I13__nv_bfloat16iLi256ELb1EEvPKT_S3_PS1_PKT0_S7_iiiiiE12temp_storage[26];
	ld.param.u64 	%rd14, [_Z28split_k_implicit_gemm_stage1I13__nv_bfloat16iLi256ELb1EEvPKT_S3_PS1_PKT0_S7_iiiii_param_0];
	ld.param.u64 	%rd15, [_Z28split_k_implicit_gemm_stage1I13__nv_bfloat16iLi256ELb1EEvPKT_S3_PS1_PKT0_S7_iiiii_param_1];
	ld.param.u64 	%rd13, [_Z28split_k_implicit_gemm_stage1I13__nv_bfloat16iLi256ELb1EEvPKT_S3_PS1_PKT0_S7_iiiii_param_2];
	ld.param.u64 	%rd16, [_Z28split_k_implicit_gemm_stage1I13__nv_bfloat16iLi256ELb1EEvPKT_S3_PS1_PKT0_S7_iiiii_param_3];
	ld.param.u64 	%rd17, [_Z28split_k_implicit_gemm_stage1I13__nv_bfloat16iLi256ELb1EEvPKT_S3_PS1_PKT0_S7_iiiii_param_4];
	ld.param.u32 	%r59, [_Z28split_k_implicit_gemm_stage1I13__nv_bfloat16iLi256ELb1EEvPKT_S3_PS1_PKT0_S7_iiiii_param_5];
	ld.param.u32 	%r60, [_Z28split_k_implicit_gemm_stage1I13__nv_bfloat16iLi256ELb1EEvPKT_S3_PS1_PKT0_S7_iiiii_param_6];
	ld.param.u32 	%r61, [_Z28split_k_implicit_gemm_stage1I13__nv_bfloat16iLi256ELb1EEvPKT_S3_PS1_PKT0_S7_iiiii_param_7];
	ld.param.u32 	%r62, [_Z28split_k_implicit_gemm_stage1I13__nv_bfloat16iLi256ELb1EEvPKT_S3_PS1_PKT0_S7_iiiii_param_8];
	cvta.to.global.u64 	%rd1, %rd15;
	cvta.to.global.u64 	%rd2, %rd14;
	cvta.to.global.u64 	%rd3, %rd17;
	cvta.to.global.u64 	%rd4, %rd16;
	mov.u32 	%r171, %ctaid.x;
	setp.ge.s32 	%p1, %r171, %r59;
	@%p1 bra 	$L__BB20_62;
	mov.u32 	%r2, %tid.x;
	mov.u32 	%r3, %ctaid.y;
	add.s32 	%r4, %r61, %r2;
	add.s32 	%r63, %r62, %r61;
	mov.u32 	%r5, %nctaid.y;
	add.s32 	%r64, %r4, 256;
	max.s32 	%r65, %r64, %r63;
	not.b32 	%r66, %r2;
	add.s32 	%r67, %r65, %r66;
	sub.s32 	%r6, %r67, %r61;
	shr.u32 	%r68, %r6, 8;
	add.s32 	%r69, %r68, 1;
	and.b32  	%r7, %r69, 7;
	add.s64 	%rd5, %rd4, 4096;
	add.s64 	%rd6, %rd3, 4096;
$L__BB20_2:
	setp.ge.s32 	%p2, %r3, %r60;
	@%p2 bra 	$L__BB20_61;
	mov.f32 	%f1, 0f00000000;
	// begin inline asm
	{  cvt.rn.bf16.f32 %rs51, %f1;}

	// end inline asm
	// begin inline asm
	mov.u32 %r70, %laneid;
	// end inline asm
	mul.lo.s32 	%r10, %r171, %r60;
	mov.u32 	%r172, %r3;
$L__BB20_4:
	setp.ge.s32 	%p3, %r2, %r62;
	mov.u16 	%rs184, %rs51;
	@%p3 bra 	$L__BB20_45;
	setp.lt.u32 	%p4, %r6, 1792;
	mov.u32 	%r175, %r4;
	mov.u16 	%rs184, %rs51;
	@%p4 bra 	$L__BB20_24;
	shr.u32 	%r71, %r6, 8;
	add.s32 	%r72, %r71, 1;
	and.b32  	%r73, %r72, 33554424;
	neg.s32 	%r173, %r73;
	mov.u32 	%r175, %r4;
	mov.u16 	%rs184, %rs51;
$L__BB20_7:
	.pragma "nounroll";
	mul.wide.s32 	%rd18, %r175, 4;
	add.s64 	%rd7, %rd5, %rd18;
	add.s64 	%rd8, %rd6, %rd18;
	ld.global.nc.u32 	%r15, [%rd7+-4096];
	ld.global.nc.u32 	%r74, [%rd8+-4096];
	or.b32  	%r75, %r15, %r74;
	setp.lt.s32 	%p5, %r75, 0;
	@%p5 bra 	$L__BB20_9;
	mad.lo.s32 	%r76, %r15, %r59, %r171;
	mul.wide.s32 	%rd19, %r76, 2;
	add.s64 	%rd20, %rd2, %rd19;
	ld.global.nc.u16 	%rs54, [%rd20];
	mad.lo.s32 	%r77, %r74, %r60, %r172;
	mul.wide.s32 	%rd21, %r77, 2;
	add.s64 	%rd22, %rd1, %rd21;
	ld.global.nc.u16 	%rs55, [%rd22];
	// begin inline asm
	{ mul.bf16 %rs53,%rs54,%rs55; }

	// end inline asm
	// begin inline asm
	{ add.bf16 %rs184,%rs184,%rs53; }

	// end inline asm
$L__BB20_9:
	ld.global.nc.u32 	%r17, [%rd7+-3072];
	ld.global.nc.u32 	%r78, [%rd8+-3072];
	or.b32  	%r79, %r17, %r78;
	setp.lt.s32 	%p6, %r79, 0;
	@%p6 bra 	$L__BB20_11;
	mad.lo.s32 	%r80, %r17, %r59, %r171;
	mul.wide.s32 	%rd23, %r80, 2;
	add.s64 	%rd24, %rd2, %rd23;
	ld.global.nc.u16 	%rs60, [%rd24];
	mad.lo.s32 	%r81, %r78, %r60, %r172;
	mul.wide.s32 	%rd25, %r81, 2;
	add.s64 	%rd26, %rd1, %rd25;
	ld.global.nc.u16 	%rs61, [%rd26];
	// begin inline asm
	{ mul.bf16 %rs59,%rs60,%rs61; }

	// end inline asm
	// begin inline asm
	{ add.bf16 %rs184,%rs184,%rs59; }

	// end inline asm
$L__BB20_11:
	ld.global.nc.u32 	%r19, [%rd7+-2048];
	ld.global.nc.u32 	%r82, [%rd8+-2048];
	or.b32  	%r83, %r19, %r82;
	setp.lt.s32 	%p7, %r83, 0;
	@%p7 bra 	$L__BB20_13;
	mad.lo.s32 	%r84, %r19, %r59, %r171;
	mul.wide.s32 	%rd27, %r84, 2;
	add.s64 	%rd28, %rd2, %rd27;
	ld.global.nc.u16 	%rs66, [%rd28];
	mad.lo.s32 	%r85, %r82, %r60, %r172;
	mul.wide.s32 	%rd29, %r85, 2;
	add.s64 	%rd30, %rd1, %rd29;
	ld.global.nc.u16 	%rs67, [%rd30];
	// begin inline asm
	{ mul.bf16 %rs65,%rs66,%rs67; }

	// end inline asm
	// begin inline asm
	{ add.bf16 %rs184,%rs184,%rs65; }

	// end inline asm
$L__BB20_13:
	ld.global.nc.u32 	%r21, [%rd7+-1024];
	ld.global.nc.u32 	%r86, [%rd8+-1024];
	or.b32  	%r87, %r21, %r86;
	setp.lt.s32 	%p8, %r87, 0;
	@%p8 bra 	$L__BB20_15;
	mad.lo.s32 	%r88, %r21, %r59, %r171;
	mul.wide.s32 	%rd31, %r88, 2;
	add.s64 	%rd32, %rd2, %rd31;
	ld.global.nc.u16 	%rs72, [%rd32];
	mad.lo.s32 	%r89, %r86, %r60, %r172;
	mul.wide.s32 	%rd33, %r89, 2;
	add.s64 	%rd34, %rd1, %rd33;
	ld.global.nc.u16 	%rs73, [%rd34];
	// begin inline asm
	{ mul.bf16 %rs71,%rs72,%rs73; }

	// end inline asm
	// begin inline asm
	{ add.bf16 %rs184,%rs184,%rs71; }

	// end inline asm
$L__BB20_15:
	ld.global.nc.u32 	%r23, [%rd7];
	ld.global.nc.u32 	%r90, [%rd8];
	or.b32  	%r91, %r23, %r90;
	setp.lt.s32 	%p9, %r91, 0;
	@%p9 bra 	$L__BB20_17;
	mad.lo.s32 	%r92, %r23, %r59, %r171;
	mul.wide.s32 	%rd35, %r92, 2;
	add.s64 	%rd36, %rd2, %rd35;
	ld.global.nc.u16 	%rs78, [%rd36];
	mad.lo.s32 	%r93, %r90, %r60, %r172;
	mul.wide.s32 	%rd37, %r93, 2;
	add.s64 	%rd38, %rd1, %rd37;
	ld.global.nc.u16 	%rs79, [%rd38];
	// begin inline asm
	{ mul.bf16 %rs77,%rs78,%rs79; }

	// end inline asm
	// begin inline asm
	{ add.bf16 %rs184,%rs184,%rs77; }

	// end inline asm
$L__BB20_17:
	ld.global.nc.u32 	%r25, [%rd7+1024];
	ld.global.nc.u32 	%r94, [%rd8+1024];
	or.b32  	%r95, %r25, %r94;
	setp.lt.s32 	%p10, %r95, 0;
	@%p10 bra 	$L__BB20_19;
	mad.lo.s32 	%r96, %r25, %r59, %r171;
	mul.wide.s32 	%rd39, %r96, 2;
	add.s64 	%rd40, %rd2, %rd39;
	ld.global.nc.u16 	%rs84, [%rd40];
	mad.lo.s32 	%r97, %r94, %r60, %r172;
	mul.wide.s32 	%rd41, %r97, 2;
	add.s64 	%rd42, %rd1, %rd41;
	ld.global.nc.u16 	%rs85, [%rd42];
	// begin inline asm
	{ mul.bf16 %rs83,%rs84,%rs85; }

	// end inline asm
	// begin inline asm
	{ add.bf16 %rs184,%rs184,%rs83; }

	// end inline asm
$L__BB20_19:
	ld.global.nc.u32 	%r27, [%rd7+2048];
	ld.global.nc.u32 	%r98, [%rd8+2048];
	or.b32  	%r99, %r27, %r98;
	setp.lt.s32 	%p11, %r99, 0;
	@%p11 bra 	$L__BB20_21;
	mad.lo.s32 	%r100, %r27, %r59, %r171;
	mul.wide.s32 	%rd43, %r100, 2;
	add.s64 	%rd44, %rd2, %rd43;
	ld.global.nc.u16 	%rs90, [%rd44];
	mad.lo.s32 	%r101, %r98, %r60, %r172;
	mul.wide.s32 	%rd45, %r101, 2;
	add.s64 	%rd46, %rd1, %rd45;
	ld.global.nc.u16 	%rs91, [%rd46];
	// begin inline asm
	{ mul.bf16 %rs89,%rs90,%rs91; }

	// end inline asm
	// begin inline asm
	{ add.bf16 %rs184,%rs184,%rs89; }

	// end inline asm
$L__BB20_21:
	ld.global.nc.u32 	%r29, [%rd7+3072];
	ld.global.nc.u32 	%r102, [%rd8+3072];
	or.b32  	%r103, %r29, %r102;
	setp.lt.s32 	%p12, %r103, 0;
	@%p12 bra 	$L__BB20_23;
	mad.lo.s32 	%r104, %r29, %r59, %r171;
	mul.wide.s32 	%rd47, %r104, 2;
	add.s64 	%rd48, %rd2, %rd47;
	ld.global.nc.u16 	%rs96, [%rd48];
	mad.lo.s32 	%r105, %r102, %r60, %r172;
	mul.wide.s32 	%rd49, %r105, 2;
	add.s64 	%rd50, %rd1, %rd49;
	ld.global.nc.u16 	%rs97, [%rd50];
	// begin inline asm
	{ mul.bf16 %rs95,%rs96,%rs97; }

	// end inline asm
	// begin inline asm
	{ add.bf16 %rs184,%rs184,%rs95; }

	// end inline asm
$L__BB20_23:
	add.s32 	%r175, %r175, 2048;
	add.s32 	%r173, %r173, 8;
	setp.ne.s32 	%p13, %r173, 0;
	@%p13 bra 	$L__BB20_7;
$L__BB20_24:
	setp.eq.s32 	%p14, %r7, 0;
	@%p14 bra 	$L__BB20_45;
	add.s32 	%r106, %r7, -1;
	setp.lt.u32 	%p15, %r106, 3;
	@%p15 bra 	$L__BB20_35;
	mul.wide.s32 	%rd51, %r175, 4;
	add.s64 	%rd9, %rd4, %rd51;
	ld.global.nc.u32 	%r34, [%rd9];
	add.s64 	%rd10, %rd3, %rd51;
	ld.global.nc.u32 	%r107, [%rd10];
	or.b32  	%r108, %r34, %r107;
	setp.lt.s32 	%p16, %r108, 0;
	@%p16 bra 	$L__BB20_28;
	mad.lo.s32 	%r109, %r34, %r59, %r171;
	mul.wide.s32 	%rd52, %r109, 2;
	add.s64 	%rd53, %rd2, %rd52;
	ld.global.nc.u16 	%rs103, [%rd53];
	mad.lo.s32 	%r110, %r107, %r60, %r172;
	mul.wide.s32 	%rd54, %r110, 2;
	add.s64 	%rd55, %rd1, %rd54;
	ld.global.nc.u16 	%rs104, [%rd55];
	// begin inline asm
	{ mul.bf16 %rs102,%rs103,%rs104; }

	// end inline asm
	// begin inline asm
	{ add.bf16 %rs184,%rs184,%rs102; }

	// end inline asm
$L__BB20_28:
	ld.global.nc.u32 	%r36, [%rd9+1024];
	ld.global.nc.u32 	%r111, [%rd10+1024];
	or.b32  	%r112, %r36, %r111;
	setp.lt.s32 	%p17, %r112, 0;
	@%p17 bra 	$L__BB20_30;
	mad.lo.s32 	%r113, %r36, %r59, %r171;
	mul.wide.s32 	%rd56, %r113, 2;
	add.s64 	%rd57, %rd2, %rd56;
	ld.global.nc.u16 	%rs109, [%rd57];
	mad.lo.s32 	%r114, %r111, %r60, %r172;
	mul.wide.s32 	%rd58, %r114, 2;
	add.s64 	%rd59, %rd1, %rd58;
	ld.global.nc.u16 	%rs110, [%rd59];
	// begin inline asm
	{ mul.bf16 %rs108,%rs109,%rs110; }

	// end inline asm
	// begin inline asm
	{ add.bf16 %rs184,%rs184,%rs108; }

	// end inline asm
$L__BB20_30:
	ld.global.nc.u32 	%r38, [%rd9+2048];
	ld.global.nc.u32 	%r115, [%rd10+2048];
	or.b32  	%r116, %r38, %r115;
	setp.lt.s32 	%p18, %r116, 0;
	@%p18 bra 	$L__BB20_32;
	mad.lo.s32 	%r117, %r38, %r59, %r171;
	mul.wide.s32 	%rd60, %r117, 2;
	add.s64 	%rd61, %rd2, %rd60;
	ld.global.nc.u16 	%rs115, [%rd61];
	mad.lo.s32 	%r118, %r115, %r60, %r172;
	mul.wide.s32 	%rd62, %r118, 2;
	add.s64 	%rd63, %rd1, %rd62;
	ld.global.nc.u16 	%rs116, [%rd63];
	// begin inline asm
	{ mul.bf16 %rs114,%rs115,%rs116; }

	// end inline asm
	// begin inline asm
	{ add.bf16 %rs184,%rs184,%rs114; }

	// end inline asm
$L__BB20_32:
	ld.global.nc.u32 	%r40, [%rd9+3072];
	ld.global.nc.u32 	%r119, [%rd10+3072];
	or.b32  	%r120, %r40, %r119;
	setp.lt.s32 	%p19, %r120, 0;
	@%p19 bra 	$L__BB20_34;
	mad.lo.s32 	%r121, %r40, %r59, %r171;
	mul.wide.s32 	%rd64, %r121, 2;
	add.s64 	%rd65, %rd2, %rd64;
	ld.global.nc.u16 	%rs121, [%rd65];
	mad.lo.s32 	%r122, %r119, %r60, %r172;
	mul.wide.s32 	%rd66, %r122, 2;
	add.s64 	%rd67, %rd1, %rd66;
	ld.global.nc.u16 	%rs122, [%rd67];
	// begin inline asm
	{ mul.bf16 %rs120,%rs121,%rs122; }

	// end inline asm
	// begin inline asm
	{ add.bf16 %rs184,%rs184,%rs120; }

	// end inline asm
$L__BB20_34:
	add.s32 	%r175, %r175, 1024;
$L__BB20_35:
	shr.u32 	%r123, %r6, 8;
	add.s32 	%r124, %r123, 1;
	and.b32  	%r125, %r124, 3;
	setp.eq.s32 	%p20, %r125, 0;
	@%p20 bra 	$L__BB20_45;
	and.b32  	%r126, %r6, 768;
	setp.eq.s32 	%p21, %r126, 0;
	@%p21 bra 	$L__BB20_42;
	mul.wide.s32 	%rd68, %r175, 4;
	add.s64 	%rd11, %rd4, %rd68;
	ld.global.nc.u32 	%r44, [%rd11];
	add.s64 	%rd12, %rd3, %rd68;
	ld.global.nc.u32 	%r127, [%rd12];
	or.b32  	%r128, %r44, %r127;
	setp.lt.s32 	%p22, %r128, 0;
	@%p22 bra 	$L__BB20_39;
	mad.lo.s32 	%r129, %r44, %r59, %r171;
	mul.wide.s32 	%rd69, %r129, 2;
	add.s64 	%rd70, %rd2, %rd69;
	ld.global.nc.u16 	%rs128, [%rd70];
	mad.lo.s32 	%r130, %r127, %r60, %r172;
	mul.wide.s32 	%rd71, %r130, 2;
	add.s64 	%rd72, %rd1, %rd71;
	ld.global.nc.u16 	%rs129, [%rd72];
	// begin inline asm
	{ mul.bf16 %rs127,%rs128,%rs129; }

	// end inline asm
	// begin inline asm
	{ add.bf16 %rs184,%rs184,%rs127; }

	// end inline asm
$L__BB20_39:
	ld.global.nc.u32 	%r46, [%rd11+1024];
	ld.global.nc.u32 	%r131, [%rd12+1024];
	or.b32  	%r132, %r46, %r131;
	setp.lt.s32 	%p23, %r132, 0;
	@%p23 bra 	$L__BB20_41;
	mad.lo.s32 	%r133, %r46, %r59, %r171;
	mul.wide.s32 	%rd73, %r133, 2;
	add.s64 	%rd74, %rd2, %rd73;
	ld.global.nc.u16 	%rs134, [%rd74];
	mad.lo.s32 	%r134, %r131, %r60, %r172;
	mul.wide.s32 	%rd75, %r134, 2;
	add.s64 	%rd76, %rd1, %rd75;
	ld.global.nc.u16 	%rs135, [%rd76];
	// begin inline asm
	{ mul.bf16 %rs133,%rs134,%rs135; }

	// end inline asm
	// begin inline asm
	{ add.bf16 %rs184,%rs184,%rs133; }

	// end inline asm
$L__BB20_41:
	add.s32 	%r175, %r175, 512;
$L__BB20_42:
	and.b32  	%r135, %r6, 256;
	setp.ne.s32 	%p24, %r135, 0;
	@%p24 bra 	$L__BB20_45;
	mul.wide.s32 	%rd77, %r175, 4;
	add.s64 	%rd78, %rd4, %rd77;
	ld.global.nc.u32 	%r50, [%rd78];
	add.s64 	%rd79, %rd3, %rd77;
	ld.global.nc.u32 	%r136, [%rd79];
	or.b32  	%r137, %r50, %r136;
	setp.lt.s32 	%p25, %r137, 0;
	@%p25 bra 	$L__BB20_45;
	mad.lo.s32 	%r138, %r50, %r59, %r171;
	mul.wide.s32 	%rd80, %r138, 2;
	add.s64 	%rd81, %rd2, %rd80;
	ld.global.nc.u16 	%rs140, [%rd81];
	mad.lo.s32 	%r139, %r136, %r60, %r172;
	mul.wide.s32 	%rd82, %r139, 2;
	add.s64 	%rd83, %rd1, %rd82;
	ld.global.nc.u16 	%rs141, [%rd83];
	// begin inline asm
	{ mul.bf16 %rs139,%rs140,%rs141; }

	// end inline asm
	// begin inline asm
	{ add.bf16 %rs184,%rs184,%rs139; }

	// end inline asm
$L__BB20_45:
	setp.gt.s32 	%p26, %r70, 30;
	cvt.u32.u16 	%r141, %rs184;
	mov.b32 	%r142, 1;
	mov.b32 	%r143, 31;
	mov.b32 	%r144, -1;
	// begin inline asm
	shfl.sync.down.b32 %r140, %r141, %r142, %r143, %r144;
	// end inline asm
	@%p26 bra 	$L__BB20_47;
	cvt.u16.u32 	%rs147, %r140;
	// begin inline asm
	{ add.bf16 %rs184,%rs184,%rs147; }

	// end inline asm
$L__BB20_47:
	setp.gt.s32 	%p27, %r70, 29;
	cvt.u32.u16 	%r146, %rs184;
	mov.b32 	%r147, 2;
	mov.b32 	%r148, 31;
	mov.b32 	%r149, -1;
	// begin inline asm
	shfl.sync.down.b32 %r145, %r146, %r147, %r148, %r149;
	// end inline asm
	@%p27 bra 	$L__BB20_49;
	cvt.u16.u32 	%rs150, %r145;
	// begin inline asm
	{ add.bf16 %rs184,%rs184,%rs150; }

	// end inline asm
$L__BB20_49:
	setp.gt.s32 	%p28, %r70, 27;
	cvt.u32.u16 	%r151, %rs184;
	mov.b32 	%r152, 4;
	mov.b32 	%r153, 31;
	mov.b32 	%r154, -1;
	// begin inline asm
	shfl.sync.down.b32 %r150, %r151, %r152, %r153, %r154;
	// end inline asm
	@%p28 bra 	$L__BB20_51;
	cvt.u16.u32 	%rs153, %r150;
	// begin inline asm
	{ add.bf16 %rs184,%rs184,%rs153; }

	// end inline asm
$L__BB20_51:
	setp.gt.s32 	%p29, %r70, 23;
	cvt.u32.u16 	%r156, %rs184;
	mov.b32 	%r157, 8;
	mov.b32 	%r158, 31;
	mov.b32 	%r159, -1;
	// begin inline asm
	shfl.sync.down.b32 %r155, %r156, %r157, %r158, %r159;
	// end inline asm
	@%p29 bra 	$L__BB20_53;
	cvt.u16.u32 	%rs156, %r155;
	// begin inline asm
	{ add.bf16 %rs184,%rs184,%rs156; }

	// end inline asm
$L__BB20_53:
	setp.gt.s32 	%p30, %r70, 15;
	cvt.u32.u16 	%r161, %rs184;
	mov.b32 	%r162, 16;
	mov.b32 	%r163, 31;
	mov.b32 	%r164, -1;
	// begin inline asm
	shfl.sync.down.b32 %r160, %r161, %r162, %r163, %r164;
	// end inline asm
	@%p30 bra 	$L__BB20_56;
	setp.ne.s32 	%p31, %r70, 0;
	cvt.u16.u32 	%rs159, %r160;
	// begin inline asm
	{ add.bf16 %rs184,%rs184,%rs159; }

	// end inline asm
	@%p31 bra 	$L__BB20_56;
	shr.u32 	%r165, %r2, 4;
	and.b32  	%r166, %r165, 62;
	mov.u32 	%r167, _ZZ28split_k_implicit_gemm_stage1I13__nv_bfloat16iLi256ELb1EEvPKT_S3_PS1_PKT0_S7_iiiiiE12temp_storage;
	add.s32 	%r168, %r167, %r166;
	st.shared.u16 	[%r168+8], %rs184;
$L__BB20_56:
	setp.ne.s32 	%p32, %r2, 0;
	bar.sync 	0;
	@%p32 bra 	$L__BB20_58;
	ld.shared.u16 	%rs162, [_ZZ28split_k_implicit_gemm_stage1I13__nv_bfloat16iLi256ELb1EEvPKT_S3_PS1_PKT0_S7_iiiiiE12temp_storage+10];
	// begin inline asm
	{ add.bf16 %rs160,%rs184,%rs162; }

	// end inline asm
	ld.shared.u16 	%rs165, [_ZZ28split_k_implicit_gemm_stage1I13__nv_bfloat16iLi256ELb1EEvPKT_S3_PS1_PKT0_S7_iiiiiE12temp_storage+12];
	// begin inline asm
	{ add.bf16 %rs163,%rs160,%rs165; }

	// end inline asm
	ld.shared.u16 	%rs168, [_ZZ28split_k_implicit_gemm_stage1I13__nv_bfloat16iLi256ELb1EEvPKT_S3_PS1_PKT0_S7_iiiiiE12temp_storage+14];
	// begin inline asm
	{ add.bf16 %rs166,%rs163,%rs168; }

	// end inline asm
	ld.shared.u16 	%rs171, [_ZZ28split_k_implicit_gemm_stage1I13__nv_bfloat16iLi256ELb1EEvPKT_S3_PS1_PKT0_S7_iiiiiE12temp_storage+16];
	// begin inline asm
	{ add.bf16 %rs169,%rs166,%rs171; }

	// end inline asm
	ld.shared.u16 	%rs174, [_ZZ28split_k_implicit_gemm_stage1I13__nv_bfloat16iLi256ELb1EEvPKT_S3_PS1_PKT0_S7_iiiiiE12temp_storage+18];
	// begin inline asm
	{ add.bf16 %rs172,%rs169,%rs174; }

	// end inline asm
	ld.shared.u16 	%rs177, [_ZZ28split_k_implicit_gemm_stage1I13__nv_bfloat16iLi256ELb1EEvPKT_S3_PS1_PKT0_S7_iiiiiE12temp_storage+20];
	// begin inline asm
	{ add.bf16 %rs175,%rs172,%rs177; }

	// end inline asm
	ld.shared.u16 	%rs180, [_ZZ28split_k_implicit_gemm_stage1I13__nv_bfloat16iLi256ELb1EEvPKT_S3_PS1_PKT0_S7_iiiiiE12temp_storage+22];
	// begin inline asm
	{ add.bf16 %rs184,%rs175,%rs180; }

	// end inline asm
$L__BB20_58:
	bar.sync 	0;
	@%p32 bra 	$L__BB20_60;
	add.s32 	%r169, %r172, %r10;
	mul.wide.s32 	%rd85, %r169, 2;
	add.s64 	%rd84, %rd13, %rd85;
	// begin inline asm
	{ atom.add.noftz.bf16 %rs181,[%rd84],%rs184; }

	// end inline asm
$L__BB20_60:
	add.s32 	%r172, %r172, %r5;
	setp.lt.s32 	%p34, %r172, %r60;
	@%p34 bra 	$L__BB20_4;
$L__BB20_61:
	mov.u32 	%r170, %nctaid.x;
	add.s32 	%r171, %r171, %r170;
	setp.lt.s32 	%p35, %r171, %r59;
	@%p35 bra 	$L__BB20_2;
$L__BB20_62:
	ret;

}
	// .globl	_Z28split_k_implicit_gemm_stage1I13__nv_bfloat16iLi256ELb0EEvPKT_S3_PS1_PKT0_S7_iiiii
.visible .entry _Z28split_k_implicit_gemm_stage1I13__nv_bfloat16iLi256ELb0EEvPKT_S3_PS1_PKT0_S7_iiiii(
	.param .u64 .ptr .align 1 _Z28split_k_implicit_gemm_stage1I13__nv_bfloat16iLi256ELb0EEvPKT_S3_PS1_PKT0_S7_iiiii_param_0,
	.param .u64 .ptr .align 1 _Z28split_k_implicit_gemm_stage1I13__nv_bfloat16iLi256ELb0EEvPKT_S3_PS1_PKT0_S7_iiiii_param_1,
	.param .u64 .ptr .align 1 _Z28split_k_implicit_gemm_stage1I13__nv_bfloat16iLi256ELb0EEvPKT_S3_PS1_PKT0_S7_iiiii_param_2,
	.param .u64 .ptr .align 1 _Z28split_k_implicit_gemm_stage1I13__nv_bfloat16iLi256ELb0EEvPKT_S3_PS1_PKT0_S7_iiiii_param_3,
	.param .u64 .ptr .align 1 _Z28split_k_implicit_gemm_stage1I13__nv_bfloat16iLi256ELb0EEvPKT_S3_PS1_PKT0_S7_iiiii_param_4,
	.param .u32 _Z28split_k_implicit_gemm_stage1I13__nv_bfloat16iLi256ELb0EEvPKT_S3_PS1_PKT0_S7_iiiii_param_5,
	.param .u32 _Z28split_k_implicit_gemm_stage1I13__nv_bfloat16iLi256ELb0EEvPKT_S3_PS1_PKT0_S7_iiiii_param_6,
	.param .u32 _Z28split_k_implicit_gemm_stage1I13__nv_bfloat16iLi256ELb0EEvPKT_S3_PS1_PKT0_S7_iiiii_param_7,
	.param .u32 _Z28split_k_implicit_gemm_stage1I13__nv_bfloat16iLi256ELb0EEvPKT_S3_PS1_PKT0_S7_iiiii_param_8,
	.param .u32 _Z28split_k_implicit_gemm_stage1I13__nv_bfloat16iLi256ELb0EEvPKT_S3_PS1_PKT0_S7_iiiii_param_9
)
{
	.reg .pred 	%p<36>;
	.reg .b16 	%rs<212>;
	.reg .b32 	%r<178>;
	.reg .b32 	%f<2>;
	.reg .b64 	%rd<87>;
	// demoted variable
	.shared .align 2 .b8 _ZZ28split_k_implicit_gemm_stage1I13__nv_bfloat16iLi256ELb0EEvPKT_S3_PS1_PKT0_S7_iiiiiE12temp_storage[26];
	ld.param.u64 	%rd15, [_Z28split_k_implicit_gemm_stage1I13__nv_bfloat16iLi256ELb0EEvPKT_S3_PS1_PKT0_S7_iiiii_param_0];
	ld.param.u64 	%rd16, [_Z28split_k_implicit_gemm_stage1I13__nv_bfloat16iLi256ELb0EEvPKT_S3_PS1_PKT0_S7_iiiii_param_1];
	ld.param.u64 	%rd14, [_Z28split_k_implicit_gemm_stage1I13__nv_bfloat16iLi256ELb0EEvPKT_S3_PS1_PKT0_S7_iiiii_param_2];
	ld.param.u64 	%rd17, [_Z28split_k_implicit_gemm_stage1I13__nv_bfloat16iLi256ELb0EEvPKT_S3_PS1_PKT0_S7_iiiii_param_3];
	ld.param.u64 	%rd18, [_Z28split_k_implicit_gemm_stage1I13__nv_bfloat16iLi256ELb0EEvPKT_S3_PS1_PKT0_S7_iiiii_param_4];
	ld.param.u32 	%r59, [_Z28split_k_implicit_gemm_stage1I13__nv_bfloat16iLi256ELb0EEvPKT_S3_PS1_PKT0_S7_iiiii_param_5];
	ld.param.u32 	%r60, [_Z28split_k_implicit_gemm_stage1I13__nv_bfloat16iLi256ELb0EEvPKT_S3_PS1_PKT0_S7_iiiii_param_6];
	ld.param.u32 	%r61, [_Z28split_k_implicit_gemm_stage1I13__nv_bfloat16iLi256ELb0EEvPKT_S3_PS1_PKT0_S7_iiiii_param_7];
	ld.param.u32 	%r62, [_Z28split_k_implicit_gemm_stage1I13__nv_bfloat16iLi256ELb0EEvPKT_S3_PS1_PKT0_S7_iiiii_param_8];
	cvta.to.global.u64 	%rd1, %rd16;
	cvta.to.global.u64 	%rd2, %rd15;
	cvta.to.global.u64 	%rd3, %rd18;
	cvta.to.global.u64 	%rd4, %rd17;
	mov.u32 	%r171, %ctaid.x;
	setp.ge.s32 	%p1, %r171, %r59;
	@%p1 bra 	$L__BB21_62;
	mov.u32 	%r2, %tid.x;
	mov.u32 	%r3, %ctaid.y;
	add.s32 	%r4, %r61, %r2;
	add.s32 	%r63, %r62, %r61;
	mov.u32 	%r5, %nctaid.y;
	add.s32 	%r64, %r4, 256;
	max.s32 	%r65, %r64, %r63;
	not.b32 	%r66, %r2;
	add.s32 	%r67, %r65, %r66;
	sub.s32 	%r6, %r67, %r61;
	shr.u32 	%r68, %r6, 8;
	add.s32 	%r69, %r68, 1;
	and.b32  	%r7, %r69, 7;
	add.s64 	%rd5, %rd4, 4096;
	add.s64 	%rd6, %rd3, 4096;
	cvta.to.global.u64 	%rd7, %rd14;
$L__BB21_2:
	setp.ge.s32 	%p2, %r3, %r60;
	@%p2 bra 	$L__BB21_61;
	mov.f32 	%f1, 0f00000000;
	// begin inline asm
	{  cvt.rn.bf16.f32 %rs51, %f1;}

	// end inline asm
	// begin inline asm
	mov.u32 %r70, %laneid;
	// end inline asm
	mul.lo.s32 	%r10, %r171, %r60;
	mov.u32 	%r172, %r3;
$L__BB21_4:
	setp.ge.s32 	%p3, %r2, %r62;
	mov.u16 	%rs185, %rs51;
	@%p3 bra 	$L__BB21_45;
	setp.lt.u32 	%p4, %r6, 1792;
	mov.u32 	%r175, %r4;
	mov.u16 	%rs185, %rs51;
	@%p4 bra 	$L__BB21_24;
	shr.u32 	%r71, %r6, 8;
	add.s32 	%r72, %r71, 1;
	and.b32  	%r73, %r72, 33554424;
	neg.s32 	%r173, %r73;
	mov.u32 	%r175, %r4;
	mov.u16 	%rs185, %rs51;
$L__BB21_7:
	.pragma "nounroll";
	mul.wide.s32 	%rd19, %r175, 4;
	add.s64 	%rd8, %rd5, %rd19;
	add.s64 	%rd9, %rd6, %rd19;
	ld.global.nc.u32 	%r15, [%rd8+-4096];
	ld.global.nc.u32 	%r74, [%rd9+-4096];
	or.b32  	%r75, %r15, %r74;
	setp.lt.s32 	%p5, %r75, 0;
	@%p5 bra 	$L__BB21_9;
	mad.lo.s32 	%r76, %r15, %r59, %r171;
	mul.wide.s32 	%rd20, %r76, 2;
	add.s64 	%rd21, %rd2, %rd20;
	ld.global.nc.u16 	%rs54, [%rd21];
	mad.lo.s32 	%r77, %r74, %r60, %r172;
	mul.wide.s32 	%rd22, %r77, 2;
	add.s64 	%rd23, %rd1, %rd22;
	ld.global.nc.u16 	%rs55, [%rd23];
	// begin inline asm
	{ mul.bf16 %rs53,%rs54,%rs55; }

	// end inline asm
	// begin inline asm
	{ add.bf16 %rs185,%rs185,%rs53; }

	// end inline asm
$L__BB21_9:
	ld.global.nc.u32 	%r17, [%rd8+-3072];
	ld.global.nc.u32 	%r78, [%rd9+-3072];
	or.b32  	%r79, %r17, %r78;
	setp.lt.s32 	%p6, %r79, 0;
	@%p6 bra 	$L__BB21_11;
	mad.lo.s32 	%r80, %r17, %r59, %r171;
	mul.wide.s32 	%rd24, %r80, 2;
	add.s64 	%rd25, %rd2, %rd24;
	ld.global.nc.u16 	%rs60, [%rd25];
	mad.lo.s32 	%r81, %r78, %r60, %r172;
	mul.wide.s32 	%rd26, %r81, 2;
	add.s64 	%rd27, %rd1, %rd26;
	ld.global.nc.u16 	%rs61, [%rd27];
	// begin inline asm
	{ mul.bf16 %rs59,%rs60,%rs61; }

	// end inline asm
	// begin inline asm
	{ add.bf16 %rs185,%rs185,%rs59; }

	// end inline asm
$L__BB21_11:
	ld.global.nc.u32 	%r19, [%rd8+-2048];
	ld.global.nc.u32 	%r82, [%rd9+-2048];
	or.b32  	%r83, %r19, %r82;
	setp.lt.s32 	%p7, %r83, 0;
	@%p7 bra 	$L__BB21_13;
	mad.lo.s32 	%r84, %r19, %r59, %r171;
	mul.wide.s32 	%rd28, %r84, 2;
	add.s64 	%rd29, %rd2, %rd28;
	ld.global.nc.u16 	%rs66, [%rd29];
	mad.lo.s32 	%r85, %r82, %r60, %r172;
	mul.wide.s32 	%rd30, %r85, 2;
	add.s64 	%rd31, %rd1, %rd30;
	ld.global.nc.u16 	%rs67, [%rd31];
	// begin inline asm
	{ mul.bf16 %rs65,%rs66,%rs67; }

	// end inline asm
	// begin inline asm
	{ add.bf16 %rs185,%rs185,%rs65; }

	// end inline asm
$L__BB21_13:
	ld.global.nc.u32 	%r21, [%rd8+-1024];
	ld.global.nc.u32 	%r86, [%rd9+-1024];
	or.b32  	%r87, %r21, %r86;
	setp.lt.s32 	%p8, %r87, 0;
	@%p8 bra 	$L__BB21_15;
	mad.lo.s32 	%r88, %r21, %r59, %r171;
	mul.wide.s32 	%rd32, %r88, 2;
	add.s64 	%rd33, %rd2, %rd32;
	ld.global.nc.u16 	%rs72, [%rd33];
	mad.lo.s32 	%r89, %r86, %r60, %r172;
	mul.wide.s32 	%rd34, %r89, 2;
	add.s64 	%rd35, %rd1, %rd34;
	ld.global.nc.u16 	%rs73, [%rd35];
	// begin inline asm
	{ mul.bf16 %rs71,%rs72,%rs73; }

	// end inline asm
	// begin inline asm
	{ add.bf16 %rs185,%rs185,%rs71; }

	// end inline asm
$L__BB21_15:
	ld.global.nc.u32 	%r23, [%rd8];
	ld.global.nc.u32 	%r90, [%rd9];
	or.b32  	%r91, %r23, %r90;
	setp.lt.s32 	%p9, %r91, 0;
	@%p9 bra 	$L__BB21_17;
	mad.lo.s32 	%r92, %r23, %r59, %r171;
	mul.wide.s32 	%rd36, %r92, 2;
	add.s64 	%rd37, %rd2, %rd36;
	ld.global.nc.u16 	%rs78, [%rd37];
	mad.lo.s32 	%r93, %r90, %r60, %r172;
	mul.wide.s32 	%rd38, %r93, 2;
	add.s64 	%rd39, %rd1, %rd38;
	ld.global.nc.u16 	%rs79, [%rd39];
	// begin inline asm
	{ mul.bf16 %rs77,%rs78,%rs79; }

	// end inline asm
	// begin inline asm
	{ add.bf16 %rs185,%rs185,%rs77; }

	// end inline asm
$L__BB21_17:
	ld.global.nc.u32 	%r25, [%rd8+1024];
	ld.global.nc.u32 	%r94, [%rd9+1024];
	or.b32  	%r95, %r25, %r94;
	setp.lt.s32 	%p10, %r95, 0;
	@%p10 bra 	$L__BB21_19;
	mad.lo.s32 	%r96, %r25, %r59, %r171;
	mul.wide.s32 	%rd40, %r96, 2;
	add.s64 	%rd41, %rd2, %rd40;
	ld.global.nc.u16 	%rs84, [%rd41];
	mad.lo.s32 	%r97, %r94, %r60, %r172;
	mul.wide.s32 	%rd42, %r97, 2;
	add.s64 	%rd43, %rd1, %rd42;
	ld.global.nc.u16 	%rs85, [%rd43];
	// begin inline asm
	{ mul.bf16 %rs83,%rs84,%rs85; }

	// end inline asm
	// begin inline asm
	{ add.bf16 %rs185,%rs185,%rs83; }

	// end inline asm
$L__BB21_19:
	ld.global.nc.u32 	%r27, [%rd8+2048];
	ld.global.nc.u32 	%r98, [%rd9+2048];
	or.b32  	%r99, %r27, %r98;
	setp.lt.s32 	%p11, %r99, 0;
	@%p11 bra 	$L__BB21_21;
	mad.lo.s32 	%r100, %r27, %r59, %r171;
	mul.wide.s32 	%rd44, %r100, 2;
	add.s64 	%rd45, %rd2, %rd44;
	ld.global.nc.u16 	%rs90, [%rd45];
	mad.lo.s32 	%r101, %r98, %r60, %r172;
	mul.wide.s32 	%rd46, %r101, 2;
	add.s64 	%rd47, %rd1, %rd46;
	ld.global.nc.u16 	%rs91, [%rd47];
	// begin inline asm
	{ mul.bf16 %rs89,%rs90,%rs91; }

	// end inline asm
	// begin inline asm
	{ add.bf16 %rs185,%rs185,%rs89; }

	// end inline asm
$L__BB21_21:
	ld.global.nc.u32 	%r29, [%rd8+3072];
	ld.global.nc.u32 	%r102, [%rd9+3072];
	or.b32  	%r103, %r29, %r102;
	setp.lt.s32 	%p12, %r103, 0;
	@%p12 bra 	$L__BB21_23;
	mad.lo.s32 	%r104, %r29, %r59, %r171;
	mul.wide.s32 	%rd48, %r104, 2;
	add.s64 	%rd49, %rd2, %rd48;
	ld.global.nc.u16 	%rs96, [%rd49];
	mad.lo.s32 	%r105, %r102, %r60, %r172;
	mul.wide.s32 	%rd50, %r105, 2;
	add.s64 	%rd51, %rd1, %rd50;
	ld.global.nc.u16 	%rs97, [%rd51];
	// begin inline asm
	{ mul.bf16 %rs95,%rs96,%rs97; }

	// end inline asm
	// begin inline asm
	{ add.bf16 %rs185,%rs185,%rs95; }

	// end inline asm
$L__BB21_23:
	add.s32 	%r175, %r175, 2048;
	add.s32 	%r173, %r173, 8;
	setp.ne.s32 	%p13, %r173, 0;
	@%p13 bra 	$L__BB21_7;
$L__BB21_24:
	setp.eq.s32 	%p14, %r7, 0;
	@%p14 bra 	$L__BB21_45;
	add.s32 	%r106, %r7, -1;
	setp.lt.u32 	%p15, %r106, 3;
	@%p15 bra 	$L__BB21_35;
	mul.wide.s32 	%rd52, %r175, 4;
	add.s64 	%rd10, %rd4, %rd52;
	ld.global.nc.u32 	%r34, [%rd10];
	add.s64 	%rd11, %rd3, %rd52;
	ld.global.nc.u32 	%r107, [%rd11];
	or.b32  	%r108, %r34, %r107;
	setp.lt.s32 	%p16, %r108, 0;
	@%p16 bra 	$L__BB21_28;
	mad.lo.s32 	%r109, %r34, %r59, %r171;
	mul.wide.s32 	%rd53, %r109, 2;
	add.s64 	%rd54, %rd2, %rd53;
	ld.global.nc.u16 	%rs103, [%rd54];
	mad.lo.s32 	%r110, %r107, %r60, %r172;
	mul.wide.s32 	%rd55, %r110, 2;
	add.s64 	%rd56, %rd1, %rd55;
	ld.global.nc.u16 	%rs104, [%rd56];
	// begin inline asm
	{ mul.bf16 %rs102,%rs103,%rs104; }

	// end inline asm
	// begin inline asm
	{ add.bf16 %rs185,%rs185,%rs102; }

	// end inline asm
$L__BB21_28:
	ld.global.nc.u32 	%r36, [%rd10+1024];
	ld.global.nc.u32 	%r111, [%rd11+1024];
	or.b32  	%r112, %r36, %r111;
	setp.lt.s32 	%p17, %r112, 0;
	@%p17 bra 	$L__BB21_30;
	mad.lo.s32 	%r113, %r36, %r59, %r171;
	mul.wide.s32 	%rd57, %r113, 2;
	add.s64 	%rd58, %rd2, %rd57;
	ld.global.nc.u16 	%rs109, [%rd58];
	mad.lo.s32 	%r114, %r111, %r60, %r172;
	mul.wide.s32 	%rd59, %r114, 2;
	add.s64 	%rd60, %rd1, %rd59;
	ld.global.nc.u16 	%rs110, [%rd60];
	// begin inline asm
	{ mul.bf16 %rs108,%rs109,%rs110; }

	// end inline asm
	// begin inline asm
	{ add.bf16 %rs185,%rs185,%rs108; }

	// end inline asm
$L__BB21_30:
	ld.global.nc.u32 	%r38, [%rd10+2048];
	ld.global.nc.u32 	%r115, [%rd11+2048];
	or.b32  	%r116, %r38, %r115;
	setp.lt.s32 	%p18, %r116, 0;
	@%p18 bra 	$L__BB21_32;
	mad.lo.s32 	%r117, %r38, %r59, %r171;
	mul.wide.s32 	%rd61, %r117, 2;
	add.s64 	%rd62, %rd2, %rd61;
	ld.global.nc.u16 	%rs115, [%rd62];
	mad.lo.s32 	%r118, %r115, %r60, %r172;
	mul.wide.s32 	%rd63, %r118, 2;
	add.s64 	%rd64, %rd1, %rd63;
	ld.global.nc.u16 	%rs116, [%rd64];
	// begin inline asm
	{ mul.bf16 %rs114,%rs115,%rs116; }

	// end inline asm
	// begin inline asm
	{ add.bf16 %rs185,%rs185,%rs114; }

	// end inline asm
$L__BB21_32:
	ld.global.nc.u32 	%r40, [%rd10+3072];
	ld.global.nc.u32 	%r119, [%rd11+3072];
	or.b32  	%r120, %r40, %r119;
	setp.lt.s32 	%p19, %r120, 0;
	@%p19 bra 	$L__BB21_34;
	mad.lo.s32 	%r121, %r40, %r59, %r171;
	mul.wide.s32 	%rd65, %r121, 2;
	add.s64 	%rd66, %rd2, %rd65;
	ld.global.nc.u16 	%rs121, [%rd66];
	mad.lo.s32 	%r122, %r119, %r60, %r172;
	mul.wide.s32 	%rd67, %r122, 2;
	add.s64 	%rd68, %rd1, %rd67;
	ld.global.nc.u16 	%rs122, [%rd68];
	// begin inline asm
	{ mul.bf16 %rs120,%rs121,%rs122; }

	// end inline asm
	// begin inline asm
	{ add.bf16 %rs185,%rs185,%rs120; }

	// end inline asm
$L__BB21_34:
	add.s32 	%r175, %r175, 1024;
$L__BB21_35:
	shr.u32 	%r123, %r6, 8;
	add.s32 	%r124, %r123, 1;
	and.b32  	%r125, %r124, 3;
	setp.eq.s32 	%p20, %r125, 0;
	@%p20 bra 	$L__BB21_45;
	and.b32  	%r126, %r6, 768;
	setp.eq.s32 	%p21, %r126, 0;
	@%p21 bra 	$L__BB21_42;
	mul.wide.s32 	%rd69, %r175, 4;
	add.s64 	%rd12, %rd4, %rd69;
	ld.global.nc.u32 	%r44, [%rd12];
	add.s64 	%rd13, %rd3, %rd69;
	ld.global.nc.u32 	%r127, [%rd13];
	or.b32  	%r128, %r44, %r127;
	setp.lt.s32 	%p22, %r128, 0;
	@%p22 bra 	$L__BB21_39;
	mad.lo.s32 	%r129, %r44, %r59, %r171;
	mul.wide.s32 	%rd70, %r129, 2;
	add.s64 	%rd71, %rd2, %rd70;
	ld.global.nc.u16 	%rs128, [%rd71];
	mad.lo.s32 	%r130, %r127, %r60, %r172;
	mul.wide.s32 	%rd72, %r130, 2;
	add.s64 	%rd73, %rd1, %rd72;
	ld.global.nc.u16 	%rs129, [%rd73];
	// begin inline asm
	{ mul.bf16 %rs127,%rs128,%rs129; }

	// end inline asm
	// begin inline asm
	{ add.bf16 %rs185,%rs185,%rs127; }

	// end inline asm
$L__BB21_39:
	ld.global.nc.u32 	%r46, [%rd12+1024];
	ld.global.nc.u32 	%r131, [%rd13+1024];
	or.b32  	%r132, %r46, %r131;
	setp.lt.s32 	%p23, %r132, 0;
	@%p23 bra 	$L__BB21_41;
	mad.lo.s32 	%r133, %r46, %r59, %r171;
	mul.wide.s32 	%rd74, %r133, 2;
	add.s64 	%rd75, %rd2, %rd74;
	ld.global.nc.u16 	%rs134, [%rd75];
	mad.lo.s32 	%r134, %r131, %r60, %r172;
	mul.wide.s32 	%rd76, %r134, 2;
	add.s64 	%rd77, %rd1, %rd76;
	ld.global.nc.u16 	%rs135, [%rd77];
	// begin inline asm
	{ mul.bf16 %rs133,%rs134,%rs135; }

	// end inline asm
	// begin inline asm
	{ add.bf16 %rs185,%rs185,%rs133; }

	// end inline asm
$L__BB21_41:
	add.s32 	%r175, %r175, 512;
$L__BB21_42:
	and.b32  	%r135, %r6, 256;
	setp.ne.s32 	%p24, %r135, 0;
	@%p24 bra 	$L__BB21_45;
	mul.wide.s32 	%rd78, %r175, 4;
	add.s64 	%rd79, %rd4, %rd78;
	ld.global.nc.u32 	%r50, [%rd79];
	add.s64 	%rd80, %rd3, %rd78;
	ld.global.nc.u32 	%r136, [%rd80];
	or.b32  	%r137, %r50, %r136;
	setp.lt.s32 	%p25, %r137, 0;
	@%p25 bra 	$L__BB21_45;
	mad.lo.s32 	%r138, %r50, %r59, %r171;
	mul.wide.s32 	%rd81, %r138, 2;
	add.s64 	%rd82, %rd2, %rd81;
	ld.global.nc.u16 	%rs140, [%rd82];
	mad.lo.s32 	%r139, %r136, %r60, %r172;
	mul.wide.s32 	%rd83, %r139, 2;
	add.s64 	%rd84, %rd1, %rd83;
	ld.global.nc.u16 	%rs141, [%rd84];
	// begin inline asm
	{ mul.bf16 %rs139,%rs140,%rs141; }

	// end inline asm
	// begin inline asm
	{ add.bf16 %rs185,%rs185,%rs139; }

	// end inline asm
$L__BB21_45:
	setp.gt.s32 	%p26, %r70, 30;
	cvt.u32.u16 	%r141, %rs185;
	mov.b32 	%r142, 1;
	mov.b32 	%r143, 31;
	mov.b32 	%r144, -1;
	// begin inline asm
	shfl.sync.down.b32 %r140, %r141, %r142, %r143, %r144;
	// end inline asm
	@%p26 bra 	$L__BB21_47;
	cvt.u16.u32 	%rs147, %r140;
	// begin inline asm
	{ add.bf16 %rs185,%rs185,%rs147; }

	// end inline asm
$L__BB21_47:
	setp.gt.s32 	%p27, %r70, 29;
	cvt.u32.u16 	%r146, %rs185;
	mov.b32 	%r147, 2;
	mov.b32 	%r148, 31;
	mov.b32 	%r149, -1;
	// begin inline asm
	shfl.sync.down.b32 %r145, %r146, %r147, %r148, %r149;
	// end inline asm
	@%p27 bra 	$L__BB21_49;
	cvt.u16.u32 	%rs150, %r145;
	// begin inline asm
	{ add.bf16 %rs185,%rs185,%rs150; }

	// end inline asm
$L__BB21_49:
	setp.gt.s32 	%p28, %r70, 27;
	cvt.u32.u16 	%r151, %rs185;
	mov.b32 	%r152, 4;
	mov.b32 	%r153, 31;
	mov.b32 	%r154, -1;
	// begin inline asm
	shfl.sync.down.b32 %r150, %r151, %r152, %r153, %r154;
	// end inline asm
	@%p28 bra 	$L__BB21_51;
	cvt.u16.u32 	%rs153, %r150;
	// begin inline asm
	{ add.bf16 %rs185,%rs185,%rs153; }

	// end inline asm
$L__BB21_51:
	setp.gt.s32 	%p29, %r70, 23;
	cvt.u32.u16 	%r156, %rs185;
	mov.b32 	%r157, 8;
	mov.b32 	%r158, 31;
	mov.b32 	%r159, -1;
	// begin inline asm
	shfl.sync.down.b32 %r155, %r156, %r157, %r158, %r159;
	// end inline asm
	@%p29 bra 	$L__BB21_53;
	cvt.u16.u32 	%rs156, %r155;
	// begin inline asm
	{ add.bf16 %rs185,%rs185,%rs156; }

	// end inline asm
$L__BB21_53:
	setp.gt.s32 	%p30, %r70, 15;
	cvt.u32.u16 	%r161, %rs185;
	mov.b32 	%r162, 16;
	mov.b32 	%r163, 31;
	mov.b32 	%r164, -1;
	// begin inline asm
	shfl.sync.down.b32 %r160, %r161, %r162, %r163, %r164;
	// end inline asm
	@%p30 bra 	$L__BB21_56;
	setp.ne.s32 	%p31, %r70, 0;
	cvt.u16.u32 	%rs159, %r160;
	// begin inline asm
	{ add.bf16 %rs185,%rs185,%rs159; }

	// end inline asm
	@%p31 bra 	$L__BB21_56;
	shr.u32 	%r165, %r2, 4;
	and.b32  	%r166, %r165, 62;
	mov.u32 	%r167, _ZZ28split_k_implicit_gemm_stage1I13__nv_bfloat16iLi256ELb0EEvPKT_S3_PS1_PKT0_S7_iiiiiE12temp_storage;
	add.s32 	%r168, %r167, %r166;
	st.shared.u16 	[%r168+8], %rs185;
$L__BB21_56:
	setp.ne.s32 	%p32, %r2, 0;
	bar.sync 	0;
	@%p32 bra 	$L__BB21_58;
	ld.shared.u16 	%rs162, [_ZZ28split_k_implicit_gemm_stage1I13__nv_bfloat16iLi256ELb0EEvPKT_S3_PS1_PKT0_S7_iiiiiE12temp_storage+10];
	// begin inline asm
	{ add.bf16 %rs160,%rs185,%rs162; }

	// end inline asm
	ld.shared.u16 	%rs165, [_ZZ28split_k_implicit_gemm_stage1I13__nv_bfloat16iLi256ELb0EEvPKT_S3_PS1_PKT0_S7_iiiiiE12temp_storage+12];
	// begin inline asm
	{ add.bf16 %rs163,%rs160,%rs165; }

	// end inline asm
	ld.shared.u16 	%rs168, [_ZZ28split_k_implicit_gemm_stage1I13__nv_bfloat16iLi256ELb0EEvPKT_S3_PS1_PKT0_S7_iiiiiE12temp_storage+14];
	// begin inline asm
	{ add.bf16 %rs166,%rs163,%rs168; }

	// end inline asm
	ld.shared.u16 	%rs171, [_ZZ28split_k_implicit_gemm_stage1I13__nv_bfloat16iLi256ELb0EEvPKT_S3_PS1_PKT0_S7_iiiiiE12temp_storage+16];
	// begin inline asm
	{ add.bf16 %rs169,%rs166,%rs171; }

	// end inline asm
	ld.shared.u16 	%rs174, [_ZZ28split_k_implicit_gemm_stage1I13__nv_bfloat16iLi256ELb0EEvPKT_S3_PS1_PKT0_S7_iiiiiE12temp_storage+18];
	// begin inline asm
	{ add.bf16 %rs172,%rs169,%rs174; }

	// end inline asm
	ld.shared.u16 	%rs177, [_ZZ28split_k_implicit_gemm_stage1I13__nv_bfloat16iLi256ELb0EEvPKT_S3_PS1_PKT0_S7_iiiiiE12temp_storage+20];
	// begin inline asm
	{ add.bf16 %rs175,%rs172,%rs177; }

	// end inline asm
	ld.shared.u16 	%rs180, [_ZZ28split_k_implicit_gemm_stage1I13__nv_bfloat16iLi256ELb0EEvPKT_S3_PS1_PKT0_S7_iiiiiE12temp_storage+22];
	// begin inline asm
	{ add.bf16 %rs185,%rs175,%rs180; }

	// end inline asm
$L__BB21_58:
	bar.sync 	0;
	@%p32 bra 	$L__BB21_60;
	add.s32 	%r169, %r172, %r10;
	mul.wide.s32 	%rd85, %r169, 2;
	add.s64 	%rd86, %rd7, %rd85;
	ld.global.u16 	%rs182, [%rd86];
	// begin inline asm
	{ add.bf16 %rs181,%rs182,%rs185; }

	// end inline asm
	st.global.u16 	[%rd86], %rs181;
$L__BB21_60:
	add.s32 	%r172, %r172, %r5;
	setp.lt.s32 	%p34, %r172, %r60;
	@%p34 bra 	$L__BB21_4;
$L__BB21_61:
	mov.u32 	%r170, %nctaid.x;
	add.s32 	%r171, %r171, %r170;
	setp.lt.s32 	%p35, %r171, %r59;
	@%p35 bra 	$L__BB21_2;
$L__BB21_62:
	ret;

}
	// .globl	_Z28split_k_implicit_gemm_stage1I13__nv_bfloat16iLi512ELb1EEvPKT_S3_PS1_PKT0_S7_iiiii
.visible .entry _Z28split_k_implicit_gemm_stage1I13__nv_bfloat16iLi512ELb1EEvPKT_S3_PS1_PKT0_S7_iiiii(
	.param .u64 .ptr .align 1 _Z28split_k_implicit_gemm_stage1I13__nv_bfloat16iLi512ELb1EEvPKT_S3_PS1_PKT0_S7_iiiii_param_0,
	.param .u64 .ptr .align 1 _Z28split_k_implicit_gemm_stage1I13__nv_bfloat16iLi512ELb1EEvPKT_S3_PS1_PKT0_S7_iiiii_param_1,
	.param .u64 .ptr .align 1 _Z28split_k_implicit_gemm_stage1I13__nv_bfloat16iLi512ELb1EEvPKT_S3_PS1_PKT0_S7_iiiii_param_2,
	.param .u64 .ptr .align 1 _Z28split_k_implicit_gemm_stage1I13__nv_bfloat16iLi512ELb1EEvPKT_S3_PS1_PKT0_S7_iiiii_param_3,
	.param .u64 .ptr .align 1 _Z28split_k_implicit_gemm_stage1I13__nv_bfloat16iLi512ELb1EEvPKT_S3_PS1_PKT0_S7_iiiii_param_4,
	.param .u32 _Z28split_k_implicit_gemm_stage1I13__nv_bfloat16iLi512ELb1EEvPKT_S3_PS1_PKT0_S7_iiiii_param_5,
	.param .u32 _Z28split_k_implicit_gemm_stage1I13__nv_bfloat16iLi512ELb1EEvPKT_S3_PS1_PKT0_S7_iiiii_param_6,
	.param .u32 _Z28split_k_implicit_gemm_stage1I13__nv_bfloat16iLi512ELb1EEvPKT_S3_PS1_PKT0_S7_iiiii_param_7,
	.param .u32 _Z28split_k_implicit_gemm_stage1I13__nv_bfloat16iLi512ELb1EEvPKT_S3_PS1_PKT0_S7_iiiii_param_8,
	.param .u32 _Z28split_k_implicit_gemm_stage1I13__nv_bfloat16iLi512ELb1EEvPKT_S3_PS1_PKT0_S7_iiiii_param_9
)
{
	.reg .pred 	%p<36>;
	.reg .b16 	%rs<235>;
	.reg .b32 	%r<178>;
	.reg .b32 	%f<2>;
	.reg .b64 	%rd<86>;
	// demoted variable
	.shared .align 2 .b8 _ZZ28split_k_implicit_gemm_stage1I13__nv_bfloat16iLi512ELb1EEvPKT_S3_PS1_PKT0_S7_iiiiiE12temp_storage[50];
	ld.param.u64 	%rd14, [_Z28split_k_implicit_gemm_stage1I13__nv_bfloat16iLi512ELb1EEvPKT_S3_PS1_PKT0_S7_iiiii_param_0];
	ld.param.u64 	%rd15, [_Z28split_k_implicit_gemm_stage1I13__nv_bfloat16iLi512ELb1EEvPKT_S3_PS1_PKT0_S7_iiiii_param_1];
	ld.param.u64 	%rd13, [_Z28split_k_implicit_gemm_stage1I13__nv_bfloat16iLi512ELb1EEvPKT_S3_PS1_PKT0_S7_iiiii_param_2];
	ld.param.u64 	%rd16, [_Z28split_k_implicit_gemm_stage1I13__nv_bfloat16iLi512ELb1EEvPKT_S3_PS1_PKT0_S7_iiiii_param_3];
	ld.param.u64 	%rd17, [_Z28split_k_implicit_gemm_stage1I13__nv_bfloat16iLi512ELb1EEvPKT_S3_PS1_PKT0_S7_iiiii_param_4];
	ld.param.u32 	%r59, [_Z28split_k_implicit_gemm_stage1I13__nv_bfloat16iLi512ELb1EEvPKT_S3_PS1_PKT0_S7_iiiii_param_5];
	ld.param.u32 	%r60, [_Z28split_k_implicit_gemm_stage1I13__nv_bfloat16iLi512ELb1EEvPKT_S3_PS1_PKT0_S7_iiiii_param_6];
	ld.param.u32 	%r61, [_Z28split_k_implicit_gemm_stage1I13__nv_bfloat16iLi512ELb1EEvPKT_S3_PS1_PKT0_S7_iiiii_param_7];
	ld.param.u32 	%r62, [_Z28split_k_implicit_gemm_stage1I13__nv_bfloat16iLi512ELb1EEvPKT_S3_PS1_PKT0_S7_iiiii_param_8];
	cvta.to.global.u64 	%rd1, %rd15;
	cvta.to.global.u64 	%rd2, %rd14;
	cvta.to.global.u64 	%rd3, %rd17;
	cvta.to.global.u64 	%rd4, %rd16;
	mov.u32 	%r171, %ctaid.x;
	setp.ge.s32 	%p1, %r171, %r59;
	@%p1 bra 	$L__BB22_62;
	mov.u32 	%r2, %tid.x;
	mov.u32 	%r3, %ctaid.y;
	add.s32 	%r4, %r61, %r2;
	add.s32 	%r63, %r62, %r61;
	mov.u32 	%r5, %nctaid.y;
	add.s32 	%r64, %r4, 512;
	max.s32 	%r65, %r64, %r63;
	not.b32 	%r66, %r2;
	add.s32 	%r67, %r65, %r66;
	sub.s32 	%r6, %r67, %r61;
	shr.u32 	%r68, %r6, 9;
	add.s32 	%r69, %r68, 1;
	and.b32  	%r7, %r69, 7;
	add.s64 	%rd5, %rd4, 8192;
	add.s64 	%rd6, %rd3, 8192;
$L__BB22_2:
	setp.ge.s32 	%p2, %r3, %r60;
	@%p2 bra 	$L__BB22_61;
	mov.f32 	%f1, 0f00000000;
	// begin inline asm
	{  cvt.rn.bf16.f32 %rs51, %f1;}

	// end inline asm
	// begin inline asm
	mov.u32 %r70, %laneid;
	// end inline asm
	mul.lo.s32 	%r10, %r171, %r60;
	mov.u32 	%r172, %r3;
$L__BB22_4:
	setp.ge.s32 	%p3, %r2, %r62;
	mov.u16 	%rs208, %rs51;
	@%p3 bra 	$L__BB22_45;
	setp.lt.u32 	%p4, %r6, 3584;
	mov.u32 	%r175, %r4;
	mov.u16 	%rs208, %rs51;
	@%p4 bra 	$L__BB22_24;
	shr.u32 	%r71, %r6, 9;
	add.s32 	%r72, %r71, 1;
	and.b32  	%r73, %r72, 16777208;
	neg.s32 	%r173, %r73;
	mov.u32 	%r175, %r4;
	mov.u16 	%rs208, %rs51;
$L__BB22_7:
	.pragma "nounroll";
	mul.wide.s32 	%rd18, %r175, 4;
	add.s64 	%rd7, %rd5, %rd18;
	add.s64 	%rd8, %rd6, %rd18;
	ld.global.nc.u32 	%r15, [%rd7+-8192];
	ld.global.nc.u32 	%r74, [%rd8+-8192];
	or.b32  	%r75, %r15, %r74;
	setp.lt.s32 	%p5, %r75, 0;
	@%p5 bra 	$L__BB22_9;
	mad.lo.s32 	%r76, %r15, %r59, %r171;
	mul.wide.s32 	%rd19, %r76, 2;
	add.s64 	%rd20, %rd2, %rd19;
	ld.global.nc.u16 	%rs54, [%rd20];
	mad.lo.s32 	%r77, %r74, %r60, %r172;
	mul.wide.s32 	%rd21, %r77, 2;
	add.s64 	%rd22, %rd1, %rd21;
	ld.global.nc.u16 	%rs55, [%rd22];
	// begin inline asm
	{ mul.bf16 %rs53,%rs54,%rs55; }

	// end inline asm
	// begin inline asm
	{ add.bf16 %rs208,%rs208,%rs53; }

	// end inline asm
$L__BB22_9:
	ld.global.nc.u32 	%r17, [%rd7+-6144];
	ld.global.nc.u32 	%r78, [%rd8+-6144];
	or.b32  	%r79, %r17, %r78;
	setp.lt.s32 	%p6, %r79, 0;
	@%p6 bra 	$L__BB22_11;
	mad.lo.s32 	%r80, %r17, %r59, %r171;
	mul.wide.s32 	%rd23, %r80, 2;
	add.s64 	%rd24, %rd2, %rd23;
	ld.global.nc.u16 	%rs60, [%rd24];
	mad.lo.s32 	%r81, %r78, %r60, %r172;
	mul.wide.s32 	%rd25, %r81, 2;
	add.s64 	%rd26, %rd1, %rd25;
	ld.global.nc.u16 	%rs61, [%rd26];
	// begin inline asm
	{ mul.bf16 %rs59,%rs60,%rs61; }

	// end inline asm
	// begin inline asm
	{ add.bf16 %rs208,%rs208,%rs59; }

	// end inline asm
$L__BB22_11:
	ld.global.nc.u32 	%r19, [%rd7+-4096];
	ld.global.nc.u32 	%r82, [%rd8+-4096];
	or.b32  	%r83, %r19, %r82;
	setp.lt.s32 	%p7, %r83, 0;
	@%p7 bra 	$L__BB22_13;
	mad.lo.s32 	%r84, %r19, %r59, %r171;
	mul.wide.s32 	%rd27, %r84, 2;
	add.s64 	%rd28, %rd2, %rd27;
	ld.global.nc.u16 	%rs66, [%rd28];
	mad.lo.s32 	%r85, %r82, %r60, %r172;
	mul.wide.s32 	%rd29, %r85, 2;
	add.s64 	%rd30, %rd1, %rd29;
	ld.global.nc.u16 	%rs67, [%rd30];
	// begin inline asm
	{ mul.bf16 %rs65,%rs66,%rs67; }

	// end inline asm
	// begin inline asm
	{ add.bf16 %rs208,%rs208,%rs65; }

	// end inline asm
$L__BB22_13:
	ld.global.nc.u32 	%r21, [%rd7+-2048];
	ld.global.nc.u32 	%r86, [%rd8+-2048];
	or.b32  	%r87, %r21, %r86;
	setp.lt.s32 	%p8, %r87, 0;
	@%p8 bra 	$L__BB22_15;
	mad.lo.s32 	%r88, %r21, %r59, %r171;
	mul.wide.s32 	%rd31, %r88, 2;
	add.s64 	%rd32, %rd2, %rd31;
	ld.global.nc.u16 	%rs72, [%rd32];
	mad.lo.s32 	%r89, %r86, %r60, %r172;
	mul.wide.s32 	%rd33, %r89, 2;
	add.s64 	%rd34, %rd1, %rd33;
	ld.global.nc.u16 	%rs73, [%rd34];
	// begin inline asm
	{ mul.bf16 %rs71,%rs72,%rs73; }

	// end inline asm
	// begin inline asm
	{ add.bf16 %rs208,%rs208,%rs71; }

	// end inline asm
$L__BB22_15:
	ld.global.nc.u32 	%r23, [%rd7];
	ld.global.nc.u32 	%r90, [%rd8];
	or.b32  	%r91, %r23, %r90;
	setp.lt.s32 	%p9, %r91, 0;
	@%p9 bra 	$L__BB22_17;
	mad.lo.s32 	%r92, %r23, %r59, %r171;
	mul.wide.s32 	%rd35, %r92, 2;
	add.s64 	%rd36, %rd2, %rd35;
	ld.global.nc.u16 	%rs78, [%rd36];
	mad.lo.s32 	%r93, %r90, %r60, %r172;
	mul.wide.s32 	%rd37, %r93, 2;
	add.s64 	%rd38, %rd1, %rd37;
	ld.global.nc.u16 	%rs79, [%rd38];
	// begin inline asm
	{ mul.bf16 %rs77,%rs78,%rs79; }

	// end inline asm
	// begin inline asm
	{ add.bf16 %rs208,%rs208,%rs77; }

	// end inline asm
$L__BB22_17:
	ld.global.nc.u32 	%r25, [%rd7+2048];
	ld.global.nc.u32 	%r94, [%rd8+2048];
	or.b32  	%r95, %r25, %r94;
	setp.lt.s32 	%p10, %r95, 0;
	@%p10 bra 	$L__BB22_19;
	mad.lo.s32 	%r96, %r25, %r59, %r171;
	mul.wide.s32 	%rd39, %r96, 2;
	add.s64 	%rd40, %rd2, %rd39;
	ld.global.nc.u16 	%rs84, [%rd40];
	mad.lo.s32 	%r97, %r94, %r60, %r172;
	mul.wide.s32 	%rd41, %r97, 2;
	add.s64 	%rd42, %rd1, %rd41;
	ld.global.nc.u16 	%rs85, [%rd42];
	// begin inline asm
	{ mul.bf16 %rs83,%rs84,%rs85; }

	// end inline asm
	// begin inline asm
	{ add.bf16 %rs208,%rs208,%rs83; }

	// end inline asm
$L__BB22_19:
	ld.global.nc.u32 	%r27, [%rd7+4096];
	ld.global.nc.u32 	%r98, [%rd8+4096];
	or.b32  	%r99, %r27, %r98;
	setp.lt.s32 	%p11, %r99, 0;
	@%p11 bra 	$L__BB22_21;
	mad.lo.s32 	%r100, %r27, %r59, %r171;
	mul.wide.s32 	%rd43, %r100, 2;
	add.s64 	%rd44, %rd2, %rd43;
	ld.global.nc.u16 	%rs90, [%rd44];
	mad.lo.s32 	%r101, %r98, %r60, %r172;
	mul.wide.s32 	%rd45, %r101, 2;
	add.s64 	%rd46, %rd1, %rd45;
	ld.global.nc.u16 	%rs91, [%rd46];
	// begin inline asm
	{ mul.bf16 %rs89,%rs90,%rs91; }

	// end inline asm
	// begin inline asm
	{ add.bf16 %rs208,%rs208,%rs89; }

	// end inline asm
$L__BB22_21:
	ld.global.nc.u32 	%r29, [%rd7+6144];
	ld.global.nc.u32 	%r102, [%rd8+6144];
	or.b32  	%r103, %r29, %r102;
	setp.lt.s32 	%p12, %r103, 0;
	@%p12 bra 	$L__BB22_23;
	mad.lo.s32 	%r104, %r29, %r59, %r171;
	mul.wide.s32 	%rd47, %r104, 2;
	add.s64 	%rd48, %rd2, %rd47;
	ld.global.nc.u16 	%rs96, [%rd48];
	mad.lo.s32 	%r105, %r102, %r60, %r172;
	mul.wide.s32 	%rd49, %r105, 2;
	add.s64 	%rd50, %rd1, %rd49;
	ld.global.nc.u16 	%rs97, [%rd50];
	// begin inline asm
	{ mul.bf16 %rs95,%rs96,%rs97; }

	// end inline asm
	// begin inline asm
	{ add.bf16 %rs208,%rs208,%rs95; }

	// end inline asm
$L__BB22_23:
	add.s32 	%r175, %r175, 4096;
	add.s32 	%r173, %r173, 8;
	setp.ne.s32 	%p13, %r173, 0;
	@%p13 bra 	$L__BB22_7;
$L__BB22_24:
	setp.eq.s32 	%p14, %r7, 0;
	@%p14 bra 	$L__BB22_45;
	add.s32 	%r106, %r7, -1;
	setp.lt.u32 	%p15, %r106, 3;
	@%p15 bra 	$L__BB22_35;
	mul.wide.s32 	%rd51, %r175, 4;
	add.s64 	%rd9, %rd4, %rd51;
	ld.global.nc.u32 	%r34, [%rd9];
	add.s64 	%rd10, %rd3, %rd51;
	ld.global.nc.u32 	%r107, [%rd10];
	or.b32  	%r108, %r34, %r107;
	setp.lt.s32 	%p16, %r108, 0;
	@%p16 bra 	$L__BB22_28;
	mad.lo.s32 	%r109, %r34, %r59, %r171;
	mul.wide.s32 	%rd52, %r109, 2;
	add.s64 	%rd53, %rd2, %rd52;
	ld.global.nc.u16 	%rs103, [%rd53];
	mad.lo.s32 	%r110, %r107, %r60, %r172;
	mul.wide.s32 	%rd54, %r110, 2;
	add.s64 	%rd55, %rd1, %rd54;
	ld.global.nc.u16 	%rs104, [%rd55];
	// begin inline asm
	{ mul.bf16 %rs102,%rs103,%rs104; }

	// end inline asm
	// begin inline asm
	{ add.bf16 %rs208,%rs208,%rs102; }

	// end inline asm
$L__BB22_28:
	ld.global.nc.u32 	%r36, [%rd9+2048];
	ld.global.nc.u32 	%r111, [%rd10+2048];
	or.b32  	%r112, %r36, %r111;
	setp.lt.s32 	%p17, %r112, 0;
	@%p17 bra 	$L__BB22_30;
	mad.lo.s32 	%r113, %r36, %r59, %r171;
	mul.wide.s32 	%rd56, %r113, 2;
	add.s64 	%rd57, %rd2, %rd56;
	ld.global.nc.u16 	%rs109, [%rd57];
	mad.lo.s32 	%r114, %r111, %r60, %r172;
	mul.wide.s32 	%rd58, %r114, 2;
	add.s64 	%rd59, %rd1, %rd58;
	ld.global.nc.u16 	%rs110, [%rd59];
	// begin inline asm
	{ mul.bf16 %rs108,%rs109,%rs110; }

	// end inline asm
	// begin inline asm
	{ add.bf16 %rs208,%rs208,%rs108; }

	// end inline asm
$L__BB22_30:
	ld.global.nc.u32 	%r38, [%rd9+4096];
	ld.global.nc.u32 	%r115, [%rd10+4096];
	or.b32  	%r116, %r38, %r115;
	setp.lt.s32 	%p18, %r116, 0;
	@%p18 bra 	$L__BB22_32;
	mad.lo.s32 	%r117, %r38, %r59, %r171;
	mul.wide.s32 	%rd60, %r117, 2;
	add.s64 	%rd61, %rd2, %rd60;
	ld.global.nc.u16 	%rs115, [%rd61];
	mad.lo.s32 	%r118, %r115, %r60, %r172;
	mul.wide.s32 	%rd62, %r118, 2;
	add.s64 	%rd63, %rd1, %rd62;
	ld.global.nc.u16 	%rs116, [%rd63];
	// begin inline asm
	{ mul.bf16 %rs114,%rs115,%rs116; }

	// end inline asm
	// begin inline asm
	{ add.bf16 %rs208,%rs208,%rs114; }

	// end inline asm
$L__BB22_32:
	ld.global.nc.u32 	%r40, [%rd9+6144];
	ld.global.nc.u32 	%r119, [%rd10+6144];
	or.b32  	%r120, %r40, %r119;
	setp.lt.s32 	%p19, %r120, 0;
	@%p19 bra 	$L__BB22_34;
	mad.lo.s32 	%r121, %r40, %r59, %r171;
	mul.wide.s32 	%rd64, %r121, 2;
	add.s64 	%rd65, %rd2, %rd64;
	ld.global.nc.u16 	%rs121, [%rd65];
	mad.lo.s32 	%r122, %r119, %r60, %r172;
	mul.wide.s32 	%rd66, %r122, 2;
	add.s64 	%rd67, %rd1, %rd66;
	ld.global.nc.u16 	%rs122, [%rd67];
	// begin inline asm
	{ mul.bf16 %rs120,%rs121,%rs122; }

	// end inline asm
	// begin inline asm
	{ add.bf16 %rs208,%rs208,%rs120; }

	// end inline asm
$L__BB22_34:
	add.s32 	%r175, %r175, 2048;
$L__BB22_35:
	shr.u32 	%r123, %r6, 9;
	add.s32 	%r124, %r123, 1;
	and.b32  	%r125, %r124, 3;
	setp.eq.s32 	%p20, %r125, 0;
	@%p20 bra 	$L__BB22_45;
	and.b32  	%r126, %r6, 1536;
	setp.eq.s32 	%p21, %r126, 0;
	@%p21 bra 	$L__BB22_42;
	mul.wide.s32 	%rd68, %r175, 4;
	add.s64 	%rd11, %rd4, %rd68;
	ld.global.nc.u32 	%r44, [%rd11];
	add.s64 	%rd12, %rd3, %rd68;
	ld.global.nc.u32 	%r127, [%rd12];
	or.b32  	%r128, %r44, %r127;
	setp.lt.s32 	%p22, %r128, 0;
	@%p22 bra 	$L__BB22_39;
	mad.lo.s32 	%r129, %r44, %r59, %r171;
	mul.wide.s32 	%rd69, %r129, 2;
	add.s64 	%rd70, %rd2, %rd69;
	ld.global.nc.u16 	%rs128, [%rd70];
	mad.lo.s32 	%r130, %r127, %r60, %r172;
	mul.wide.s32 	%rd71, %r130, 2;
	add.s64 	%rd72, %rd1, %rd71;
	ld.global.nc.u16 	%rs129, [%rd72];
	// begin inline asm
	{ mul.bf16 %rs127,%rs128,%rs129; }

	// end inline asm
	// begin inline asm
	{ add.bf16 %rs208,%rs208,%rs127; }

	// end inline asm
$L__BB22_39:
	ld.global.nc.u32 	%r46, [%rd11+2048];
	ld.global.nc.u32 	%r131, [%rd12+2048];
	or.b32  	%r132, %r46, %r131;
	setp.lt.s32 	%p23, %r132, 0;
	@%p23 bra 	$L__BB22_41;
	mad.lo.s32 	%r133, %r46, %r59, %r171;
	mul.wide.s32 	%rd73, %r133, 2;
	add.s64 	%rd74, %rd2, %rd73;
	ld.global.nc.u16 	%rs134, [%rd74];
	mad.lo.s32 	%r134, %r131, %r60, %r172;
	mul.wide.s32 	%rd75, %r134, 2;
	add.s64 	%rd76, %rd1, %rd75;
	ld.global.nc.u16 	%rs135, [%rd76];
	// begin inline asm
	{ mul.bf16 %rs133,%rs134,%rs135; }

	// end inline asm
	// begin inline asm
	{ add.bf16 %rs208,%rs208,%rs133; }

	// end inline asm
$L__BB22_41:
	add.s32 	%r175, %r175, 1024;
$L__BB22_42:
	and.b32  	%r135, %r6, 512;
	setp.ne.s32 	%p24, %r135, 0;
	@%p24 bra 	$L__BB22_45;
	mul.wide.s32 	%rd77, %r175, 4;
	add.s64 	%rd78, %rd4, %rd77;
	ld.global.nc.u32 	%r50, [%rd78];
	add.s64 	%rd79, %rd3, %rd77;
	ld.global.nc.u32 	%r136, [%rd79];
	or.b32  	%r137, %r50, %r136;
	setp.lt.s32 	%p25, %r137, 0;
	@%p25 bra 	$L__BB22_45;
	mad.lo.s32 	%r138, %r50, %r59, %r171;
	mul.wide.s32 	%rd80, %r138, 2;
	add.s64 	%rd81, %rd2, %rd80;
	ld.global.nc.u16 	%rs140, [%rd81];
	mad.lo.s32 	%r139, %r136, %r60, %r172;
	mul.wide.s32 	%rd82, %r139, 2;
	add.s64 	%rd83, %rd1, %rd82;
	ld.global.nc.u16 	%rs141, [%rd83];
	// begin inline asm
	{ mul.bf16 %rs139,%rs140,%rs141; }

	// end inline asm
	// begin inline asm
	{ add.bf16 %rs208,%rs208,%rs139; }

	// end inline asm
$L__BB22_45:
	setp.gt.s32 	%p26, %r70, 30;
	cvt.u32.u16 	%r141, %rs208;
	mov.b32 	%r142, 1;
	mov.b32 	%r143, 31;
	mov.b32 	%r144, -1;
	// begin inline asm
	shfl.sync.down.b32 %r140, %r141, %r142, %r143, %r144;
	// end inline asm
	@%p26 bra 	$L__BB22_47;
	cvt.u16.u32 	%rs147, %r140;
	// begin inline asm
	{ add.bf16 %rs208,%rs208,%rs147; }

	// end inline asm
$L__BB22_47:
	setp.gt.s32 	%p27, %r70, 29;
	cvt.u32.u16 	%r146, %rs208;
	mov.b32 	%r147, 2;
	mov.b32 	%r148, 31;
	mov.b32 	%r149, -1;
	// begin inline asm
	shfl.sync.down.b32 %r145, %r146, %r147, %r148, %r149;
	// end inline asm
	@%p27 bra 	$L__BB22_49;
	cvt.u16.u32 	%rs150, %r145;
	// begin inline asm
	{ add.bf16 %rs208,%rs208,%rs150; }

	// end inline asm
$L__BB22_49:
	setp.gt.s32 	%p28, %r70, 27;
	cvt.u32.u16 	%r151, %rs208;
	mov.b32 	%r152, 4;
	mov.b32 	%r153, 31;
	mov.b32 	%r154, -1;
	// begin inline asm
	shfl.sync.down.b32 %r150, %r151, %r152, %r153, %r154;
	// end inline asm
	@%p28 bra 	$L__BB22_51;
	cvt.u16.u32 	%rs153, %r150;
	// begin inline asm
	{ add.bf16 %rs208,%rs208,%rs153; }

	// end inline asm
$L__BB22_51:
	setp.gt.s32 	%p29, %r70, 23;
	cvt.u32.u16 	%r156, %rs208;
	mov.b32 	%r157, 8;
	mov.b32 	%r158, 31;
	mov.b32 	%r159, -1;
	// begin inline asm
	shfl.sync.down.b32 %r155, %r156, %r157, %r158, %r159;
	// end inline asm
	@%p29 bra 	$L__BB22_53;
	cvt.u16.u32 	%rs156, %r155;
	// begin inline asm
	{ add.bf16 %rs208,%rs208,%rs156; }

	// end inline asm
$L__BB22_53:
	setp.gt.s32 	%p30, %r70, 15;
	cvt.u32.u16 	%r161, %rs208;
	mov.b32 	%r162, 16;
	mov.b32 	%r163, 31;
	mov.b32 	%r164, -1;
	// begin inline asm
	shfl.sync.down.b32 %r160, %r161, %r162, %r163, %r164;
	// end inline asm
	@%p30 bra 	$L__BB22_56;
	setp.ne.s32 	%p31, %r70, 0;
	cvt.u16.u32 	%rs159, %r160;
	// begin inline asm
	{ add.bf16 %rs208,%rs208,%rs159; }

	// end inline asm
	@%p31 bra 	$L__BB22_56;
	shr.u32 	%r165, %r2, 4;
	and.b32  	%r166, %r165, 62;
	mov.u32 	%r167, _ZZ28split_k_implicit_gemm_stage1I13__nv_bfloat16iLi512ELb1EEvPKT_S3_PS1_PKT0_S7_iiiiiE12temp_storage;
	add.s32 	%r168, %r167, %r166;
	st.shared.u16 	[%r168+16], %rs208;
$L__BB22_56:
	setp.ne.s32 	%p32, %r2, 0;
	bar.sync 	0;
	@%p32 bra 	$L__BB22_58;
	ld.shared.u16 	%rs162, [_ZZ28split_k_implicit_gemm_stage1I13__nv_bfloat16iLi512ELb1EEvPKT_S3_PS1_PKT0_S7_iiiiiE12temp_storage+18];
	// begin inline asm
	{ add.bf16 %rs160,%rs208,%rs162; }

	// end inline asm
	ld.shared.u16 	%rs165, [_ZZ28split_k_implicit_gemm_stage1I13__nv_bfloat16iLi512ELb1EEvPKT_S3_PS1_PKT0_S7_iiiiiE12temp_storage+20];
	// begin inline asm
	{ add.bf16 %rs163,%rs160,%rs165; }

	// end inline asm
	ld.shared.u16 	%rs168, [_ZZ28split_k_implicit_gemm_stage1I13__nv_bfloat16iLi512ELb1EEvPKT_S3_PS1_PKT0_S7_iiiiiE12temp_storage+22];
	// begin inline asm
	{ add.bf16 %rs166,%rs163,%rs168; }

	// end inline asm
	ld.shared.u16 	%rs171, [_ZZ28split_k_implicit_gemm_stage1I13__nv_bfloat16iLi512ELb1EEvPKT_S3_PS1_PKT0_S7_iiiiiE12temp_storage+24];
	// begin inline asm
	{ add.bf16 %rs169,%rs166,%rs171; }

	// end inline asm
	ld.shared.u16 	%rs174, [_ZZ28split_k_implicit_gemm_stage1I13__nv_bfloat16iLi512ELb1EEvPKT_S3_PS1_PKT0_S7_iiiiiE12temp_storage+26];
	// begin inline asm
	{ add.bf16 %rs172,%rs169,%rs174; }

	// end inline asm
	ld.shared.u16 	%rs177, [_ZZ28split_k_implicit_gemm_stage1I13__nv_bfloat16iLi512ELb1EEvPKT_S3_PS1_PKT0_S7_iiiiiE12temp_storage+28];
	// begin inline asm
	{ add.bf16 %rs175,%rs172,%rs177; }

	// end inline asm
	ld.shared.u16 	%rs180, [_ZZ28split_k_implicit_gemm_stage1I13__nv_bfloat16iLi512ELb1EEvPKT_S3_PS1_PKT0_S7_iiiiiE12temp_storage+30];
	// begin inline asm
	{ add.bf16 %rs178,%rs175,%rs180; }

	// end inline asm
	ld.shared.u16 	%rs183, [_ZZ28split_k_implicit_gemm_stage1I13__nv_bfloat16iLi512ELb1EEvPKT_S3_PS1_PKT0_S7_iiiiiE12temp_storage+32];
	// begin inline asm
	{ add.bf16 %rs181,%rs178,%rs183; }

	// end inline asm
	ld.shared.u16 	%rs186, [_ZZ28split_k_implicit_gemm_stage1I13__nv_bfloat16iLi512ELb1EEvPKT_S3_PS1_PKT0_S7_iiiiiE12temp_storage+34];
	// begin inline asm
	{ add.bf16 %rs184,%rs181,%rs186; }

	// end inline asm
	ld.shared.u16 	%rs189, [_ZZ28split_k_implicit_gemm_stage1I13__nv_bfloat16iLi512ELb1EEvPKT_S3_PS1_PKT0_S7_iiiiiE12temp_storage+36];
	// begin inline asm
	{ add.bf16 %rs187,%rs184,%rs189; }

	// end inline asm
	ld.shared.u16 	%rs192, [_ZZ28split_k_implicit_gemm_stage1I13__nv_bfloat16iLi512ELb1EEvPKT_S3_PS1_PKT0_S7_iiiiiE12temp_storage+38];
	// begin inline asm
	{ add.bf16 %rs190,%rs187,%rs192; }

	// end inline asm
	ld.shared.u16 	%rs195, [_ZZ28split_k_implicit_gemm_stage1I13__nv_bfloat16iLi512ELb1EEvPKT_S3_PS1_PKT0_S7_iiiiiE12temp_storage+40];
	// begin inline asm
	{ add.bf16 %rs193,%rs190,%rs195; }

	// end inline asm
	ld.shared.u16 	%rs198, [_ZZ28split_k_implicit_gemm_stage1I13__nv_bfloat16iLi512ELb1EEvPKT_S3_PS1_PKT0_S7_iiiiiE12temp_storage+42];
	// begin inline asm
	{ add.bf16 %rs196,%rs193,%rs198; }

	// end inline asm
	ld.shared.u16 	%rs201, [_ZZ28split_k_implicit_gemm_stage1I13__nv_bfloat16iLi512ELb1EEvPKT_S3_PS1_PKT0_S7_iiiiiE12temp_storage+44];
	// begin inline asm
	{ add.bf16 %rs199,%rs196,%rs201; }

	// end inline asm
	ld.shared.u16 	%rs204, [_ZZ28split_k_implicit_gemm_stage1I13__nv_bfloat16iLi512ELb1EEvPKT_S3_PS1_PKT0_S7_iiiiiE12temp_storage+46];
	// begin inline asm
	{ add.bf16 %rs208,%rs199,%rs204; }

	// end inline asm
$L__BB22_58:
	bar.sync 	0;
	@%p32 bra 	$L__BB22_60;
	add.s32 	%r169, %r172, %r10;
	mul.wide.s32 	%rd85, %r169, 2;
	add.s64 	%rd84, %rd13, %rd85;
	// begin inline asm
	{ atom.add.noftz.bf16 %rs205,[%rd84],%rs208; }

	// end inline asm
$L__BB22_60:
	add.s32 	%r172, %r172, %r5;
	setp.lt.s32 	%p34, %r172, %r60;
	@%p34 bra 	$L__BB22_4;
$L__BB22_61:
	mov.u32 	%r170, %nctaid.x;
	add.s32 	%r171, %r171, %r170;
	setp.lt.s32 	%p35, %r171, %r59;
	@%p35 bra 	$L__BB22_2;
$L__BB22_62:
	ret;

}
	// .globl	_Z28split_k_implicit_gemm_stage1I13__nv_bfloat16iLi512ELb0EEvPKT_S3_PS1_PKT0_S7_iiiii
.visible .entry _Z28split_k_implicit_gemm_stage1I13__nv_bfloat16iLi512ELb0EEvPKT_S3_PS1_PKT0_S7_iiiii(
	.param .u64 .ptr .align 1 _Z28split_k_implicit_gemm_stage1I13__nv_bfloat16iLi512ELb0EEvPKT_S3_PS1_PKT0_S7_iiiii_param_0,
	.param .u64 .ptr .align 1 _Z28split_k_implicit_gemm_stage1I13__nv_bfloat16iLi512ELb0EEvPKT_S3_PS1_PKT0_S7_iiiii_param_1,
	.param .u64 .ptr .align 1 _Z28split_k_implicit_gemm_stage1I13__nv_bfloat16iLi512ELb0EEvPKT_S3_PS1_PKT0_S7_iiiii_param_2,
	.param .u64 .ptr .align 1 _Z28split_k_implicit_gemm_stage1I13__nv_bfloat16iLi512ELb0EEvPKT_S3_PS1_PKT0_S7_iiiii_param_3,
	.param .u64 .ptr .align 1 _Z28split_k_implicit_gemm_stage1I13__nv_bfloat16iLi512ELb0EEvPKT_S3_PS1_PKT0_S7_iiiii_param_4,
	.param .u32 _Z28split_k_implicit_gemm_stage1I13__nv_bfloat16iLi512ELb0EEvPKT_S3_PS1_PKT0_S7_iiiii_param_5,
	.param .u32 _Z28split_k_implicit_gemm_stage1I13__nv_bfloat16iLi512ELb0EEvPKT_S3_PS1_PKT0_S7_iiiii_param_6,
	.param .u32 _Z28split_k_implicit_gemm_stage1I13__nv_bfloat16iLi512ELb0EEvPKT_S3_PS1_PKT0_S7_iiiii_param_7,
	.param .u32 _Z28split_k_implicit_gemm_stage1I13__nv_bfloat16iLi512ELb0EEvPKT_S3_PS1_PKT0_S7_iiiii_param_8,
	.param .u32 _Z28split_k_implicit_gemm_stage1I13__nv_bfloat16iLi512ELb0EEvPKT_S3_PS1_PKT0_S7_iiiii_param_9
)
{
	.reg .pred 	%p<36>;
	.reg .b16 	%rs<236>;
	.reg .b32 	%r<178>;
	.reg .b32 	%f<2>;
	.reg .b64 	%rd<87>;
	// demoted variable
	.shared .align 2 .b8 _ZZ28split_k_implicit_gemm_stage1I13__nv_bfloat16iLi512ELb0EEvPKT_S3_PS1_PKT0_S7_iiiiiE12temp_storage[50];
	ld.param.u64 	%rd15, [_Z28split_k_implicit_gemm_stage1I13__nv_bfloat16iLi512ELb0EEvPKT_S3_PS1_PKT0_S7_iiiii_param_0];
	ld.param.u64 	%rd16, [_Z28split_k_implicit_gemm_stage1I13__nv_bfloat16iLi512ELb0EEvPKT_S3_PS1_PKT0_S7_iiiii_param_1];
	ld.param.u64 	%rd14, [_Z28split_k_implicit_gemm_stage1I13__nv_bfloat16iLi512ELb0EEvPKT_S3_PS1_PKT0_S7_iiiii_param_2];
	ld.param.u64 	%rd17, [_Z28split_k_implicit_gemm_stage1I13__nv_bfloat16iLi512ELb0EEvPKT_S3_PS1_PKT0_S7_iiiii_param_3];
	ld.param.u64 	%rd18, [_Z28split_k_implicit_gemm_stage1I13__nv_bfloat16iLi512ELb0EEvPKT_S3_PS1_PKT0_S7_iiiii_param_4];
	ld.param.u32 	%r59, [_Z28split_k_implicit_gemm_stage1I13__nv_bfloat16iLi512ELb0EEvPKT_S3_PS1_PKT0_S7_iiiii_param_5];
	ld.param.u32 	%r60, [_Z28split_k_implicit_gemm_stage1I13__nv_bfloat16iLi512ELb0EEvPKT_S3_PS1_PKT0_S7_iiiii_param_6];
	ld.param.u32 	%r61, [_Z28split_k_implicit_gemm_stage1I13__nv_bfloat16iLi512ELb0EEvPKT_S3_PS1_PKT0_S7_iiiii_param_7];
	ld.param.u32 	%r62, [_Z28split_k_implicit_gemm_stage1I13__nv_bfloat16iLi512ELb0EEvPKT_S3_PS1_PKT0_S7_iiiii_param_8];
	cvta.to.global.u64 	%rd1, %rd16;
	cvta.to.global.u64 	%rd2, %rd15;
	cvta.to.global.u64 	%rd3, %rd18;
	cvta.to.global.u64 	%rd4, %rd17;
	mov.u32 	%r171, %ctaid.x;
	setp.ge.s32 	%p1, %r171, %r59;
	@%p1 bra 	$L__BB23_62;
	mov.u32 	%r2, %tid.x;
	mov.u32 	%r3, %ctaid.y;
	add.s32 	%r4, %r61, %r2;
	add.s32 	%r63, %r62, %r61;
	mov.u32 	%r5, %nctaid.y;
	add.s32 	%r64, %r4, 512;
	max.s32 	%r65, %r64, %r63;
	not.b32 	%r66, %r2;
	add.s32 	%r67, %r65, %r66;
	sub.s32 	%r6, %r67, %r61;
	shr.u32 	%r68, %r6, 9;
	add.s32 	%r69, %r68, 1;
	and.b32  	%r7, %r69, 7;
	add.s64 	%rd5, %rd4, 8192;
	add.s64 	%rd6, %rd3, 8192;
	cvta.to.global.u64 	%rd7, %rd14;
$L__BB23_2:
	setp.ge.s32 	%p2, %r3, %r60;
	@%p2 bra 	$L__BB23_61;
	mov.f32 	%f1, 0f00000000;
	// begin inline asm
	{  cvt.rn.bf16.f32 %rs51, %f1;}

	// end inline asm
	// begin inline asm
	mov.u32 %r70, %laneid;
	// end inline asm
	mul.lo.s32 	%r10, %r171, %r60;
	mov.u32 	%r172, %r3;
$L__BB23_4:
	setp.ge.s32 	%p3, %r2, %r62;
	mov.u16 	%rs209, %rs51;
	@%p3 bra 	$L__BB23_45;
	setp.lt.u32 	%p4, %r6, 3584;
	mov.u32 	%r175, %r4;
	mov.u16 	%rs209, %rs51;
	@%p4 bra 	$L__BB23_24;
	shr.u32 	%r71, %r6, 9;
	add.s32 	%r72, %r71, 1;
	and.b32  	%r73, %r72, 16777208;
	neg.s32 	%r173, %r73;
	mov.u32 	%r175, %r4;
	mov.u16 	%rs209, %rs51;
$L__BB23_7:
	.pragma "nounroll";
	mul.wide.s32 	%rd19, %r175, 4;
	add.s64 	%rd8, %rd5, %rd19;
	add.s64 	%rd9, %rd6, %rd19;
	ld.global.nc.u32 	%r15, [%rd8+-8192];
	ld.global.nc.u32 	%r74, [%rd9+-8192];
	or.b32  	%r75, %r15, %r74;
	setp.lt.s32 	%p5, %r75, 0;
	@%p5 bra 	$L__BB23_9;
	mad.lo.s32 	%r76, %r15, %r59, %r171;
	mul.wide.s32 	%rd20, %r76, 2;
	add.s64 	%rd21, %rd2, %rd20;
	ld.global.nc.u16 	%rs54, [%rd21];
	mad.lo.s32 	%r77, %r74, %r60, %r172;
	mul.wide.s32 	%rd22, %r77, 2;
	add.s64 	%rd23, %rd1, %rd22;
	ld.global.nc.u16 	%rs55, [%rd23];
	// begin inline asm
	{ mul.bf16 %rs53,%rs54,%rs55; }

	// end inline asm
	// begin inline asm
	{ add.bf16 %rs209,%rs209,%rs53; }

	// end inline asm
$L__BB23_9:
	ld.global.nc.u32 	%r17, [%rd8+-6144];
	ld.global.nc.u32 	%r78, [%rd9+-6144];
	or.b32  	%r79, %r17, %r78;
	setp.lt.s32 	%p6, %r79, 0;
	@%p6 bra 	$L__BB23_11;
	mad.lo.s32 	%r80, %r17, %r59, %r171;
	mul.wide.s32 	%rd24, %r80, 2;
	add.s64 	%rd25, %rd2, %rd24;
	ld.global.nc.u16 	%rs60, [%rd25];
	mad.lo.s32 	%r81, %r78, %r60, %r172;
	mul.wide.s32 	%rd26, %r81, 2;
	add.s64 	%rd27, %rd1, %rd26;
	ld.global.nc.u16 	%rs61, [%rd27];
	// begin inline asm
	{ mul.bf16 %rs59,%rs60,%rs61; }

	// end inline asm
	// begin inline asm
	{ add.bf16 %rs209,%rs209,%rs59; }

	// end inline asm
$L__BB23_11:
	ld.global.nc.u32 	%r19, [%rd8+-4096];
	ld.global.nc.u32 	%r82, [%rd9+-4096];
	or.b32  	%r83, %r19, %r82;
	setp.lt.s32 	%p7, %r83, 0;
	@%p7 bra 	$L__BB23_13;
	mad.lo.s32 	%r84, %r19, %r59, %r171;
	mul.wide.s32 	%rd28, %r84, 2;
	add.s64 	%rd29, %rd2, %rd28;
	ld.global.nc.u16 	%rs66, [%rd29];
	mad.lo.s32 	%r85, %r82, %r60, %r172;
	mul.wide.s32 	%rd30, %r85, 2;
	add.s64 	%rd31, %rd1, %rd30;
	ld.global.nc.u16 	%rs67, [%rd31];
	// begin inline asm
	{ mul.bf16 %rs65,%rs66,%rs67; }

	// end inline asm
	// begin inline asm
	{ add.bf16 %rs209,%rs209,%rs65; }

	// end inline asm
$L__BB23_13:
	ld.global.nc.u32 	%r21, [%rd8+-2048];
	ld.global.nc.u32 	%r86, [%rd9+-2048];
	or.b32  	%r87, %r21, %r86;
	setp.lt.s32 	%p8, %r87, 0;
	@%p8 bra 	$L__BB23_15;
	mad.lo.s32 	%r88, %r21, %r59, %r171;
	mul.wide.s32 	%rd32, %r88, 2;
	add.s64 	%rd33, %rd2, %rd32;
	ld.global.nc.u16 	%rs72, [%rd33];
	mad.lo.s32 	%r89, %r86, %r60, %r172;
	mul.wide.s32 	%rd34, %r89, 2;
	add.s64 	%rd35, %rd1, %rd34;
	ld.global.nc.u16 	%rs73, [%rd35];
	// begin inline asm
	{ mul.bf16 %rs71,%rs72,%rs73; }

	// end inline asm
	// begin inline asm
	{ add.bf16 %rs209,%rs209,%rs71; }

	// end inline asm
$L__BB23_15:
	ld.global.nc.u32 	%r23, [%rd8];
	ld.global.nc.u32 	%r90, [%rd9];
	or.b32  	%r91, %r23, %r90;
	setp.lt.s32 	%p9, %r91, 0;
	@%p9 bra 	$L__BB23_17;
	mad.lo.s32 	%r92, %r23, %r59, %r171;
	mul.wide.s32 	%rd36, %r92, 2;
	add.s64 	%rd37, %rd2, %rd36;
	ld.global.nc.u16 	%rs78, [%rd37];
	mad.lo.s32 	%r93, %r90, %r60, %r172;
	mul.wide.s32 	%rd38, %r93, 2;
	add.s64 	%rd39, %rd1, %rd38;
	ld.global.nc.u16 	%rs79, [%rd39];
	// begin inline asm
	{ mul.bf16 %rs77,%rs78,%rs79; }

	// end inline asm
	// begin inline asm
	{ add.bf16 %rs209,%rs209,%rs77; }

	// end inline asm
$L__BB23_17:
	ld.global.nc.u32 	%r25, [%rd8+2048];
	ld.global.nc.u32 	%r94, [%rd9+2048];
	or.b32  	%r95, %r25, %r94;
	setp.lt.s32 	%p10, %r95, 0;
	@%p10 bra 	$L__BB23_19;
	mad.lo.s32 	%r96, %r25, %r59, %r171;
	mul.wide.s32 	%rd40, %r96, 2;
	add.s64 	%rd41, %rd2, %rd40;
	ld.global.nc.u16 	%rs84, [%rd41];
	mad.lo.s32 	%r97, %r94, %r60, %r172;
	mul.wide.s32 	%rd42, %r97, 2;
	add.s64 	%rd43, %rd1, %rd42;
	ld.global.nc.u16 	%rs85, [%rd43];
	// begin inline asm
	{ mul.bf16 %rs83,%rs84,%rs85; }

	// end inline asm
	// begin inline asm
	{ add.bf16 %rs209,%rs209,%rs83; }

	// end inline asm
$L__BB23_19:
	ld.global.nc.u32 	%r27, [%rd8+4096];
	ld.global.nc.u32 	%r98, [%rd9+4096];
	or.b32  	%r99, %r27, %r98;
	setp.lt.s32 	%p11, %r99, 0;
	@%p11 bra 	$L__BB23_21;
	mad.lo.s32 	%r100, %r27, %r59, %r171;
	mul.wide.s32 	%rd44, %r100, 2;
	add.s64 	%rd45, %rd2, %rd44;
	ld.global.nc.u16 	%rs90, [%rd45];
	mad.lo.s32 	%r101, %r98, %r60, %r172;
	mul.wide.s32 	%rd46, %r101, 2;
	add.s64 	%rd47, %rd1, %rd46;
	ld.global.nc.u16 	%rs91, [%rd47];
	// begin inline asm
	{ mul.bf16 %rs89,%rs90,%rs91; }

	// end inline asm
	// begin inline asm
	{ add.bf16 %rs209,%rs209,%rs89; }

	// end inline asm
$L__BB23_21:
	ld.global.nc.u32 	%r29, [%rd8+6144];
	ld.global.nc.u32 	%r102, [%rd9+6144];
	or.b32  	%r103, %r29, %r102;
	setp.lt.s32 	%p12, %r103, 0;
	@%p12 bra 	$L__BB23_23;
	mad.lo.s32 	%r104, %r29, %r59, %r171;
	mul.wide.s32 	%rd48, %r104, 2;
	add.s64 	%rd49, %rd2, %rd48;
	ld.global.nc.u16 	%rs96, [%rd49];
	mad.lo.s32 	%r105, %r102, %r60, %r172;
	mul.wide.s32 	%rd50, %r105, 2;
	add.s64 	%rd51, %rd1, %rd50;
	ld.global.nc.u16 	%rs97, [%rd51];
	// begin inline asm
	{ mul.bf16 %rs95,%rs96,%rs97; }

	// end inline asm
	// begin inline asm
	{ add.bf16 %rs209,%rs209,%rs95; }

	// end inline asm
$L__BB23_23:
	add.s32 	%r175, %r175, 4096;
	add.s32 	%r173, %r173, 8;
	setp.ne.s32 	%p13, %r173, 0;
	@%p13 bra 	$L__BB23_7;
$L__BB23_24:
	setp.eq.s32 	%p14, %r7, 0;
	@%p14 bra 	$L__BB23_45;
	add.s32 	%r106, %r7, -1;
	setp.lt.u32 	%p15, %r106, 3;
	@%p15 bra 	$L__BB23_35;
	mul.wide.s32 	%rd52, %r175, 4;
	add.s64 	%rd10, %rd4, %rd52;
	ld.global.nc.u32 	%r34, [%rd10];
	add.s64 	%rd11, %rd3, %rd52;
	ld.global.nc.u32 	%r107, [%rd11];
	or.b32  	%r108, %r34, %r107;
	setp.lt.s32 	%p16, %r108, 0;
	@%p16 bra 	$L__BB23_28;
	mad.lo.s32 	%r109, %r34, %r59, %r171;
	mul.wide.s32 	%rd53, %r109, 2;
	add.s64 	%rd54, %rd2, %rd53;
	ld.global.nc.u16 	%rs103, [%rd54];
	mad.lo.s32 	%r110, %r107, %r60, %r172;
	mul.wide.s32 	%rd55, %r110, 2;
	add.s64 	%rd56, %rd1, %rd55;
	ld.global.nc.u16 	%rs104, [%rd56];
	// begin inline asm
	{ mul.bf16 %rs102,%rs103,%rs104; }

	// end inline asm
	// begin inline asm
	{ add.bf16 %rs209,%rs209,%rs102; }

	// end inline asm
$L__BB23_28:
	ld.global.nc.u32 	%r36, [%rd10+2048];
	ld.global.nc.u32 	%r111, [%rd11+2048];
	or.b32  	%r112, %r36, %r111;
	setp.lt.s32 	%p17, %r112, 0;
	@%p17 bra 	$L__BB23_30;
	mad.lo.s32 	%r113, %r36, %r59, %r171;
	mul.wide.s32 	%rd57, %r113, 2;
	add.s64 	%rd58, %rd2, %rd57;
	ld.global.nc.u16 	%rs109, [%rd58];
	mad.lo.s32 	%r114, %r111, %r60, %r172;
	mul.wide.s32 	%rd59, %r114, 2;
	add.s64 	%rd60, %rd1, %rd59;
	ld.global.nc.u16 	%rs110, [%rd60];
	// begin inline asm
	{ mul.bf16 %rs108,%rs109,%rs110; }

	// end inline asm
	// begin inline asm
	{ add.bf16 %rs209,%rs209,%rs108; }

	// end inline asm
$L__BB23_30:
	ld.global.nc.u32 	%r38, [%rd10+4096];
	ld.global.nc.u32 	%r115, [%rd11+4096];
	or.b32  	%r116, %r38, %r115;
	setp.lt.s32 	%p18, %r116, 0;
	@%p18 bra 	$L__BB23_32;
	mad.lo.s32 	%r117, %r38, %r59, %r171;
	mul.wide.s32 	%rd61, %r117, 2;
	add.s64 	%rd62, %rd2, %rd61;
	ld.global.nc.u16 	%rs115, [%rd62];
	mad.lo.s32 	%r118, %r115, %r60, %r172;
	mul.wide.s32 	%rd63, %r118, 2;
	add.s64 	%rd64, %rd1, %rd63;
	ld.global.nc.u16 	%rs116, [%rd64];
	// begin inline asm
	{ mul.bf16 %rs114,%rs115,%rs116; }

	// end inline asm
	// begin inline asm
	{ add.bf16 %rs209,%rs209,%rs114; }

	// end inline asm
$L__BB23_32:
	ld.global.nc.u32 	%r40, [%rd10+6144];
	ld.global.nc.u32 	%r119, [%rd11+6144];
	or.b32  	%r120, %r40, %r119;
	setp.lt.s32 	%p19, %r120, 0;
	@%p19 bra 	$L__BB23_34;
	mad.lo.s32 	%r121, %r40, %r59, %r171;
	mul.wide.s32 	%rd65, %r121, 2;
	add.s64 	%rd66, %rd2, %rd65;
	ld.global.nc.u16 	%rs121, [%rd66];
	mad.lo.s32 	%r122, %r119, %r60, %r172;
	mul.wide.s32 	%rd67, %r122, 2;
	add.s64 	%rd68, %rd1, %rd67;
	ld.global.nc.u16 	%rs122, [%rd68];
	// begin inline asm
	{ mul.bf16 %rs120,%rs121,%rs122; }

	// end inline asm
	// begin inline asm
	{ add.bf16 %rs209,%rs209,%rs120; }

	// end inline asm
$L__BB23_34:
	add.s32 	%r175, %r175, 2048;
$L__BB23_35:
	shr.u32 	%r123, %r6, 9;
	add.s32 	%r124, %r123, 1;
	and.b32  	%r125, %r124, 3;
	setp.eq.s32 	%p20, %r125, 0;
	@%p20 bra 	$L__BB23_45;
	and.b32  	%r126, %r6, 1536;
	setp.eq.s32 	%p21, %r126, 0;
	@%p21 bra 	$L__BB23_42;
	mul.wide.s32 	%rd69, %r175, 4;
	add.s64 	%rd12, %rd4, %rd69;
	ld.global.nc.u32 	%r44, [%rd12];
	add.s64 	%rd13, %rd3, %rd69;
	ld.global.nc.u32 	%r127, [%rd13];
	or.b32  	%r128, %r44, %r127;
	setp.lt.s32 	%p22, %r128, 0;
	@%p22 bra 	$L__BB23_39;
	mad.lo.s32 	%r129, %r44, %r59, %r171;
	mul.wide.s32 	%rd70, %r129, 2;
	add.s64 	%rd71, %rd2, %rd70;
	ld.global.nc.u16 	%rs128, [%rd71];
	mad.lo.s32 	%r130, %r127, %r60, %r172;
	mul.wide.s32 	%rd72, %r130, 2;
	add.s64 	%rd73, %rd1, %rd72;
	ld.global.nc.u16 	%rs129, [%rd73];
	// begin inline asm
	{ mul.bf16 %rs127,%rs128,%rs129; }

	// end inline asm
	// begin inline asm
	{ add.bf16 %rs209,%rs209,%rs127; }

	// end inline asm
$L__BB23_39:
	ld.global.nc.u32 	%r46, [%rd12+2048];
	ld.global.nc.u32 	%r131, [%rd13+2048];
	or.b32  	%r132, %r46, %r131;
	setp.lt.s32 	%p23, %r132, 0;
	@%p23 bra 	$L__BB23_41;
	mad.lo.s32 	%r133, %r46, %r59, %r171;
	mul.wide.s32 	%rd74, %r133, 2;
	add.s64 	%rd75, %rd2, %rd74;
	ld.global.nc.u16 	%rs134, [%rd75];
	mad.lo.s32 	%r134, %r131, %r60, %r172;
	mul.wide.s32 	%rd76, %r134, 2;
	add.s64 	%rd77, %rd1, %rd76;
	ld.global.nc.u16 	%rs135, [%rd77];
	// begin inline asm
	{ mul.bf16 %rs133,%rs134,%rs135; }

	// end inline asm
	// begin inline asm
	{ add.bf16 %rs209,%rs209,%rs133; }

	// end inline asm
$L__BB23_41:
	add.s32 	%r175, %r175, 1024;
$L__BB23_42:
	and.b32  	%r135, %r6, 512;
	setp.ne.s32 	%p24, %r135, 0;
	@%p24 bra 	$L__BB23_45;
	mul.wide.s32 	%rd78, %r175, 4;
	add.s64 	%rd79, %rd4, %rd78;
	ld.global.nc.u32 	%r50, [%rd79];
	add.s64 	%rd80, %rd3, %rd78;
	ld.global.nc.u32 	%r136, [%rd80];
	or.b32  	%r137, %r50, %r136;
	setp.lt.s32 	%p25, %r137, 0;
	@%p25 bra 	$L__BB23_45;
	mad.lo.s32 	%r138, %r50, %r59, %r171;
	mul.wide.s32 	%rd81, %r138, 2;
	add.s64 	%rd82, %rd2, %rd81;
	ld.global.nc.u16 	%rs140, [%rd82];
	mad.lo.s32 	%r139, %r136, %r60, %r172;
	mul.wide.s32 	%rd83, %r139, 2;
	add.s64 	%rd84, %rd1, %rd83;
	ld.global.nc.u16 	%rs141, [%rd84];
	// begin inline asm
	{ mul.bf16 %rs139,%rs140,%rs141; }

	// end inline asm
	// begin inline asm
	{ add.bf16 %rs209,%rs209,%rs139; }

	// end inline asm
$L__BB23_45:
	setp.gt.s32 	%p26, %r70, 30;
	cvt.u32.u16 	%r141, %rs209;
	mov.b32 	%r142, 1;
	mov.b32 	%r143, 31;
	mov.b32 	%r144, -1;
	// begin inline asm
	shfl.sync.down.b32 %r140, %r141, %r142, %r143, %r144;
	// end inline asm
	@%p26 bra 	$L__BB23_47;
	cvt.u16.u32 	%rs147, %r140;
	// begin inline asm
	{ add.bf16 %rs209,%rs209,%rs147; }

	// end inline asm
$L__BB23_47:
	setp.gt.s32 	%p27, %r70, 29;
	cvt.u32.u16 	%r146, %rs209;
	mov.b32 	%r147, 2;
	mov.b32 	%r148, 31;
	mov.b32 	%r149, -1;
	// begin inline asm
	shfl.sync.down.b32 %r145, %r146, %r147, %r148, %r149;
	// end inline asm
	@%p27 bra 	$L__BB23_49;
	cvt.u16.u32 	%rs150, %r145;
	// begin inline asm
	{ add.bf16 %rs209,%rs209,%rs150; }

	// end inline asm
$L__BB23_49:
	setp.gt.s32 	%p28, %r70, 27;
	cvt.u32.u16 	%r151, %rs209;
	mov.b32 	%r152, 4;
	mov.b32 	%r153, 31;
	mov.b32 	%r154, -1;
	// begin inline asm
	shfl.sync.down.b32 %r150, %r151, %r152, %r153, %r154;
	// end inline asm
	@%p28 bra 	$L__BB23_51;
	cvt.u16.u32 	%rs153, %r150;
	// begin inline asm
	{ add.bf16 %rs209,%rs209,%rs153; }

	// end inline asm
$L__BB23_51:
	setp.gt.s32 	%p29, %r70, 23;
	cvt.u32.u16 	%r156, %rs209;
	mov.b32 	%r157, 8;
	mov.b32 	%r158, 31;
	mov.b32 	%r159, -1;
	// begin inline asm
	shfl.sync.down.b32 %r155, %r156, %r157, %r158, %r159;
	// end inline asm
	@%p29 bra 	$L__BB23_53;
	cvt.u16.u32 	%rs156, %r155;
	// begin inline asm
	{ add.bf16 %rs209,%rs209,%rs156; }

	// end inline asm
$L__BB23_53:
	setp.gt.s32 	%p30, %r70, 15;
	cvt.u32.u16 	%r161, %rs209;
	mov.b32 	%r162, 16;
	mov.b32 	%r163, 31;
	mov.b32 	%r164, -1;
	// begin inline asm
	shfl.sync.down.b32 %r160, %r161, %r162, %r163, %r164;
	// end inline asm
	@%p30 bra 	$L__BB23_56;
	setp.ne.s32 	%p31, %r70, 0;
	cvt.u16.u32 	%rs159, %r160;
	// begin inline asm
	{ add.bf16 %rs209,%rs209,%rs159; }

	// end inline asm
	@%p31 bra 	$L__BB23_56;
	shr.u32 	%r165, %r2, 4;
	and.b32  	%r166, %r165, 62;
	mov.u32 	%r167, _ZZ28split_k_implicit_gemm_stage1I13__nv_bfloat16iLi512ELb0EEvPKT_S3_PS1_PKT0_S7_iiiiiE12temp_storage;
	add.s32 	%r168, %r167, %r166;
	st.shared.u16 	[%r168+16], %rs209;
$L__BB23_56:
	setp.ne.s32 	%p32, %r2, 0;
	bar.sync 	0;
	@%p32 bra 	$L__BB23_58;
	ld.shared.u16 	%rs162, [_ZZ28split_k_implicit_gemm_stage1I13__nv_bfloat16iLi512ELb0EEvPKT_S3_PS1_PKT0_S7_iiiiiE12temp_storage+18];
	// begin inline asm
	{ add.bf16 %rs160,%rs209,%rs162; }

	// end inline asm
	ld.shared.u16 	%rs165, [_ZZ28split_k_implicit_gemm_stage1I13__nv_bfloat16iLi512ELb0EEvPKT_S3_PS1_PKT0_S7_iiiiiE12temp_storage+20];
	// begin inline asm
	{ add.bf16 %rs163,%rs160,%rs165; }

	// end inline asm
	ld.shared.u16 	%rs168, [_ZZ28split_k_implicit_gemm_stage1I13__nv_bfloat16iLi512ELb0EEvPKT_S3_PS1_PKT0_S7_iiiiiE12temp_storage+22];
	// begin inline asm
	{ add.bf16 %rs166,%rs163,%rs168; }

	// end inline asm
	ld.shared.u16 	%rs171, [_ZZ28split_k_implicit_gemm_stage1I13__nv_bfloat16iLi512ELb0EEvPKT_S3_PS1_PKT0_S7_iiiiiE12temp_storage+24];
	// begin inline asm
	{ add.bf16 %rs169,%rs166,%rs171; }

	// end inline asm
	ld.shared.u16 	%rs174, [_ZZ28split_k_implicit_gemm_stage1I13__nv_bfloat16iLi512ELb0EEvPKT_S3_PS1_PKT0_S7_iiiiiE12temp_storage+26];
	// begin inline asm
	{ add.bf16 %rs172,%rs169,%rs174; }

	// end inline asm
	ld.shared.u16 	%rs177, [_ZZ28split_k_implicit_gemm_stage1I13__nv_bfloat16iLi512ELb0EEvPKT_S3_PS1_PKT0_S7_iiiiiE12temp_storage+28];
	// begin inline asm
	{ add.bf16 %rs175,%rs172,%rs177; }

	// end inline asm
	ld.shared.u16 	%rs180, [_ZZ28split_k_implicit_gemm_stage1I13__nv_bfloat16iLi512ELb0EEvPKT_S3_PS1_PKT0_S7_iiiiiE12temp_storage+30];
	// begin inline asm
	{ add.bf16 %rs178,%rs175,%rs180; }

	// end inline asm
	ld.shared.u16 	%rs183, [_ZZ28split_k_implicit_gemm_stage1I13__nv_bfloat16iLi512ELb0EEvPKT_S3_PS1_PKT0_S7_iiiiiE12temp_storage+32];
	// begin inline asm
	{ add.bf16 %rs181,%rs178,%rs183; }

	// end inline asm
	ld.shared.u16 	%rs186, [_ZZ28split_k_implicit_gemm_stage1I13__nv_bfloat16iLi512ELb0EEvPKT_S3_PS1_PKT0_S7_iiiiiE12temp_storage+34];
	// begin inline asm
	{ add.bf16 %rs184,%rs181,%rs186; }

	// end inline asm
	ld.shared.u16 	%rs189, [_ZZ28split_k_implicit_gemm_stage1I13__nv_bfloat16iLi512ELb0EEvPKT_S3_PS1_PKT0_S7_iiiiiE12temp_storage+36];
	// begin inline asm
	{ add.bf16 %rs187,%rs184,%rs189; }

	// end inline asm
	ld.shared.u16 	%rs192, [_ZZ28split_k_implicit_gemm_stage1I13__nv_bfloat16iLi512ELb0EEvPKT_S3_PS1_PKT0_S7_iiiiiE12temp_storage+38];
	// begin inline asm
	{ add.bf16 %rs190,%rs187,%rs192; }

	// end inline asm
	ld.shared.u16 	%rs195, [_ZZ28split_k_implicit_gemm_stage1I13__nv_bfloat16iLi512ELb0EEvPKT_S3_PS1_PKT0_S7_iiiiiE12temp_storage+40];
	// begin inline asm
	{ add.bf16 %rs193,%rs190,%rs195; }

	// end inline asm
	ld.shared.u16 	%rs198, [_ZZ28split_k_implicit_gemm_stage1I13__nv_bfloat16iLi512ELb0EEvPKT_S3_PS1_PKT0_S7_iiiiiE12temp_storage+42];
	// begin inline asm
	{ add.bf16 %rs196,%rs193,%rs198; }

	// end inline asm
	ld.shared.u16 	%rs201, [_ZZ28split_k_implicit_gemm_stage1I13__nv_bfloat16iLi512ELb0EEvPKT_S3_PS1_PKT0_S7_iiiiiE12temp_storage+44];
	// begin inline asm
	{ add.bf16 %rs199,%rs196,%rs201; }

	// end inline asm
	ld.shared.u16 	%rs204, [_ZZ28split_k_implicit_gemm_stage1I13__nv_bfloat16iLi512ELb0EEvPKT_S3_PS1_PKT0_S7_iiiiiE12temp_storage+46];
	// begin inline asm
	{ add.bf16 %rs209,%rs199,%rs204; }

	// end inline asm
$L__BB23_58:
	bar.sync 	0;
	@%p32 bra 	$L__BB23_60;
	add.s32 	%r169, %r172, %r10;
	mul.wide.s32 	%rd85, %r169, 2;
	add.s64 	%rd86, %rd7, %rd85;
	ld.global.u16 	%rs206, [%rd86];
	// begin inline asm
	{ add.bf16 %rs205,%rs206,%rs209; }

	// end inline asm
	st.global.u16 	[%rd86], %rs205;
$L__BB23_60:
	add.s32 	%r172, %r172, %r5;
	setp.lt.s32 	%p34, %r172, %r60;
	@%p34 bra 	$L__BB23_4;
$L__BB23_61:
	mov.u32 	%r170, %nctaid.x;
	add.s32 	%r171, %r171, %r170;
	setp.lt.s32 	%p35, %r171, %r59;
	@%p35 bra 	$L__BB23_2;
$L__BB23_62:
	ret;

}
	// .globl	_Z24split_k_reduction_kernelI13__nv_bfloat16Li128EEvPT_PKS1_iii
.visible .entry _Z24split_k_reduction_kernelI13__nv_bfloat16Li128EEvPT_PKS1_iii(
	.param .u64 .ptr .align 1 _Z24split_k_reduction_kernelI13__nv_bfloat16Li128EEvPT_PKS1_iii_param_0,
	.param .u64 .ptr .align 1 _Z24split_k_reduction_kernelI13__nv_bfloat16Li128EEvPT_PKS1_iii_param_1,
	.param .u32 _Z24split_k_reduction_kernelI13__nv_bfloat16Li128EEvPT_PKS1_iii_param_2,
	.param .u32 _Z24split_k_reduction_kernelI13__nv_bfloat16Li128EEvPT_PKS1_iii_param_3,
	.param .u32 _Z24split_k_reduction_kernelI13__nv_bfloat16Li128EEvPT_PKS1_iii_param_4
)
{
	.reg .pred 	%p<23>;
	.reg .b16 	%rs<166>;
	.reg .b32 	%r<237>;
	.reg .b32 	%f<2>;
	.reg .b64 	%rd<70>;
	// demoted variable
	.shared .align 2 .b8 _ZZ24split_k_reduction_kernelI13__nv_bfloat16Li128EEvPT_PKS1_iiiE12temp_storage[14];
	ld.param.u64 	%rd3, [_Z24split_k_reduction_kernelI13__nv_bfloat16Li128EEvPT_PKS1_iii_param_1];
	ld.param.u32 	%r103, [_Z24split_k_reduction_kernelI13__nv_bfloat16Li128EEvPT_PKS1_iii_param_2];
	ld.param.u32 	%r104, [_Z24split_k_reduction_kernelI13__nv_bfloat16Li128EEvPT_PKS1_iii_param_3];
	ld.param.u32 	%r105, [_Z24split_k_reduction_kernelI13__nv_bfloat16Li128EEvPT_PKS1_iii_param_4];
	cvta.to.global.u64 	%rd1, %rd3;
	mov.u32 	%r1, %tid.x;
	mov.u32 	%r214, %ctaid.x;
	setp.ge.s32 	%p1, %r214, %r103;
	@%p1 bra 	$L__BB24_35;
	mov.u32 	%r3, %ctaid.y;
	mov.u32 	%r4, %nctaid.y;
	not.b32 	%r106, %r1;
	add.s32 	%r5, %r105, %r106;
	shr.u32 	%r107, %r5, 7;
	add.s32 	%r108, %r107, 1;
	and.b32  	%r6, %r108, 15;
	and.b32  	%r7, %r108, 7;
	and.b32  	%r8, %r108, 3;
	or.b32  	%r109, %r1, 1024;
	mul.lo.s32 	%r9, %r103, %r109;
	mul.lo.s32 	%r110, %r104, %r103;
	shl.b32 	%r10, %r110, 11;
	add.s32 	%r111, %r1, 1408;
	mul.lo.s32 	%r11, %r103, %r111;
	add.s32 	%r112, %r1, 1536;
	mul.lo.s32 	%r12, %r103, %r112;
	add.s32 	%r113, %r1, 768;
	mul.lo.s32 	%r13, %r103, %r113;
	add.s32 	%r114, %r1, 896;
	mul.lo.s32 	%r14, %r103, %r114;
	add.s32 	%r115, %r1, 256;
	mul.lo.s32 	%r15, %r103, %r115;
	add.s32 	%r116, %r1, 384;
	mul.lo.s32 	%r16, %r103, %r116;
	add.s32 	%r117, %r1, 128;
	mul.lo.s32 	%r17, %r103, %r117;
$L__BB24_2:
	setp.ge.s32 	%p2, %r3, %r104;
	@%p2 bra 	$L__BB24_34;
	mov.f32 	%f1, 0f00000000;
	// begin inline asm
	{  cvt.rn.bf16.f32 %rs28, %f1;}

	// end inline asm
	// begin inline asm
	mov.u32 %r118, %laneid;
	// end inline asm
	add.s32 	%r119, %r9, %r214;
	mul.lo.s32 	%r20, %r104, %r119;
	add.s32 	%r120, %r1, 1152;
	mad.lo.s32 	%r121, %r103, %r120, %r214;
	mul.lo.s32 	%r21, %r104, %r121;
	add.s32 	%r122, %r1, 1280;
	mad.lo.s32 	%r123, %r103, %r122, %r214;
	mul.lo.s32 	%r22, %r104, %r123;
	add.s32 	%r124, %r11, %r214;
	mul.lo.s32 	%r23, %r104, %r124;
	add.s32 	%r125, %r12, %r214;
	mul.lo.s32 	%r24, %r104, %r125;
	add.s32 	%r126, %r1, 1664;
	mad.lo.s32 	%r127, %r103, %r126, %r214;
	mul.lo.s32 	%r25, %r104, %r127;
	add.s32 	%r128, %r1, 1792;
	mad.lo.s32 	%r129, %r103, %r128, %r214;
	mul.lo.s32 	%r26, %r104, %r129;
	add.s32 	%r130, %r1, 1920;
	mad.lo.s32 	%r131, %r103, %r130, %r214;
	mul.lo.s32 	%r27, %r104, %r131;
	add.s32 	%r132, %r1, 512;
	mad.lo.s32 	%r133, %r103, %r132, %r214;
	mul.lo.s32 	%r28, %r104, %r133;
	add.s32 	%r134, %r1, 640;
	mad.lo.s32 	%r135, %r103, %r134, %r214;
	mul.lo.s32 	%r29, %r104, %r135;
	add.s32 	%r136, %r13, %r214;
	mul.lo.s32 	%r30, %r104, %r136;
	add.s32 	%r137, %r14, %r214;
	mul.lo.s32 	%r31, %r104, %r137;
	add.s32 	%r138, %r15, %r214;
	mul.lo.s32 	%r32, %r104, %r138;
	add.s32 	%r139, %r16, %r214;
	mul.lo.s32 	%r33, %r104, %r139;
	add.s32 	%r140, %r17, %r214;
	mul.lo.s32 	%r34, %r104, %r140;
	mad.lo.s32 	%r141, %r1, %r103, %r214;
	mul.lo.s32 	%r35, %r104, %r141;
	mov.u32 	%r215, %r3;
$L__BB24_4:
	setp.ge.s32 	%p3, %r1, %r105;
	mov.u16 	%rs159, %rs28;
	@%p3 bra 	$L__BB24_18;
	setp.lt.u32 	%p4, %r5, 1920;
	mov.u32 	%r234, %r1;
	mov.u16 	%rs159, %rs28;
	@%p4 bra 	$L__BB24_8;
	shr.u32 	%r142, %r5, 7;
	add.s32 	%r143, %r142, 1;
	and.b32  	%r144, %r143, 67108848;
	neg.s32 	%r216, %r144;
	add.s32 	%r232, %r20, %r215;
	add.s32 	%r231, %r21, %r215;
	add.s32 	%r230, %r22, %r215;
	add.s32 	%r229, %r23, %r215;
	add.s32 	%r228, %r24, %r215;
	add.s32 	%r227, %r25, %r215;
	add.s32 	%r226, %r26, %r215;
	add.s32 	%r225, %r27, %r215;
	add.s32 	%r224, %r28, %r215;
	add.s32 	%r223, %r29, %r215;
	add.s32 	%r222, %r30, %r215;
	add.s32 	%r221, %r31, %r215;
	add.s32 	%r220, %r32, %r215;
	add.s32 	%r219, %r33, %r215;
	add.s32 	%r218, %r34, %r215;
	add.s32 	%r217, %r35, %r215;
	mov.u32 	%r234, %r1;
	mov.u16 	%rs159, %rs28;
$L__BB24_7:
	.pragma "nounroll";
	mul.wide.s32 	%rd4, %r217, 2;
	add.s64 	%rd5, %rd1, %rd4;
	ld.global.nc.u16 	%rs32, [%rd5];
	// begin inline asm
	{ add.bf16 %rs30,%rs159,%rs32; }

	// end inline asm
	mul.wide.s32 	%rd6, %r218, 2;
	add.s64 	%rd7, %rd1, %rd6;
	ld.global.nc.u16 	%rs35, [%rd7];
	// begin inline asm
	{ add.bf16 %rs33,%rs30,%rs35; }

	// end inline asm
	mul.wide.s32 	%rd8, %r220, 2;
	add.s64 	%rd9, %rd1, %rd8;
	ld.global.nc.u16 	%rs38, [%rd9];
	// begin inline asm
	{ add.bf16 %rs36,%rs33,%rs38; }

	// end inline asm
	mul.wide.s32 	%rd10, %r219, 2;
	add.s64 	%rd11, %rd1, %rd10;
	ld.global.nc.u16 	%rs41, [%rd11];
	// begin inline asm
	{ add.bf16 %rs39,%rs36,%rs41; }

	// end inline asm
	mul.wide.s32 	%rd12, %r224, 2;
	add.s64 	%rd13, %rd1, %rd12;
	ld.global.nc.u16 	%rs44, [%rd13];
	// begin inline asm
	{ add.bf16 %rs42,%rs39,%rs44; }

	// end inline asm
	mul.wide.s32 	%rd14, %r223, 2;
	add.s64 	%rd15, %rd1, %rd14;
	ld.global.nc.u16 	%rs47, [%rd15];
	// begin inline asm
	{ add.bf16 %rs45,%rs42,%rs47; }

	// end inline asm
	mul.wide.s32 	%rd16, %r222, 2;
	add.s64 	%rd17, %rd1, %rd16;
	ld.global.nc.u16 	%rs50, [%rd17];
	// begin inline asm
	{ add.bf16 %rs48,%rs45,%rs50; }

	// end inline asm
	mul.wide.s32 	%rd18, %r221, 2;
	add.s64 	%rd19, %rd1, %rd18;
	ld.global.nc.u16 	%rs53, [%rd19];
	// begin inline asm
	{ add.bf16 %rs51,%rs48,%rs53; }

	// end inline asm
	mul.wide.s32 	%rd20, %r232, 2;
	add.s64 	%rd21, %rd1, %rd20;
	ld.global.nc.u16 	%rs56, [%rd21];
	// begin inline asm
	{ add.bf16 %rs54,%rs51,%rs56; }

	// end inline asm
	mul.wide.s32 	%rd22, %r231, 2;
	add.s64 	%rd23, %rd1, %rd22;
	ld.global.nc.u16 	%rs59, [%rd23];
	// begin inline asm
	{ add.bf16 %rs57,%rs54,%rs59; }

	// end inline asm
	mul.wide.s32 	%rd24, %r230, 2;
	add.s64 	%rd25, %rd1, %rd24;
	ld.global.nc.u16 	%rs62, [%rd25];
	// begin inline asm
	{ add.bf16 %rs60,%rs57,%rs62; }

	// end inline asm
	mul.wide.s32 	%rd26, %r229, 2;
	add.s64 	%rd27, %rd1, %rd26;
	ld.global.nc.u16 	%rs65, [%rd27];
	// begin inline asm
	{ add.bf16 %rs63,%rs60,%rs65; }

	// end inline asm
	mul.wide.s32 	%rd28, %r228, 2;
	add.s64 	%rd29, %rd1, %rd28;
	ld.global.nc.u16 	%rs68, [%rd29];
	// begin inline asm
	{ add.bf16 %rs66,%rs63,%rs68; }

	// end inline asm
	mul.wide.s32 	%rd30, %r227, 2;
	add.s64 	%rd31, %rd1, %rd30;
	ld.global.nc.u16 	%rs71, [%rd31];
	// begin inline asm
	{ add.bf16 %rs69,%rs66,%rs71; }

	// end inline asm
	mul.wide.s32 	%rd32, %r226, 2;
	add.s64 	%rd33, %rd1, %rd32;
	ld.global.nc.u16 	%rs74, [%rd33];
	// begin inline asm
	{ add.bf16 %rs72,%rs69,%rs74; }

	// end inline asm
	mul.wide.s32 	%rd34, %r225, 2;
	add.s64 	%rd35, %rd1, %rd34;
	ld.global.nc.u16 	%rs77, [%rd35];
	// begin inline asm
	{ add.bf16 %rs159,%rs72,%rs77; }

	// end inline asm
	add.s32 	%r234, %r234, 2048;
	add.s32 	%r232, %r232, %r10;
	add.s32 	%r231, %r231, %r10;
	add.s32 	%r230, %r230, %r10;
	add.s32 	%r229, %r229, %r10;
	add.s32 	%r228, %r228, %r10;
	add.s32 	%r227, %r227, %r10;
	add.s32 	%r226, %r226, %r10;
	add.s32 	%r225, %r225, %r10;
	add.s32 	%r224, %r224, %r10;
	add.s32 	%r223, %r223, %r10;
	add.s32 	%r222, %r222, %r10;
	add.s32 	%r221, %r221, %r10;
	add.s32 	%r220, %r220, %r10;
	add.s32 	%r219, %r219, %r10;
	add.s32 	%r218, %r218, %r10;
	add.s32 	%r217, %r217, %r10;
	add.s32 	%r216, %r216, 16;
	setp.ne.s32 	%p5, %r216, 0;
	@%p5 bra 	$L__BB24_7;
$L__BB24_8:
	setp.eq.s32 	%p6, %r6, 0;
	@%p6 bra 	$L__BB24_18;
	add.s32 	%r145, %r6, -1;
	setp.lt.u32 	%p7, %r145, 7;
	@%p7 bra 	$L__BB24_11;
	mad.lo.s32 	%r146, %r234, %r103, %r214;
	mad.lo.s32 	%r147, %r146, %r104, %r215;
	mul.wide.s32 	%rd36, %r147, 2;
	add.s64 	%rd37, %rd1, %rd36;
	ld.global.nc.u16 	%rs81, [%rd37];
	// begin inline asm
	{ add.bf16 %rs79,%rs159,%rs81; }

	// end inline asm
	shl.b32 	%r148, %r103, 7;
	add.s32 	%r149, %r146, %r148;
	mad.lo.s32 	%r150, %r149, %r104, %r215;
	mul.wide.s32 	%rd38, %r150, 2;
	add.s64 	%rd39, %rd1, %rd38;
	ld.global.nc.u16 	%rs84, [%rd39];
	// begin inline asm
	{ add.bf16 %rs82,%rs79,%rs84; }

	// end inline asm
	shl.b32 	%r151, %r103, 8;
	add.s32 	%r152, %r146, %r151;
	mad.lo.s32 	%r153, %r152, %r104, %r215;
	mul.wide.s32 	%rd40, %r153, 2;
	add.s64 	%rd41, %rd1, %rd40;
	ld.global.nc.u16 	%rs87, [%rd41];
	// begin inline asm
	{ add.bf16 %rs85,%rs82,%rs87; }

	// end inline asm
	add.s32 	%r154, %r152, %r148;
	mad.lo.s32 	%r155, %r154, %r104, %r215;
	mul.wide.s32 	%rd42, %r155, 2;
	add.s64 	%rd43, %rd1, %rd42;
	ld.global.nc.u16 	%rs90, [%rd43];
	// begin inline asm
	{ add.bf16 %rs88,%rs85,%rs90; }

	// end inline asm
	shl.b32 	%r156, %r103, 9;
	add.s32 	%r157, %r146, %r156;
	mad.lo.s32 	%r158, %r157, %r104, %r215;
	mul.wide.s32 	%rd44, %r158, 2;
	add.s64 	%rd45, %rd1, %rd44;
	ld.global.nc.u16 	%rs93, [%rd45];
	// begin inline asm
	{ add.bf16 %rs91,%rs88,%rs93; }

	// end inline asm
	add.s32 	%r159, %r157, %r148;
	mad.lo.s32 	%r160, %r159, %r104, %r215;
	mul.wide.s32 	%rd46, %r160, 2;
	add.s64 	%rd47, %rd1, %rd46;
	ld.global.nc.u16 	%rs96, [%rd47];
	// begin inline asm
	{ add.bf16 %rs94,%rs91,%rs96; }

	// end inline asm
	add.s32 	%r161, %r157, %r151;
	mad.lo.s32 	%r162, %r161, %r104, %r215;
	mul.wide.s32 	%rd48, %r162, 2;
	add.s64 	%rd49, %rd1, %rd48;
	ld.global.nc.u16 	%rs99, [%rd49];
	// begin inline asm
	{ add.bf16 %rs97,%rs94,%rs99; }

	// end inline asm
	add.s32 	%r163, %r161, %r148;
	mad.lo.s32 	%r164, %r163, %r104, %r215;
	mul.wide.s32 	%rd50, %r164, 2;
	add.s64 	%rd51, %rd1, %rd50;
	ld.global.nc.u16 	%rs102, [%rd51];
	// begin inline asm
	{ add.bf16 %rs159,%rs97,%rs102; }

	// end inline asm
	add.s32 	%r234, %r234, 1024;
$L__BB24_11:
	setp.eq.s32 	%p8, %r7, 0;
	@%p8 bra 	$L__BB24_18;
	add.s32 	%r165, %r7, -1;
	setp.lt.u32 	%p9, %r165, 3;
	@%p9 bra 	$L__BB24_14;
	mad.lo.s32 	%r166, %r234, %r103, %r214;
	mad.lo.s32 	%r167, %r166, %r104, %r215;
	mul.wide.s32 	%rd52, %r167, 2;
	add.s64 	%rd53, %rd1, %rd52;
	ld.global.nc.u16 	%rs106, [%rd53];
	// begin inline asm
	{ add.bf16 %rs104,%rs159,%rs106; }

	// end inline asm
	shl.b32 	%r168, %r103, 7;
	add.s32 	%r169, %r166, %r168;
	mad.lo.s32 	%r170, %r169, %r104, %r215;
	mul.wide.s32 	%rd54, %r170, 2;
	add.s64 	%rd55, %rd1, %rd54;
	ld.global.nc.u16 	%rs109, [%rd55];
	// begin inline asm
	{ add.bf16 %rs107,%rs104,%rs109; }

	// end inline asm
	shl.b32 	%r171, %r103, 8;
	add.s32 	%r172, %r166, %r171;
	mad.lo.s32 	%r173, %r172, %r104, %r215;
	mul.wide.s32 	%rd56, %r173, 2;
	add.s64 	%rd57, %rd1, %rd56;
	ld.global.nc.u16 	%rs112, [%rd57];
	// begin inline asm
	{ add.bf16 %rs110,%rs107,%rs112; }

	// end inline asm
	add.s32 	%r174, %r172, %r168;
	mad.lo.s32 	%r175, %r174, %r104, %r215;
	mul.wide.s32 	%rd58, %r175, 2;
	add.s64 	%rd59, %rd1, %rd58;
	ld.global.nc.u16 	%rs115, [%rd59];
	// begin inline asm
	{ add.bf16 %rs159,%rs110,%rs115; }

	// end inline asm
	add.s32 	%r234, %r234, 512;
$L__BB24_14:
	setp.eq.s32 	%p10, %r8, 0;
	@%p10 bra 	$L__BB24_18;
	setp.eq.s32 	%p11, %r8, 1;
	mad.lo.s32 	%r95, %r234, %r103, %r214;
	mad.lo.s32 	%r176, %r95, %r104, %r215;
	mul.wide.s32 	%rd60, %r176, 2;
	add.s64 	%rd61, %rd1, %rd60;
	ld.global.nc.u16 	%rs118, [%rd61];
	// begin inline asm
	{ add.bf16 %rs159,%rs159,%rs118; }

	// end inline asm
	@%p11 bra 	$L__BB24_18;
	setp.eq.s32 	%p12, %r8, 2;
	shl.b32 	%r177, %r103, 7;
	add.s32 	%r178, %r95, %r177;
	mad.lo.s32 	%r179, %r178, %r104, %r215;
	mul.wide.s32 	%rd62, %r179, 2;
	add.s64 	%rd63, %rd1, %rd62;
	ld.global.nc.u16 	%rs121, [%rd63];
	// begin inline asm
	{ add.bf16 %rs159,%rs159,%rs121; }

	// end inline asm
	@%p12 bra 	$L__BB24_18;
	shl.b32 	%r180, %r103, 8;
	add.s32 	%r181, %r95, %r180;
	mad.lo.s32 	%r182, %r181, %r104, %r215;
	mul.wide.s32 	%rd64, %r182, 2;
	add.s64 	%rd65, %rd1, %rd64;
	ld.global.nc.u16 	%rs124, [%rd65];
	// begin inline asm
	{ add.bf16 %rs159,%rs159,%rs124; }

	// end inline asm
$L__BB24_18:
	setp.gt.s32 	%p13, %r118, 30;
	cvt.u32.u16 	%r184, %rs159;
	mov.b32 	%r185, 1;
	mov.b32 	%r186, 31;
	mov.b32 	%r187, -1;
	// begin inline asm
	shfl.sync.down.b32 %r183, %r184, %r185, %r186, %r187;
	// end inline asm
	@%p13 bra 	$L__BB24_20;
	cvt.u16.u32 	%rs127, %r183;
	// begin inline asm
	{ add.bf16 %rs159,%rs159,%rs127; }

	// end inline asm
$L__BB24_20:
	setp.gt.s32 	%p14, %r118, 29;
	cvt.u32.u16 	%r189, %rs159;
	mov.b32 	%r190, 2;
	mov.b32 	%r191, 31;
	mov.b32 	%r192, -1;
	// begin inline asm
	shfl.sync.down.b32 %r188, %r189, %r190, %r191, %r192;
	// end inline asm
	@%p14 bra 	$L__BB24_22;
	cvt.u16.u32 	%rs130, %r188;
	// begin inline asm
	{ add.bf16 %rs159,%rs159,%rs130; }

	// end inline asm
$L__BB24_22:
	setp.gt.s32 	%p15, %r118, 27;
	cvt.u32.u16 	%r194, %rs159;
	mov.b32 	%r195, 4;
	mov.b32 	%r196, 31;
	mov.b32 	%r197, -1;
	// begin inline asm
	shfl.sync.down.b32 %r193, %r194, %r195, %r196, %r197;
	// end inline asm
	@%p15 bra 	$L__BB24_24;
	cvt.u16.u32 	%rs133, %r193;
	// begin inline asm
	{ add.bf16 %rs159,%rs159,%rs133; }

	// end inline asm
$L__BB24_24:
	setp.gt.s32 	%p16, %r118, 23;
	cvt.u32.u16 	%r199, %rs159;
	mov.b32 	%r200, 8;
	mov.b32 	%r201, 31;
	mov.b32 	%r202, -1;
	// begin inline asm
	shfl.sync.down.b32 %r198, %r199, %r200, %r201, %r202;
	// end inline asm
	@%p16 bra 	$L__BB24_26;
	cvt.u16.u32 	%rs136, %r198;
	// begin inline asm
	{ add.bf16 %rs159,%rs159,%rs136; }

	// end inline asm
$L__BB24_26:
	setp.gt.s32 	%p17, %r118, 15;
	cvt.u32.u16 	%r204, %rs159;
	mov.b32 	%r205, 16;
	mov.b32 	%r206, 31;
	mov.b32 	%r207, -1;
	// begin inline asm
	shfl.sync.down.b32 %r203, %r204, %r205, %r206, %r207;
	// end inline asm
	@%p17 bra 	$L__BB24_29;
	setp.ne.s32 	%p18, %r118, 0;
	cvt.u16.u32 	%rs139, %r203;
	// begin inline asm
	{ add.bf16 %rs159,%rs159,%rs139; }

	// end inline asm
	@%p18 bra 	$L__BB24_29;
	shr.u32 	%r208, %r1, 4;
	and.b32  	%r209, %r208, 62;
	mov.u32 	%r210, _ZZ24split_k_reduction_kernelI13__nv_bfloat16Li128EEvPT_PKS1_iiiE12temp_storage;
	add.s32 	%r211, %r210, %r209;
	st.shared.u16 	[%r211+4], %rs159;
$L__BB24_29:
	setp.ne.s32 	%p19, %r1, 0;
	bar.sync 	0;
	@%p19 bra 	$L__BB24_31;
	ld.shared.u16 	%rs142, [_ZZ24split_k_reduction_kernelI13__nv_bfloat16Li128EEvPT_PKS1_iiiE12temp_storage+6];
	// begin inline asm
	{ add.bf16 %rs140,%rs159,%rs142; }

	// end inline asm
	ld.shared.u16 	%rs145, [_ZZ24split_k_reduction_kernelI13__nv_bfloat16Li128EEvPT_PKS1_iiiE12temp_storage+8];
	// begin inline asm
	{ add.bf16 %rs143,%rs140,%rs145; }

	// end inline asm
	ld.shared.u16 	%rs148, [_ZZ24split_k_reduction_kernelI13__nv_bfloat16Li128EEvPT_PKS1_iiiE12temp_storage+10];
	// begin inline asm
	{ add.bf16 %rs159,%rs143,%rs148; }

	// end inline asm
$L__BB24_31:
	bar.sync 	0;
	@%p19 bra 	$L__BB24_33;
	ld.param.u64 	%rd69, [_Z24split_k_reduction_kernelI13__nv_bfloat16Li128EEvPT_PKS1_iii_param_0];
	mad.lo.s32 	%r212, %r214, %r104, %r215;
	cvta.to.global.u64 	%rd66, %rd69;
	mul.wide.s32 	%rd67, %r212, 2;
	add.s64 	%rd68, %rd66, %rd67;
	ld.global.u16 	%rs150, [%rd68];
	// begin inline asm
	{ add.bf16 %rs149,%rs150,%rs159; }

	// end inline asm
	st.global.u16 	[%rd68], %rs149;
$L__BB24_33:
	add.s32 	%r215, %r215, %r4;
	setp.lt.s32 	%p21, %r215, %r104;
	@%p21 bra 	$L__BB24_4;
$L__BB24_34:
	mov.u32 	%r213, %nctaid.x;
	add.s32 	%r214, %r214, %r213;
	setp.lt.s32 	%p22, %r214, %r103;
	@%p22 bra 	$L__BB24_2;
$L__BB24_35:
	ret;

}
	// .globl	_Z24split_k_reduction_kernelI13__nv_bfloat16Li256EEvPT_PKS1_iii
.visible .entry _Z24split_k_reduction_kernelI13__nv_bfloat16Li256EEvPT_PKS1_iii(
	.param .u64 .ptr .align 1 _Z24split_k_reduction_kernelI13__nv_bfloat16Li256EEvPT_PKS1_iii_param_0,
	.param .u64 .ptr .align 1 _Z24split_k_reduction_kernelI13__nv_bfloat16Li256EEvPT_PKS1_iii_param_1,
	.param .u32 _Z24split_k_reduction_kernelI13__nv_bfloat16Li256EEvPT_PKS1_iii_param_2,
	.param .u32 _Z24split_k_reduction_kernelI13__nv_bfloat16Li256EEvPT_PKS1_iii_param_3,
	.param .u32 _Z24split_k_reduction_kernelI13__nv_bfloat16Li256EEvPT_PKS1_iii_param_4
)
{
	.reg .pred 	%p<23>;
	.reg .b16 	%rs<178>;
	.reg .b32 	%r<237>;
	.reg .b32 	%f<2>;
	.reg .b64 	%rd<70>;
	// demoted variable
	.shared .align 2 .b8 _ZZ24split_k_reduction_kernelI13__nv_bfloat16Li256EEvPT_PKS1_iiiE12temp_storage[26];
	ld.param.u64 	%rd3, [_Z24split_k_reduction_kernelI13__nv_bfloat16Li256EEvPT_PKS1_iii_param_1];
	ld.param.u32 	%r103, [_Z24split_k_reduction_kernelI13__nv_bfloat16Li256EEvPT_PKS1_iii_param_2];
	ld.param.u32 	%r104, [_Z24split_k_reduction_kernelI13__nv_bfloat16Li256EEvPT_PKS1_iii_param_3];
	ld.param.u32 	%r105, [_Z24split_k_reduction_kernelI13__nv_bfloat16Li256EEvPT_PKS1_iii_param_4];
	cvta.to.global.u64 	%rd1, %rd3;
	mov.u32 	%r1, %tid.x;
	mov.u32 	%r214, %ctaid.x;
	setp.ge.s32 	%p1, %r214, %r103;
	@%p1 bra 	$L__BB25_35;
	mov.u32 	%r3, %ctaid.y;
	mov.u32 	%r4, %nctaid.y;
	not.b32 	%r106, %r1;
	add.s32 	%r5, %r105, %r106;
	shr.u32 	%r107, %r5, 8;
	add.s32 	%r108, %r107, 1;
	and.b32  	%r6, %r108, 15;
	and.b32  	%r7, %r108, 7;
	and.b32  	%r8, %r108, 3;
	or.b32  	%r109, %r1, 2048;
	mul.lo.s32 	%r9, %r103, %r109;
	mul.lo.s32 	%r110, %r104, %r103;
	shl.b32 	%r10, %r110, 12;
	add.s32 	%r111, %r1, 2816;
	mul.lo.s32 	%r11, %r103, %r111;
	or.b32  	%r112, %r1, 3072;
	mul.lo.s32 	%r12, %r103, %r112;
	add.s32 	%r113, %r1, 1536;
	mul.lo.s32 	%r13, %r103, %r113;
	add.s32 	%r114, %r1, 1792;
	mul.lo.s32 	%r14, %r103, %r114;
	add.s32 	%r115, %r1, 512;
	mul.lo.s32 	%r15, %r103, %r115;
	add.s32 	%r116, %r1, 768;
	mul.lo.s32 	%r16, %r103, %r116;
	add.s32 	%r117, %r1, 256;
	mul.lo.s32 	%r17, %r103, %r117;
$L__BB25_2:
	setp.ge.s32 	%p2, %r3, %r104;
	@%p2 bra 	$L__BB25_34;
	mov.f32 	%f1, 0f00000000;
	// begin inline asm
	{  cvt.rn.bf16.f32 %rs28, %f1;}

	// end inline asm
	// begin inline asm
	mov.u32 %r118, %laneid;
	// end inline asm
	add.s32 	%r119, %r9, %r214;
	mul.lo.s32 	%r20, %r104, %r119;
	add.s32 	%r120, %r1, 2304;
	mad.lo.s32 	%r121, %r103, %r120, %r214;
	mul.lo.s32 	%r21, %r104, %r121;
	add.s32 	%r122, %r1, 2560;
	mad.lo.s32 	%r123, %r103, %r122, %r214;
	mul.lo.s32 	%r22, %r104, %r123;
	add.s32 	%r124, %r11, %r214;
	mul.lo.s32 	%r23, %r104, %r124;
	add.s32 	%r125, %r12, %r214;
	mul.lo.s32 	%r24, %r104, %r125;
	add.s32 	%r126, %r1, 3328;
	mad.lo.s32 	%r127, %r103, %r126, %r214;
	mul.lo.s32 	%r25, %r104, %r127;
	add.s32 	%r128, %r1, 3584;
	mad.lo.s32 	%r129, %r103, %r128, %r214;
	mul.lo.s32 	%r26, %r104, %r129;
	add.s32 	%r130, %r1, 3840;
	mad.lo.s32 	%r131, %r103, %r130, %r214;
	mul.lo.s32 	%r27, %r104, %r131;
	or.b32  	%r132, %r1, 1024;
	mad.lo.s32 	%r133, %r103, %r132, %r214;
	mul.lo.s32 	%r28, %r104, %r133;
	add.s32 	%r134, %r1, 1280;
	mad.lo.s32 	%r135, %r103, %r134, %r214;
	mul.lo.s32 	%r29, %r104, %r135;
	add.s32 	%r136, %r13, %r214;
	mul.lo.s32 	%r30, %r104, %r136;
	add.s32 	%r137, %r14, %r214;
	mul.lo.s32 	%r31, %r104, %r137;
	add.s32 	%r138, %r15, %r214;
	mul.lo.s32 	%r32, %r104, %r138;
	add.s32 	%r139, %r16, %r214;
	mul.lo.s32 	%r33, %r104, %r139;
	add.s32 	%r140, %r17, %r214;
	mul.lo.s32 	%r34, %r104, %r140;
	mad.lo.s32 	%r141, %r1, %r103, %r214;
	mul.lo.s32 	%r35, %r104, %r141;
	mov.u32 	%r215, %r3;
$L__BB25_4:
	setp.ge.s32 	%p3, %r1, %r105;
	mov.u16 	%rs171, %rs28;
	@%p3 bra 	$L__BB25_18;
	setp.lt.u32 	%p4, %r5, 3840;
	mov.u32 	%r234, %r1;
	mov.u16 	%rs171, %rs28;
	@%p4 bra 	$L__BB25_8;
	shr.u32 	%r142, %r5, 8;
	add.s32 	%r143, %r142, 1;
	and.b32  	%r144, %r143, 33554416;
	neg.s32 	%r216, %r144;
	add.s32 	%r232, %r20, %r215;
	add.s32 	%r231, %r21, %r215;
	add.s32 	%r230, %r22, %r215;
	add.s32 	%r229, %r23, %r215;
	add.s32 	%r228, %r24, %r215;
	add.s32 	%r227, %r25, %r215;
	add.s32 	%r226, %r26, %r215;
	add.s32 	%r225, %r27, %r215;
	add.s32 	%r224, %r28, %r215;
	add.s32 	%r223, %r29, %r215;
	add.s32 	%r222, %r30, %r215;
	add.s32 	%r221, %r31, %r215;
	add.s32 	%r220, %r32, %r215;
	add.s32 	%r219, %r33, %r215;
	add.s32 	%r218, %r34, %r215;
	add.s32 	%r217, %r35, %r215;
	mov.u32 	%r234, %r1;
	mov.u16 	%rs171, %rs28;
$L__BB25_7:
	.pragma "nounroll";
	mul.wide.s32 	%rd4, %r217, 2;
	add.s64 	%rd5, %rd1, %rd4;
	ld.global.nc.u16 	%rs32, [%rd5];
	// begin inline asm
	{ add.bf16 %rs30,%rs171,%rs32; }

	// end inline asm
	mul.wide.s32 	%rd6, %r218, 2;
	add.s64 	%rd7, %rd1, %rd6;
	ld.global.nc.u16 	%rs35, [%rd7];
	// begin inline asm
	{ add.bf16 %rs33,%rs30,%rs35; }

	// end inline asm
	mul.wide.s32 	%rd8, %r220, 2;
	add.s64 	%rd9, %rd1, %rd8;
	ld.global.nc.u16 	%rs38, [%rd9];
	// begin inline asm
	{ add.bf16 %rs36,%rs33,%rs38; }

	// end inline asm
	mul.wide.s32 	%rd10, %r219, 2;
	add.s64 	%rd11, %rd1, %rd10;
	ld.global.nc.u16 	%rs41, [%rd11];
	// begin inline asm
	{ add.bf16 %rs39,%rs36,%rs41; }

	// end inline asm
	mul.wide.s32 	%rd12, %r224, 2;
	add.s64 	%rd13, %rd1, %rd12;
	ld.global.nc.u16 	%rs44, [%rd13];
	// begin inline asm
	{ add.bf16 %rs42,%rs39,%rs44; }

	// end inline asm
	mul.wide.s32 	%rd14, %r223, 2;
	add.s64 	%rd15, %rd1, %rd14;
	ld.global.nc.u16 	%rs47, [%rd15];
	// begin inline asm
	{ add.bf16 %rs45,%rs42,%rs47; }

	// end inline asm
	mul.wide.s32 	%rd16, %r222, 2;
	add.s64 	%rd17, %rd1, %rd16;
	ld.global.nc.u16 	%rs50, [%rd17];
	// begin inline asm
	{ add.bf16 %rs48,%rs45,%rs50; }

	// end inline asm
	mul.wide.s32 	%rd18, %r221, 2;
	add.s64 	%rd19, %rd1, %rd18;
	ld.global.nc.u16 	%rs53, [%rd19];
	// begin inline asm
	{ add.bf16 %rs51,%rs48,%rs53; }

	// end inline asm
	mul.wide.s32 	%rd20, %r232, 2;
	add.s64 	%rd21, %rd1, %rd20;
	ld.global.nc.u16 	%rs56, [%rd21];
	// begin inline asm
	{ add.bf16 %rs54,%rs51,%rs56; }

	// end inline asm
	mul.wide.s32 	%rd22, %r231, 2;
	add.s64 	%rd23, %rd1, %rd22;
	ld.global.nc.u16 	%rs59, [%rd23];
	// begin inline asm
	{ add.bf16 %rs57,%rs54,%rs59; }

	// end inline asm
	mul.wide.s32 	%rd24, %r230, 2;
	add.s64 	%rd25, %rd1, %rd24;
	ld.global.nc.u16 	%rs62, [%rd25];
	// begin inline asm
	{ add.bf16 %rs60,%rs57,%rs62; }

	// end inline asm
	mul.wide.s32 	%rd26, %r229, 2;
	add.s64 	%rd27, %rd1, %rd26;
	ld.global.nc.u16 	%rs65, [%rd27];
	// begin inline asm
	{ add.bf16 %rs63,%rs60,%rs65; }

	// end inline asm
	mul.wide.s32 	%rd28, %r228, 2;
	add.s64 	%rd29, %rd1, %rd28;
	ld.global.nc.u16 	%rs68, [%rd29];
	// begin inline asm
	{ add.bf16 %rs66,%rs63,%rs68; }

	// end inline asm
	mul.wide.s32 	%rd30, %r227, 2;
	add.s64 	%rd31, %rd1, %rd30;
	ld.global.nc.u16 	%rs71, [%rd31];
	// begin inline asm
	{ add.bf16 %rs69,%rs66,%rs71; }

	// end inline asm
	mul.wide.s32 	%rd32, %r226, 2;
	add.s64 	%rd33, %rd1, %rd32;
	ld.global.nc.u16 	%rs74, [%rd33];
	// begin inline asm
	{ add.bf16 %rs72,%rs69,%rs74; }

	// end inline asm
	mul.wide.s32 	%rd34, %r225, 2;
	add.s64 	%rd35, %rd1, %rd34;
	ld.global.nc.u16 	%rs77, [%rd35];
	// begin inline asm
	{ add.bf16 %rs171,%rs72,%rs77; }

	// end inline asm
	add.s32 	%r234, %r234, 4096;
	add.s32 	%r232, %r232, %r10;
	add.s32 	%r231, %r231, %r10;
	add.s32 	%r230, %r230, %r10;
	add.s32 	%r229, %r229, %r10;
	add.s32 	%r228, %r228, %r10;
	add.s32 	%r227, %r227, %r10;
	add.s32 	%r226, %r226, %r10;
	add.s32 	%r225, %r225, %r10;
	add.s32 	%r224, %r224, %r10;
	add.s32 	%r223, %r223, %r10;
	add.s32 	%r222, %r222, %r10;
	add.s32 	%r221, %r221, %r10;
	add.s32 	%r220, %r220, %r10;
	add.s32 	%r219, %r219, %r10;
	add.s32 	%r218, %r218, %r10;
	add.s32 	%r217, %r217, %r10;
	add.s32 	%r216, %r216, 16;
	setp.ne.s32 	%p5, %r216, 0;
	@%p5 bra 	$L__BB25_7;
$L__BB25_8:
	setp.eq.s32 	%p6, %r6, 0;
	@%p6 bra 	$L__BB25_18;
	add.s32 	%r145, %r6, -1;
	setp.lt.u32 	%p7, %r145, 7;
	@%p7 bra 	$L__BB25_11;
	mad.lo.s32 	%r146, %r234, %r103, %r214;
	mad.lo.s32 	%r147, %r146, %r104, %r215;
	mul.wide.s32 	%rd36, %r147, 2;
	add.s64 	%rd37, %rd1, %rd36;
	ld.global.nc.u16 	%rs81, [%rd37];
	// begin inline asm
	{ add.bf16 %rs79,%rs171,%rs81; }

	// end inline asm
	shl.b32 	%r148, %r103, 8;
	add.s32 	%r149, %r146, %r148;
	mad.lo.s32 	%r150, %r149, %r104, %r215;
	mul.wide.s32 	%rd38, %r150, 2;
	add.s64 	%rd39, %rd1, %rd38;
	ld.global.nc.u16 	%rs84, [%rd39];
	// begin inline asm
	{ add.bf16 %rs82,%rs79,%rs84; }

	// end inline asm
	shl.b32 	%r151, %r103, 9;
	add.s32 	%r152, %r146, %r151;
	mad.lo.s32 	%r153, %r152, %r104, %r215;
	mul.wide.s32 	%rd40, %r153, 2;
	add.s64 	%rd41, %rd1, %rd40;
	ld.global.nc.u16 	%rs87, [%rd41];
	// begin inline asm
	{ add.bf16 %rs85,%rs82,%rs87; }

	// end inline asm
	add.s32 	%r154, %r152, %r148;
	mad.lo.s32 	%r155, %r154, %r104, %r215;
	mul.wide.s32 	%rd42, %r155, 2;
	add.s64 	%rd43, %rd1, %rd42;
	ld.global.nc.u16 	%rs90, [%rd43];
	// begin inline asm
	{ add.bf16 %rs88,%rs85,%rs90; }

	// end inline asm
	shl.b32 	%r156, %r103, 10;
	add.s32 	%r157, %r146, %r156;
	mad.lo.s32 	%r158, %r157, %r104, %r215;
	mul.wide.s32 	%rd44, %r158, 2;
	add.s64 	%rd45, %rd1, %rd44;
	ld.global.nc.u16 	%rs93, [%rd45];
	// begin inline asm
	{ add.bf16 %rs91,%rs88,%rs93; }

	// end inline asm
	add.s32 	%r159, %r157, %r148;
	mad.lo.s32 	%r160, %r159, %r104, %r215;
	mul.wide.s32 	%rd46, %r160, 2;
	add.s64 	%rd47, %rd1, %rd46;
	ld.global.nc.u16 	%rs96, [%rd47];
	// begin inline asm
	{ add.bf16 %rs94,%rs91,%rs96; }

	// end inline asm
	add.s32 	%r161, %r157, %r151;
	mad.lo.s32 	%r162, %r161, %r104, %r215;
	mul.wide.s32 	%rd48, %r162, 2;
	add.s64 	%rd49, %rd1, %rd48;
	ld.global.nc.u16 	%rs99, [%rd49];
	// begin inline asm
	{ add.bf16 %rs97,%rs94,%rs99; }

	// end inline asm
	add.s32 	%r163, %r161, %r148;
	mad.lo.s32 	%r164, %r163, %r104, %r215;
	mul.wide.s32 	%rd50, %r164, 2;
	add.s64 	%rd51, %rd1, %rd50;
	ld.global.nc.u16 	%rs102, [%rd51];
	// begin inline asm
	{ add.bf16 %rs171,%rs97,%rs102; }

	// end inline asm
	add.s32 	%r234, %r234, 2048;
$L__BB25_11:
	setp.eq.s32 	%p8, %r7, 0;
	@%p8 bra 	$L__BB25_18;
	add.s32 	%r165, %r7, -1;
	setp.lt.u32 	%p9, %r165, 3;
	@%p9 bra 	$L__BB25_14;
	mad.lo.s32 	%r166, %r234, %r103, %r214;
	mad.lo.s32 	%r167, %r166, %r104, %r215;
	mul.wide.s32 	%rd52, %r167, 2;
	add.s64 	%rd53, %rd1, %rd52;
	ld.global.nc.u16 	%rs106, [%rd53];
	// begin inline asm
	{ add.bf16 %rs104,%rs171,%rs106; }

	// end inline asm
	shl.b32 	%r168, %r103, 8;
	add.s32 	%r169, %r166, %r168;
	mad.lo.s32 	%r170, %r169, %r104, %r215;
	mul.wide.s32 	%rd54, %r170, 2;
	add.s64 	%rd55, %rd1, %rd54;
	ld.global.nc.u16 	%rs109, [%rd55];
	// begin inline asm
	{ add.bf16 %rs107,%rs104,%rs109; }

	// end inline asm
	shl.b32 	%r171, %r103, 9;
	add.s32 	%r172, %r166, %r171;
	mad.lo.s32 	%r173, %r172, %r104, %r215;
	mul.wide.s32 	%rd56, %r173, 2;
	add.s64 	%rd57, %rd1, %rd56;
	ld.global.nc.u16 	%rs112, [%rd57];
	// begin inline asm
	{ add.bf16 %rs110,%rs107,%rs112; }

	// end inline asm
	add.s32 	%r174, %r172, %r168;
	mad.lo.s32 	%r175, %r174, %r104, %r215;
	mul.wide.s32 	%rd58, %r175, 2;
	add.s64 	%rd59, %rd1, %rd58;
	ld.global.nc.u16 	%rs115, [%rd59];
	// begin inline asm
	{ add.bf16 %rs171,%rs110,%rs115; }

	// end inline asm
	add.s32 	%r234, %r234, 1024;
$L__BB25_14:
	setp.eq.s32 	%p10, %r8, 0;
	@%p10 bra 	$L__BB25_18;
	setp.eq.s32 	%p11, %r8, 1;
	mad.lo.s32 	%r95, %r234, %r103, %r214;
	mad.lo.s32 	%r176, %r95, %r104, %r215;
	mul.wide.s32 	%rd60, %r176, 2;
	add.s64 	%rd61, %rd1, %rd60;
	ld.global.nc.u16 	%rs118, [%rd61];
	// begin inline asm
	{ add.bf16 %rs171,%rs171,%rs118; }

	// end inline asm
	@%p11 bra 	$L__BB25_18;
	setp.eq.s32 	%p12, %r8, 2;
	shl.b32 	%r177, %r103, 8;
	add.s32 	%r178, %r95, %r177;
	mad.lo.s32 	%r179, %r178, %r104, %r215;
	mul.wide.s32 	%rd62, %r179, 2;
	add.s64 	%rd63, %rd1, %rd62;
	ld.global.nc.u16 	%rs121, [%rd63];
	// begin inline asm
	{ add.bf16 %rs171,%rs171,%rs121; }

	// end inline asm
	@%p12 bra 	$L__BB25_18;
	shl.b32 	%r180, %r103, 9;
	add.s32 	%r181, %r95, %r180;
	mad.lo.s32 	%r182, %r181, %r104, %r215;
	mul.wide.s32 	%rd64, %r182, 2;
	add.s64 	%rd65, %rd1, %rd64;
	ld.global.nc.u16 	%rs124, [%rd65];
	// begin inline asm
	{ add.bf16 %rs171,%rs171,%rs124; }

	// end inline asm
$L__BB25_18:
	setp.gt.s32 	%p13, %r118, 30;
	cvt.u32.u16 	%r184, %rs171;
	mov.b32 	%r185, 1;
	mov.b32 	%r186, 31;
	mov.b32 	%r187, -1;
	// begin inline asm
	shfl.sync.down.b32 %r183, %r184, %r185, %r186, %r187;
	// end inline asm
	@%p13 bra 	$L__BB25_20;
	cvt.u16.u32 	%rs127, %r183;
	// begin inline asm
	{ add.bf16 %rs171,%rs171,%rs127; }

	// end inline asm
$L__BB25_20:
	setp.gt.s32 	%p14, %r118, 29;
	cvt.u32.u16 	%r189, %rs171;
	mov.b32 	%r190, 2;
	mov.b32 	%r191, 31;
	mov.b32 	%r192, -1;
	// begin inline asm
	shfl.sync.down.b32 %r188, %r189, %r190, %r191, %r192;
	// end inline asm
	@%p14 bra 	$L__BB25_22;
	cvt.u16.u32 	%rs130, %r188;
	// begin inline asm
	{ add.bf16 %rs171,%rs171,%rs130; }

	// end inline asm
$L__BB25_22:
	setp.gt.s32 	%p15, %r118, 27;
	cvt.u32.u16 	%r194, %rs171;
	mov.b32 	%r195, 4;
	mov.b32 	%r196, 31;
	mov.b32 	%r197, -1;
	// begin inline asm
	shfl.sync.down.b32 %r193, %r194, %r195, %r196, %r197;
	// end inline asm
	@%p15 bra 	$L__BB25_24;
	cvt.u16.u32 	%rs133, %r193;
	// begin inline asm
	{ add.bf16 %rs171,%rs171,%rs133; }

	// end inline asm
$L__BB25_24:
	setp.gt.s32 	%p16, %r118, 23;
	cvt.u32.u16 	%r199, %rs171;
	mov.b32 	%r200, 8;
	mov.b32 	%r201, 31;
	mov.b32 	%r202, -1;
	// begin inline asm
	shfl.sync.down.b32 %r198, %r199, %r200, %r201, %r202;
	// end inline asm
	@%p16 bra 	$L__BB25_26;
	cvt.u16.u32 	%rs136, %r198;
	// begin inline asm
	{ add.bf16 %rs171,%rs171,%rs136; }

	// end inline asm
$L__BB25_26:
	setp.gt.s32 	%p17, %r118, 15;
	cvt.u32.u16 	%r204, %rs171;
	mov.b32 	%r205, 16;
	mov.b32 	%r206, 31;
	mov.b32 	%r207, -1;
	// begin inline asm
	shfl.sync.down.b32 %r203, %r204, %r205, %r206, %r207;
	// end inline asm
	@%p17 bra 	$L__BB25_29;
	setp.ne.s32 	%p18, %r118, 0;
	cvt.u16.u32 	%rs139, %r203;
	// begin inline asm
	{ add.bf16 %rs171,%rs171,%rs139; }

	// end inline asm
	@%p18 bra 	$L__BB25_29;
	shr.u32 	%r208, %r1, 4;
	and.b32  	%r209, %r208, 62;
	mov.u32 	%r210, _ZZ24split_k_reduction_kernelI13__nv_bfloat16Li256EEvPT_PKS1_iiiE12temp_storage;
	add.s32 	%r211, %r210, %r209;
	st.shared.u16 	[%r211+8], %rs171;
$L__BB25_29:
	setp.ne.s32 	%p19, %r1, 0;
	bar.sync 	0;
	@%p19 bra 	$L__BB25_31;
	ld.shared.u16 	%rs142, [_ZZ24split_k_reduction_kernelI13__nv_bfloat16Li256EEvPT_PKS1_iiiE12temp_storage+10];
	// begin inline asm
	{ add.bf16 %rs140,%rs171,%rs142; }

	// end inline asm
	ld.shared.u16 	%rs145, [_ZZ24split_k_reduction_kernelI13__nv_bfloat16Li256EEvPT_PKS1_iiiE12temp_storage+12];
	// begin inline asm
	{ add.bf16 %rs143,%rs140,%rs145; }

	// end inline asm
	ld.shared.u16 	%rs148, [_ZZ24split_k_reduction_kernelI13__nv_bfloat16Li256EEvPT_PKS1_iiiE12temp_storage+14];
	// begin inline asm
	{ add.bf16 %rs146,%rs143,%rs148; }

	// end inline asm
	ld.shared.u16 	%rs151, [_ZZ24split_k_reduction_kernelI13__nv_bfloat16Li256EEvPT_PKS1_iiiE12temp_storage+16];
	// begin inline asm
	{ add.bf16 %rs149,%rs146,%rs151; }

	// end inline asm
	ld.shared.u16 	%rs154, [_ZZ24split_k_reduction_kernelI13__nv_bfloat16Li256EEvPT_PKS1_iiiE12temp_storage+18];
	// begin inline asm
	{ add.bf16 %rs152,%rs149,%rs154; }

	// end inline asm
	ld.shared.u16 	%rs157, [_ZZ24split_k_reduction_kernelI13__nv_bfloat16Li256EEvPT_PKS1_iiiE12temp_storage+20];
	// begin inline asm
	{ add.bf16 %rs155,%rs152,%rs157; }

	// end inline asm
	ld.shared.u16 	%rs160, [_ZZ24split_k_reduction_kernelI13__nv_bfloat16Li256EEvPT_PKS1_iiiE12temp_storage+22];
	// begin inline asm
	{ add.bf16 %rs171,%rs155,%rs160; }

	// end inline asm
$L__BB25_31:
	bar.sync 	0;
	@%p19 bra 	$L__BB25_33;
	ld.param.u64 	%rd69, [_Z24split_k_reduction_kernelI13__nv_bfloat16Li256EEvPT_PKS1_iii_param_0];
	mad.lo.s32 	%r212, %r214, %r104, %r215;
	cvta.to.global.u64 	%rd66, %rd69;
	mul.wide.s32 	%rd67, %r212, 2;
	add.s64 	%rd68, %rd66, %rd67;
	ld.global.u16 	%rs162, [%rd68];
	// begin inline asm
	{ add.bf16 %rs161,%rs162,%rs171; }

	// end inline asm
	st.global.u16 	[%rd68], %rs161;
$L__BB25_33:
	add.s32 	%r215, %r215, %r4;
	setp.lt.s32 	%p21, %r215, %r104;
	@%p21 bra 	$L__BB25_4;
$L__BB25_34:
	mov.u32 	%r213, %nctaid.x;
	add.s32 	%r214, %r214, %r213;
	setp.lt.s32 	%p22, %r214, %r103;
	@%p22 bra 	$L__BB25_2;
$L__BB25_35:
	ret;

}
	// .globl	_Z24split_k_reduction_kernelI13__nv_bfloat16Li512EEvPT_PKS1_iii
.visible .entry _Z24split_k_reduction_kernelI13__nv_bfloat16Li512EEvPT_PKS1_iii(
	.param .u64 .ptr .align 1 _Z24split_k_reduction_kernelI13__nv_bfloat16Li512EEvPT_PKS1_iii_param_0,
	.param .u64 .ptr .align 1 _Z24split_k_reduction_kernelI13__nv_bfloat16Li512EEvPT_PKS1_iii_param_1,
	.param .u32 _Z24split_k_reduction_kernelI13__nv_bfloat16Li512EEvPT_PKS1_iii_param_2,
	.param .u32 _Z24split_k_reduction_kernelI13__nv_bfloat16Li512EEvPT_PKS1_iii_param_3,
	.param .u32 _Z24split_k_reduction_kernelI13__nv_bfloat16Li512EEvPT_PKS1_iii_param_4
)
{
	.reg .pred 	%p<23>;
	.reg .b16 	%rs<202>;
	.reg .b32 	%r<237>;
	.reg .b32 	%f<2>;
	.reg .b64 	%rd<70>;
	// demoted variable
	.shared .align 2 .b8 _ZZ24split_k_reduction_kernelI13__nv_bfloat16Li512EEvPT_PKS1_iiiE12temp_storage[50];
	ld.param.u64 	%rd3, [_Z24split_k_reduction_kernelI13__nv_bfloat16Li512EEvPT_PKS1_iii_param_1];
	ld.param.u32 	%r103, [_Z24split_k_reduction_kernelI13__nv_bfloat16Li512EEvPT_PKS1_iii_param_2];
	ld.param.u32 	%r104, [_Z24split_k_reduction_kernelI13__nv_bfloat16Li512EEvPT_PKS1_iii_param_3];
	ld.param.u32 	%r105, [_Z24split_k_reduction_kernelI13__nv_bfloat16Li512EEvPT_PKS1_iii_param_4];
	cvta.to.global.u64 	%rd1, %rd3;
	mov.u32 	%r1, %tid.x;
	mov.u32 	%r214, %ctaid.x;
	setp.ge.s32 	%p1, %r214, %r103;
	@%p1 bra 	$L__BB26_35;
	mov.u32 	%r3, %ctaid.y;
	mov.u32 	%r4, %nctaid.y;
	not.b32 	%r106, %r1;
	add.s32 	%r5, %r105, %r106;
	shr.u32 	%r107, %r5, 9;
	add.s32 	%r108, %r107, 1;
	and.b32  	%r6, %r108, 15;
	and.b32  	%r7, %r108, 7;
	and.b32  	%r8, %r108, 3;
	or.b32  	%r109, %r1, 4096;
	mul.lo.s32 	%r9, %r103, %r109;
	mul.lo.s32 	%r110, %r104, %r103;
	shl.b32 	%r10, %r110, 13;
	add.s32 	%r111, %r1, 5632;
	mul.lo.s32 	%r11, %r103, %r111;
	or.b32  	%r112, %r1, 6144;
	mul.lo.s32 	%r12, %r103, %r112;
	or.b32  	%r113, %r1, 3072;
	mul.lo.s32 	%r13, %r103, %r113;
	add.s32 	%r114, %r1, 3584;
	mul.lo.s32 	%r14, %r103, %r114;
	or.b32  	%r115, %r1, 1024;
	mul.lo.s32 	%r15, %r103, %r115;
	add.s32 	%r116, %r1, 1536;
	mul.lo.s32 	%r16, %r103, %r116;
	add.s32 	%r117, %r1, 512;
	mul.lo.s32 	%r17, %r103, %r117;
$L__BB26_2:
	setp.ge.s32 	%p2, %r3, %r104;
	@%p2 bra 	$L__BB26_34;
	mov.f32 	%f1, 0f00000000;
	// begin inline asm
	{  cvt.rn.bf16.f32 %rs28, %f1;}

	// end inline asm
	// begin inline asm
	mov.u32 %r118, %laneid;
	// end inline asm
	add.s32 	%r119, %r9, %r214;
	mul.lo.s32 	%r20, %r104, %r119;
	add.s32 	%r120, %r1, 4608;
	mad.lo.s32 	%r121, %r103, %r120, %r214;
	mul.lo.s32 	%r21, %r104, %r121;
	or.b32  	%r122, %r1, 5120;
	mad.lo.s32 	%r123, %r103, %r122, %r214;
	mul.lo.s32 	%r22, %r104, %r123;
	add.s32 	%r124, %r11, %r214;
	mul.lo.s32 	%r23, %r104, %r124;
	add.s32 	%r125, %r12, %r214;
	mul.lo.s32 	%r24, %r104, %r125;
	add.s32 	%r126, %r1, 6656;
	mad.lo.s32 	%r127, %r103, %r126, %r214;
	mul.lo.s32 	%r25, %r104, %r127;
	or.b32  	%r128, %r1, 7168;
	mad.lo.s32 	%r129, %r103, %r128, %r214;
	mul.lo.s32 	%r26, %r104, %r129;
	add.s32 	%r130, %r1, 7680;
	mad.lo.s32 	%r131, %r103, %r130, %r214;
	mul.lo.s32 	%r27, %r104, %r131;
	or.b32  	%r132, %r1, 2048;
	mad.lo.s32 	%r133, %r103, %r132, %r214;
	mul.lo.s32 	%r28, %r104, %r133;
	add.s32 	%r134, %r1, 2560;
	mad.lo.s32 	%r135, %r103, %r134, %r214;
	mul.lo.s32 	%r29, %r104, %r135;
	add.s32 	%r136, %r13, %r214;
	mul.lo.s32 	%r30, %r104, %r136;
	add.s32 	%r137, %r14, %r214;
	mul.lo.s32 	%r31, %r104, %r137;
	add.s32 	%r138, %r15, %r214;
	mul.lo.s32 	%r32, %r104, %r138;
	add.s32 	%r139, %r16, %r214;
	mul.lo.s32 	%r33, %r104, %r139;
	add.s32 	%r140, %r17, %r214;
	mul.lo.s32 	%r34, %r104, %r140;
	mad.lo.s32 	%r141, %r1, %r103, %r214;
	mul.lo.s32 	%r35, %r104, %r141;
	mov.u32 	%r215, %r3;
$L__BB26_4:
	setp.ge.s32 	%p3, %r1, %r105;
	mov.u16 	%rs195, %rs28;
	@%p3 bra 	$L__BB26_18;
	setp.lt.u32 	%p4, %r5, 7680;
	mov.u32 	%r234, %r1;
	mov.u16 	%rs195, %rs28;
	@%p4 bra 	$L__BB26_8;
	shr.u32 	%r142, %r5, 9;
	add.s32 	%r143, %r142, 1;
	and.b32  	%r144, %r143, 16777200;
	neg.s32 	%r216, %r144;
	add.s32 	%r232, %r20, %r215;
	add.s32 	%r231, %r21, %r215;
	add.s32 	%r230, %r22, %r215;
	add.s32 	%r229, %r23, %r215;
	add.s32 	%r228, %r24, %r215;
	add.s32 	%r227, %r25, %r215;
	add.s32 	%r226, %r26, %r215;
	add.s32 	%r225, %r27, %r215;
	add.s32 	%r224, %r28, %r215;
	add.s32 	%r223, %r29, %r215;
	add.s32 	%r222, %r30, %r215;
	add.s32 	%r221, %r31, %r215;
	add.s32 	%r220, %r32, %r215;
	add.s32 	%r219, %r33, %r215;
	add.s32 	%r218, %r34, %r215;
	add.s32 	%r217, %r35, %r215;
	mov.u32 	%r234, %r1;
	mov.u16 	%rs195, %rs28;
$L__BB26_7:
	.pragma "nounroll";
	mul.wide.s32 	%rd4, %r217, 2;
	add.s64 	%rd5, %rd1, %rd4;
	ld.global.nc.u16 	%rs32, [%rd5];
	// begin inline asm
	{ add.bf16 %rs30,%rs195,%rs32; }

	// end inline asm
	mul.wide.s32 	%rd6, %r218, 2;
	add.s64 	%rd7, %rd1, %rd6;
	ld.global.nc.u16 	%rs35, [%rd7];
	// begin inline asm
	{ add.bf16 %rs33,%rs30,%rs35; }

	// end inline asm
	mul.wide.s32 	%rd8, %r220, 2;
	add.s64 	%rd9, %rd1, %rd8;
	ld.global.nc.u16 	%rs38, [%rd9];
	// begin inline asm
	{ add.bf16 %rs36,%rs33,%rs38; }

	// end inline asm
	mul.wide.s32 	%rd10, %r219, 2;
	add.s64 	%rd11, %rd1, %rd10;
	ld.global.nc.u16 	%rs41, [%rd11];
	// begin inline asm
	{ add.bf16 %rs39,%rs36,%rs41; }

	// end inline asm
	mul.wide.s32 	%rd12, %r224, 2;
	add.s64 	%rd13, %rd1, %rd12;
	ld.global.nc.u16 	%rs44, [%rd13];
	// begin inline asm
	{ add.bf16 %rs42,%rs39,%rs44; }

	// end inline asm
	mul.wide.s32 	%rd14, %r223, 2;
	add.s64 	%rd15, %rd1, %rd14;
	ld.global.nc.u16 	%rs47, [%rd15];
	// begin inline asm
	{ add.bf16 %rs45,%rs42,%rs47; }

	// end inline asm
	mul.wide.s32 	%rd16, %r222, 2;
	add.s64 	%rd17, %rd1, %rd16;
	ld.global.nc.u16 	%rs50, [%rd17];
	// begin inline asm
	{ add.bf16 %rs48,%rs45,%rs50; }

	// end inline asm
	mul.wide.s32 	%rd18, %r221, 2;
	add.s64 	%rd19, %rd1, %rd18;
	ld.global.nc.u16 	%rs53, [%rd19];
	// begin inline asm
	{ add.bf16 %rs51,%rs48,%rs53; }

	// end inline asm
	mul.wide.s32 	%rd20, %r232, 2;
	add.s64 	%rd21, %rd1, %rd20;
	ld.global.nc.u16 	%rs56, [%rd21];
	// begin inline asm
	{ add.bf16 %rs54,%rs51,%rs56; }

	// end inline asm
	mul.wide.s32 	%rd22, %r231, 2;
	add.s64 	%rd23, %rd1, %rd22;
	ld.global.nc.u16 	%rs59, [%rd23];
	// begin inline asm
	{ add.bf16 %rs57,%rs54,%rs59; }

	// end inline asm
	mul.wide.s32 	%rd24, %r230, 2;
	add.s64 	%rd25, %rd1, %rd24;
	ld.global.nc.u16 	%rs62, [%rd25];
	// begin inline asm
	{ add.bf16 %rs60,%rs57,%rs62; }

	// end inline asm
	mul.wide.s32 	%rd26, %r229, 2;
	add.s64 	%rd27, %rd1, %rd26;
	ld.global.nc.u16 	%rs65, [%rd27];
	// begin inline asm
	{ add.bf16 %rs63,%rs60,%rs65; }

	// end inline asm
	mul.wide.s32 	%rd28, %r228, 2;
	add.s64 	%rd29, %rd1, %rd28;
	ld.global.nc.u16 	%rs68, [%rd29];
	// begin inline asm
	{ add.bf16 %rs66,%rs63,%rs68; }

	// end inline asm
	mul.wide.s32 	%rd30, %r227, 2;
	add.s64 	%rd31, %rd1, %rd30;
	ld.global.nc.u16 	%rs71, [%rd31];
	// begin inline asm
	{ add.bf16 %rs69,%rs66,%rs71; }

	// end inline asm
	mul.wide.s32 	%rd32, %r226, 2;
	add.s64 	%rd33, %rd1, %rd32;
	ld.global.nc.u16 	%rs74, [%rd33];
	// begin inline asm
	{ add.bf16 %rs72,%rs69,%rs74; }

	// end inline asm
	mul.wide.s32 	%rd34, %r225, 2;
	add.s64 	%rd35, %rd1, %rd34;
	ld.global.nc.u16 	%rs77, [%rd35];
	// begin inline asm
	{ add.bf16 %rs195,%rs72,%rs77; }

	// end inline asm
	add.s32 	%r234, %r234, 8192;
	add.s32 	%r232, %r232, %r10;
	add.s32 	%r231, %r231, %r10;
	add.s32 	%r230, %r230, %r10;
	add.s32 	%r229, %r229, %r10;
	add.s32 	%r228, %r228, %r10;
	add.s32 	%r227, %r227, %r10;
	add.s32 	%r226, %r226, %r10;
	add.s32 	%r225, %r225, %r10;
	add.s32 	%r224, %r224, %r10;
	add.s32 	%r223, %r223, %r10;
	add.s32 	%r222, %r222, %r10;
	add.s32 	%r221, %r221, %r10;
	add.s32 	%r220, %r220, %r10;
	add.s32 	%r219, %r219, %r10;
	add.s32 	%r218, %r218, %r10;
	add.s32 	%r217, %r217, %r10;
	add.s32 	%r216, %r216, 16;
	setp.ne.s32 	%p5, %r216, 0;
	@%p5 bra 	$L__BB26_7;
$L__BB26_8:
	setp.eq.s32 	%p6, %r6, 0;
	@%p6 bra 	$L__BB26_18;
	add.s32 	%r145, %r6, -1;
	setp.lt.u32 	%p7, %r145, 7;
	@%p7 bra 	$L__BB26_11;
	mad.lo.s32 	%r146, %r234, %r103, %r214;
	mad.lo.s32 	%r147, %r146, %r104, %r215;
	mul.wide.s32 	%rd36, %r147, 2;
	add.s64 	%rd37, %rd1, %rd36;
	ld.global.nc.u16 	%rs81, [%rd37];
	// begin inline asm
	{ add.bf16 %rs79,%rs195,%rs81; }

	// end inline asm
	shl.b32 	%r148, %r103, 9;
	add.s32 	%r149, %r146, %r148;
	mad.lo.s32 	%r150, %r149, %r104, %r215;
	mul.wide.s32 	%rd38, %r150, 2;
	add.s64 	%rd39, %rd1, %rd38;
	ld.global.nc.u16 	%rs84, [%rd39];
	// begin inline asm
	{ add.bf16 %rs82,%rs79,%rs84; }

	// end inline asm
	shl.b32 	%r151, %r103, 10;
	add.s32 	%r152, %r146, %r151;
	mad.lo.s32 	%r153, %r152, %r104, %r215;
	mul.wide.s32 	%rd40, %r153, 2;
	add.s64 	%rd41, %rd1, %rd40;
	ld.global.nc.u16 	%rs87, [%rd41];
	// begin inline asm
	{ add.bf16 %rs85,%rs82,%rs87; }

	// end inline asm
	add.s32 	%r154, %r152, %r148;
	mad.lo.s32 	%r155, %r154, %r104, %r215;
	mul.wide.s32 	%rd42, %r155, 2;
	add.s64 	%rd43, %rd1, %rd42;
	ld.global.nc.u16 	%rs90, [%rd43];
	// begin inline asm
	{ add.bf16 %rs88,%rs85,%rs90; }

	// end inline asm
	shl.b32 	%r156, %r103, 11;
	add.s32 	%r157, %r146, %r156;
	mad.lo.s32 	%r158, %r157, %r104, %r215;
	mul.wide.s32 	%rd44, %r158, 2;
	add.s64 	%rd45, %rd1, %rd44;
	ld.global.nc.u16 	%rs93, [%rd45];
	// begin inline asm
	{ add.bf16 %rs91,%rs88,%rs93; }

	// end inline asm
	add.s32 	%r159, %r157, %r148;
	mad.lo.s32 	%r160, %r159, %r104, %r215;
	mul.wide.s32 	%rd46, %r160, 2;
	add.s64 	%rd47, %rd1, %rd46;
	ld.global.nc.u16 	%rs96, [%rd47];
	// begin inline asm
	{ add.bf16 %rs94,%rs91,%rs96; }

	// end inline asm
	add.s32 	%r161, %r157, %r151;
	mad.lo.s32 	%r162, %r161, %r104, %r215;
	mul.wide.s32 	%rd48, %r162, 2;
	add.s64 	%rd49, %rd1, %rd48;
	ld.global.nc.u16 	%rs99, [%rd49];
	// begin inline asm
	{ add.bf16 %rs97,%rs94,%rs99; }

	// end inline asm
	add.s32 	%r163, %r161, %r148;
	mad.lo.s32 	%r164, %r163, %r104, %r215;
	mul.wide.s32 	%rd50, %r164, 2;
	add.s64 	%rd51, %rd1, %rd50;
	ld.global.nc.u16 	%rs102, [%rd51];
	// begin inline asm
	{ add.bf16 %rs195,%rs97,%rs102; }

	// end inline asm
	add.s32 	%r234, %r234, 4096;
$L__BB26_11:
	setp.eq.s32 	%p8, %r7, 0;
	@%p8 bra 	$L__BB26_18;
	add.s32 	%r165, %r7, -1;
	setp.lt.u32 	%p9, %r165, 3;
	@%p9 bra 	$L__BB26_14;
	mad.lo.s32 	%r166, %r234, %r103, %r214;
	mad.lo.s32 	%r167, %r166, %r104, %r215;
	mul.wide.s32 	%rd52, %r167, 2;
	add.s64 	%rd53, %rd1, %rd52;
	ld.global.nc.u16 	%rs106, [%rd53];
	// begin inline asm
	{ add.bf16 %rs104,%rs195,%rs106; }

	// end inline asm
	shl.b32 	%r168, %r103, 9;
	add.s32 	%r169, %r166, %r168;
	mad.lo.s32 	%r170, %r169, %r104, %r215;
	mul.wide.s32 	%rd54, %r170, 2;
	add.s64 	%rd55, %rd1, %rd54;
	ld.global.nc.u16 	%rs109, [%rd55];
	// begin inline asm
	{ add.bf16 %rs107,%rs104,%rs109; }

	// end inline asm
	shl.b32 	%r171, %r103, 10;
	add.s32 	%r172, %r166, %r171;
	mad.lo.s32 	%r173, %r172, %r104, %r215;
	mul.wide.s32 	%rd56, %r173, 2;
	add.s64 	%rd57, %rd1, %rd56;
	ld.global.nc.u16 	%rs112, [%rd57];
	// begin inline asm
	{ add.bf16 %rs110,%rs107,%rs112; }

	// end inline asm
	add.s32 	%r174, %r172, %r168;
	mad.lo.s32 	%r175, %r174, %r104, %r215;
	mul.wide.s32 	%rd58, %r175, 2;
	add.s64 	%rd59, %rd1, %rd58;
	ld.global.nc.u16 	%rs115, [%rd59];
	// begin inline asm
	{ add.bf16 %rs195,%rs110,%rs115; }

	// end inline asm
	add.s32 	%r234, %r234, 2048;
$L__BB26_14:
	setp.eq.s32 	%p10, %r8, 0;
	@%p10 bra 	$L__BB26_18;
	setp.eq.s32 	%p11, %r8, 1;
	mad.lo.s32 	%r95, %r234, %r103, %r214;
	mad.lo.s32 	%r176, %r95, %r104, %r215;
	mul.wide.s32 	%rd60, %r176, 2;
	add.s64 	%rd61, %rd1, %rd60;
	ld.global.nc.u16 	%rs118, [%rd61];
	// begin inline asm
	{ add.bf16 %rs195,%rs195,%rs118; }

	// end inline asm
	@%p11 bra 	$L__BB26_18;
	setp.eq.s32 	%p12, %r8, 2;
	shl.b32 	%r177, %r103, 9;
	add.s32 	%r178, %r95, %r177;
	mad.lo.s32 	%r179, %r178, %r104, %r215;
	mul.wide.s32 	%rd62, %r179, 2;
	add.s64 	%rd63, %rd1, %rd62;
	ld.global.nc.u16 	%rs121, [%rd63];
	// begin inline asm
	{ add.bf16 %rs195,%rs195,%rs121; }

	// end inline asm
	@%p12 bra 	$L__BB26_18;
	shl.b32 	%r180, %r103, 10;
	add.s32 	%r181, %r95, %r180;
	mad.lo.s32 	%r182, %r181, %r104, %r215;
	mul.wide.s32 	%rd64, %r182, 2;
	add.s64 	%rd65, %rd1, %rd64;
	ld.global.nc.u16 	%rs124, [%rd65];
	// begin inline asm
	{ add.bf16 %rs195,%rs195,%rs124; }

	// end inline asm
$L__BB26_18:
	setp.gt.s32 	%p13, %r118, 30;
	cvt.u32.u16 	%r184, %rs195;
	mov.b32 	%r185, 1;
	mov.b32 	%r186, 31;
	mov.b32 	%r187, -1;
	// begin inline asm
	shfl.sync.down.b32 %r183, %r184, %r185, %r186, %r187;
	// end inline asm
	@%p13 bra 	$L__BB26_20;
	cvt.u16.u32 	%rs127, %r183;
	// begin inline asm
	{ add.bf16 %rs195,%rs195,%rs127; }

	// end inline asm
$L__BB26_20:
	setp.gt.s32 	%p14, %r118, 29;
	cvt.u32.u16 	%r189, %rs195;
	mov.b32 	%r190, 2;
	mov.b32 	%r191, 31;
	mov.b32 	%r192, -1;
	// begin inline asm
	shfl.sync.down.b32 %r188, %r189, %r190, %r191, %r192;
	// end inline asm
	@%p14 bra 	$L__BB26_22;
	cvt.u16.u32 	%rs130, %r188;
	// begin inline asm
	{ add.bf16 %rs195,%rs195,%rs130; }

	// end inline asm
$L__BB26_22:
	setp.gt.s32 	%p15, %r118, 27;
	cvt.u32.u16 	%r194, %rs195;
	mov.b32 	%r195, 4;
	mov.b32 	%r196, 31;
	mov.b32 	%r197, -1;
	// begin inline asm
	shfl.sync.down.b32 %r193, %r194, %r195, %r196, %r197;
	// end inline asm
	@%p15 bra 	$L__BB26_24;
	cvt.u16.u32 	%rs133, %r193;
	// begin inline asm
	{ add.bf16 %rs195,%rs195,%rs133; }

	// end inline asm
$L__BB26_24:
	setp.gt.s32 	%p16, %r118, 23;
	cvt.u32.u16 	%r199, %rs195;
	mov.b32 	%r200, 8;
	mov.b32 	%r201, 31;
	mov.b32 	%r202, -1;
	// begin inline asm
	shfl.sync.down.b32 %r198, %r199, %r200, %r201, %r202;
	// end inline asm
	@%p16 bra 	$L__BB26_26;
	cvt.u16.u32 	%rs136, %r198;
	// begin inline asm
	{ add.bf16 %rs195,%rs195,%rs136; }

	// end inline asm
$L__BB26_26:
	setp.gt.s32 	%p17, %r118, 15;
	cvt.u32.u16 	%r204, %rs195;
	mov.b32 	%r205, 16;
	mov.b32 	%r206, 31;
	mov.b32 	%r207, -1;
	// begin inline asm
	shfl.sync.down.b32 %r203, %r204, %r205, %r206, %r207;
	// end inline asm
	@%p17 bra 	$L__BB26_29;
	setp.ne.s32 	%p18, %r118, 0;
	cvt.u16.u32 	%rs139, %r203;
	// begin inline asm
	{ add.bf16 %rs195,%rs195,%rs139; }

	// end inline asm
	@%p18 bra 	$L__BB26_29;
	shr.u32 	%r208, %r1, 4;
	and.b32  	%r209, %r208, 62;
	mov.u32 	%r210, _ZZ24split_k_reduction_kernelI13__nv_bfloat16Li512EEvPT_PKS1_iiiE12temp_storage;
	add.s32 	%r211, %r210, %r209;
	st.shared.u16 	[%r211+16], %rs195;
$L__BB26_29:
	setp.ne.s32 	%p19, %r1, 0;
	bar.sync 	0;
	@%p19 bra 	$L__BB26_31;
	ld.shared.u16 	%rs142, [_ZZ24split_k_reduction_kernelI13__nv_bfloat16Li512EEvPT_PKS1_iiiE12temp_storage+18];
	// begin inline asm
	{ add.bf16 %rs140,%rs195,%rs142; }

	// end inline asm
	ld.shared.u16 	%rs145, [_ZZ24split_k_reduction_kernelI13__nv_bfloat16Li512EEvPT_PKS1_iiiE12temp_storage+20];
	// begin inline asm
	{ add.bf16 %rs143,%rs140,%rs145; }

	// end inline asm
	ld.shared.u16 	%rs148, [_ZZ24split_k_reduction_kernelI13__nv_bfloat16Li512EEvPT_PKS1_iiiE12temp_storage+22];
	// begin inline asm
	{ add.bf16 %rs146,%rs143,%rs148; }

	// end inline asm
	ld.shared.u16 	%rs151, [_ZZ24split_k_reduction_kernelI13__nv_bfloat16Li512EEvPT_PKS1_iiiE12temp_storage+24];
	// begin inline asm
	{ add.bf16 %rs149,%rs146,%rs151; }

	// end inline asm
	ld.shared.u16 	%rs154, [_ZZ24split_k_reduction_kernelI13__nv_bfloat16Li512EEvPT_PKS1_iiiE12temp_storage+26];
	// begin inline asm
	{ add.bf16 %rs152,%rs149,%rs154; }

	// end inline asm
	ld.shared.u16 	%rs157, [_ZZ24split_k_reduction_kernelI13__nv_bfloat16Li512EEvPT_PKS1_iiiE12temp_storage+28];
	// begin inline asm
	{ add.bf16 %rs155,%rs152,%rs157; }

	// end inline asm
	ld.shared.u16 	%rs160, [_ZZ24split_k_reduction_kernelI13__nv_bfloat16Li512EEvPT_PKS1_iiiE12temp_storage+30];
	// begin inline asm
	{ add.bf16 %rs158,%rs155,%rs160; }

	// end inline asm
	ld.shared.u16 	%rs163, [_ZZ24split_k_reduction_kernelI13__nv_bfloat16Li512EEvPT_PKS1_iiiE12temp_storage+32];
	// begin inline asm
	{ add.bf16 %rs161,%rs158,%rs163; }

	// end inline asm
	ld.shared.u16 	%rs166, [_ZZ24split_k_reduction_kernelI13__nv_bfloat16Li512EEvPT_PKS1_iiiE12temp_storage+34];
	// begin inline asm
	{ add.bf16 %rs164,%rs161,%rs166; }

	// end inline asm
	ld.shared.u16 	%rs169, [_ZZ24split_k_reduction_kernelI13__nv_bfloat16Li512EEvPT_PKS1_iiiE12temp_storage+36];
	// begin inline asm
	{ add.bf16 %rs167,%rs164,%rs169; }

	// end inline asm
	ld.shared.u16 	%rs172, [_ZZ24split_k_reduction_kernelI13__nv_bfloat16Li512EEvPT_PKS1_iiiE12temp_storage+38];
	// begin inline asm
	{ add.bf16 %rs170,%rs167,%rs172; }

	// end inline asm
	ld.shared.u16 	%rs175, [_ZZ24split_k_reduction_kernelI13__nv_bfloat16Li512EEvPT_PKS1_iiiE12temp_storage+40];
	// begin inline asm
	{ add.bf16 %rs173,%rs170,%rs175; }

	// end inline asm
	ld.shared.u16 	%rs178, [_ZZ24split_k_reduction_kernelI13__nv_bfloat16Li512EEvPT_PKS1_iiiE12temp_storage+42];
	// begin inline asm
	{ add.bf16 %rs176,%rs173,%rs178; }

	// end inline asm
	ld.shared.u16 	%rs181, [_ZZ24split_k_reduction_kernelI13__nv_bfloat16Li512EEvPT_PKS1_iiiE12temp_storage+44];
	// begin inline asm
	{ add.bf16 %rs179,%rs176,%rs181; }

	// end inline asm
	ld.shared.u16 	%rs184, [_ZZ24split_k_reduction_kernelI13__nv_bfloat16Li512EEvPT_PKS1_iiiE12temp_storage+46];
	// begin inline asm
	{ add.bf16 %rs195,%rs179,%rs184; }

	// end inline asm
$L__BB26_31:
	bar.sync 	0;
	@%p19 bra 	$L__BB26_33;
	ld.param.u64 	%rd69, [_Z24split_k_reduction_kernelI13__nv_bfloat16Li512EEvPT_PKS1_iii_param_0];
	mad.lo.s32 	%r212, %r214, %r104, %r215;
	cvta.to.global.u64 	%rd66, %rd69;
	mul.wide.s32 	%rd67, %r212, 2;
	add.s64 	%rd68, %rd66, %rd67;
	ld.global.u16 	%rs186, [%rd68];
	// begin inline asm
	{ add.bf16 %rs185,%rs186,%rs195; }

	// end inline asm
	st.global.u16 	[%rd68], %rs185;
$L__BB26_33:
	add.s32 	%r215, %r215, %r4;
	setp.lt.s32 	%p21, %r215, %r104;
	@%p21 bra 	$L__BB26_4;
$L__BB26_34:
	mov.u32 	%r213, %nctaid.x;
	add.s32 	%r214, %r214, %r213;
	setp.lt.s32 	%p22, %r214, %r103;
	@%p22 bra 	$L__BB26_2;
$L__BB26_35:
	ret;

}
	// .globl	_ZN3cub18CUB_300001_SM_10006detail11EmptyKernelIvEEvv
.visible .entry _ZN3cub18CUB_300001_SM_10006detail11EmptyKernelIvEEvv()
{


	ret;

}


// ===== COMPILED SASS (sm_100) =====

	.target	sm_100

	.elftype	@"ET_EXEC"


//--------------------- .note.nv.tkinfo           --------------------------
	.section	.note.nv.tkinfo,"",@"SHT_NOTE"
	.sectionflags	@"SHF_NOTE_NV_TKINFO"
	.tkinfo
        /*0018*/ 	.word	0x00000002
        /*0030*/ 	.string	""
        /*0030*/ 	.string	"ptxas"
        /*0030*/ 	.string	"Cuda compilation tools, release 13.0, V13.0.88"
        /*0030*/ 	.string	"Build cuda_13.0.r13.0/compiler.36424714_0"
        /*0030*/ 	.string	"-arch sm_100 -m 64 "



//--------------------- .note.nv.cuinfo           --------------------------
	.section	.note.nv.cuinfo,"",@"SHT_NOTE"
	.sectionflags	@"SHF_NOTE_NV_CUINFO"
        /*0018*/ 	.short	0x0002
        /*001a*/ 	.short	0x0064
        /*001c*/ 	.short	0x0082
	.zero		2


//--------------------- .nv.info                  --------------------------
	.section	.nv.info,"",@"SHT_CUDA_INFO"
	.align	4


	//----- nvinfo : EIATTR_REGCOUNT
	.align		4
        /*0000*/ 	.byte	0x04, 0x2f
        /*0002*/ 	.short	(.L_41 - .L_40)
	.align		4
.L_40:
        /*0004*/ 	.word	index@(_Z28split_k_implicit_gemm_stage1IfiLi128ELb1EEvPKT_S2_PS0_PKT0_S6_iiiii)
        /*0008*/ 	.word	0x00000020


	//----- nvinfo : EIATTR_FRAME_SIZE
	.align		4
.L_41:
        /*000c*/ 	.byte	0x04, 0x11
        /*000e*/ 	.short	(.L_43 - .L_42)
	.align		4
.L_42:
        /*0010*/ 	.word	index@(_Z28split_k_implicit_gemm_stage1IfiLi128ELb1EEvPKT_S2_PS0_PKT0_S6_iiiii)
        /*0014*/ 	.word	0x00000000


	//----- nvinfo : EIATTR_REGCOUNT
	.align		4
.L_43:
        /*0018*/ 	.byte	0x04, 0x2f
        /*001a*/ 	.short	(.L_45 - .L_44)
	.align		4
.L_44:
        /*001c*/ 	.word	index@(_Z28split_k_implicit_gemm_stage1IfiLi128ELb0EEvPKT_S2_PS0_PKT0_S6_iiiii)
        /*0020*/ 	.word	0x00000020


	//----- nvinfo : EIATTR_FRAME_SIZE
	.align		4
.L_45:
        /*0024*/ 	.byte	0x04, 0x11
        /*0026*/ 	.short	(.L_47 - .L_46)
	.align		4
.L_46:
        /*0028*/ 	.word	index@(_Z28split_k_implicit_gemm_stage1IfiLi128ELb0EEvPKT_S2_PS0_PKT0_S6_iiiii)
        /*002c*/ 	.word	0x00000000


	//----- nvinfo : EIATTR_REGCOUNT
	.align		4
.L_47:
        /*0030*/ 	.byte	0x04, 0x2f
        /*0032*/ 	.short	(.L_49 - .L_48)
	.align		4
.L_48:
        /*0034*/ 	.word	index@(_Z28split_k_implicit_gemm_stage1IfiLi256ELb1EEvPKT_S2_PS0_PKT0_S6_iiiii)
        /*0038*/ 	.word	0x00000020


	//----- nvinfo : EIATTR_FRAME_SIZE
	.align		4
.L_49:
        /*003c*/ 	.byte	0x04, 0x11
        /*003e*/ 	.short	(.L_51 - .L_50)
	.align		4
.L_50:
        /*0040*/ 	.word	index@(_Z28split_k_implicit_gemm_stage1IfiLi256ELb1EEvPKT_S2_PS0_PKT0_S6_iiiii)
        /*0044*/ 	.word	0x00000000


	//----- nvinfo : EIATTR_REGCOUNT
	.align		4
.L_51:
        /*0048*/ 	.byte	0x04, 0x2f
        /*004a*/ 	.short	(.L_53 - .L_52)
	.align		4
.L_52:
        /*004c*/ 	.word	index@(_Z28split_k_implicit_gemm_stage1IfiLi256ELb0EEvPKT_S2_PS0_PKT0_S6_iiiii)
        /*0050*/ 	.word	0x00000020


	//----- nvinfo : EIATTR_FRAME_SIZE
	.align		4
.L_53:
        /*0054*/ 	.byte	0x04, 0x11
        /*0056*/ 	.short	(.L_55 - .L_54)
	.align		4
.L_54:
        /*0058*/ 	.word	index@(_Z28split_k_implicit_gemm_stage1IfiLi256ELb0EEvPKT_S2_PS0_PKT0_S6_iiiii)
        /*005c*/ 	.word	0x00000000


	//----- nvinfo : EIATTR_REGCOUNT
	.align		4
.L_55:
        /*0060*/ 	.byte	0x04, 0x2f
        /*0062*/ 	.short	(.L_57 - .L_56)
	.align		4
.L_56:
        /*0064*/ 	.word	index@(_Z28split_k_implicit_gemm_stage1IfiLi512ELb1EEvPKT_S2_PS0_PKT0_S6_iiiii)
        /*0068*/ 	.word	0x00000020


	//----- nvinfo : EIATTR_FRAME_SIZE
	.align		4
.L_57:
        /*006c*/ 	.byte	0x04, 0x11
        /*006e*/ 	.short	(.L_59 - .L_58)
	.align		4
.L_58:
        /*0070*/ 	.word	index@(_Z28split_k_implicit_gemm_stage1IfiLi512ELb1EEvPKT_S2_PS0_PKT0_S6_iiiii)
        /*0074*/ 	.word	0x00000000


	//----- nvinfo : EIATTR_REGCOUNT
	.align		4
.L_59:
        /*0078*/ 	.byte	0x04, 0x2f
        /*007a*/ 	.short	(.L_61 - .L_60)
	.align		4
.L_60:
        /*007c*/ 	.word	index@(_Z28split_k_implicit_gemm_stage1IfiLi512ELb0EEvPKT_S2_PS0_PKT0_S6_iiiii)
        /*0080*/ 	.word	0x00000020


	//----- nvinfo : EIATTR_FRAME_SIZE
	.align		4
.L_61:
        /*0084*/ 	.byte	0x04, 0x11
        /*0086*/ 	.short	(.L_63 - .L_62)
	.align		4
.L_62:
        /*0088*/ 	.word	index@(_Z28split_k_implicit_gemm_stage1IfiLi512ELb0EEvPKT_S2_PS0_PKT0_S6_iiiii)
        /*008c*/ 	.word	0x00000000


	//----- nvinfo : EIATTR_REGCOUNT
	.align		4
.L_63:
        /*0090*/ 	.byte	0x04, 0x2f
        /*0092*/ 	.short	(.L_65 - .L_64)
	.align		4
.L_64:
        /*0094*/ 	.word	index@(_Z24split_k_reduction_kernelIfLi128EEvPT_PKS0_iii)
        /*0098*/ 	.word	0x00000038


	//----- nvinfo : EIATTR_FRAME_SIZE
	.align		4
.L_65:
        /*009c*/ 	.byte	0x04, 0x11
        /*009e*/ 	.short	(.L_67 - .L_66)
	.align		4
.L_66:
        /*00a0*/ 	.word	index@(_Z24split_k_reduction_kernelIfLi128EEvPT_PKS0_iii)
        /*00a4*/ 	.word	0x00000000


	//----- nvinfo : EIATTR_REGCOUNT
	.align		4
.L_67:
        /*00a8*/ 	.byte	0x04, 0x2f
        /*00aa*/ 	.short	(.L_69 - .L_68)
	.align		4
.L_68:
        /*00ac*/ 	.word	index@(_Z24split_k_reduction_kernelIfLi256EEvPT_PKS0_iii)
        /*00b0*/ 	.word	0x00000038


	//----- nvinfo : EIATTR_FRAME_SIZE
	.align		4
.L_69:
        /*00b4*/ 	.byte	0x04, 0x11
        /*00b6*/ 	.short	(.L_71 - .L_70)
	.align		4
.L_70:
        /*00b8*/ 	.word	index@(_Z24split_k_reduction_kernelIfLi256EEvPT_PKS0_iii)
        /*00bc*/ 	.word	0x00000000


	//----- nvinfo : EIATTR_REGCOUNT
	.align		4
.L_71:
        /*00c0*/ 	.byte	0x04, 0x2f
        /*00c2*/ 	.short	(.L_73 - .L_72)
	.align		4
.L_72:
        /*00c4*/ 	.word	index@(_Z24split_k_reduction_kernelIfLi512EEvPT_PKS0_iii)
        /*00c8*/ 	.word	0x00000038


	//----- nvinfo : EIATTR_FRAME_SIZE
	.align		4
.L_73:
        /*00cc*/ 	.byte	0x04, 0x11
        /*00ce*/ 	.short	(.L_75 - .L_74)
	.align		4
.L_74:
        /*00d0*/ 	.word	index@(_Z24split_k_reduction_kernelIfLi512EEvPT_PKS0_iii)
        /*00d4*/ 	.word	0x00000000


	//----- nvinfo : EIATTR_REGCOUNT
	.align		4
.L_75:
        /*00d8*/ 	.byte	0x04, 0x2f
        /*00da*/ 	.short	(.L_77 - .L_76)
	.align		4
.L_76:
        /*00dc*/ 	.word	index@(_Z28split_k_implicit_gemm_stage1I6__halfiLi128ELb1EEvPKT_S3_PS1_PKT0_S7_iiiii)
        /*00e0*/ 	.word	0x00000020


	//----- nvinfo : EIATTR_FRAME_SIZE
	.align		4
.L_77:
        /*00e4*/ 	.byte	0x04, 0x11
        /*00e6*/ 	.short	(.L_79 - .L_78)
	.align		4
.L_78:
        /*00e8*/ 	.word	index@(_Z28split_k_implicit_gemm_stage1I6__halfiLi128ELb1EEvPKT_S3_PS1_PKT0_S7_iiiii)
        /*00ec*/ 	.word	0x00000000


	//----- nvinfo : EIATTR_REGCOUNT
	.align		4
.L_79:
        /*00f0*/ 	.byte	0x04, 0x2f
        /*00f2*/ 	.short	(.L_81 - .L_80)
	.align		4
.L_80:
        /*00f4*/ 	.word	index@(_Z28split_k_implicit_gemm_stage1I6__halfiLi128ELb0EEvPKT_S3_PS1_PKT0_S7_iiiii)
        /*00f8*/ 	.word	0x00000020


	//----- nvinfo : EIATTR_FRAME_SIZE
	.align		4
.L_81:
        /*00fc*/ 	.byte	0x04, 0x11
        /*00fe*/ 	.short	(.L_83 - .L_82)
	.align		4
.L_82:
        /*0100*/ 	.word	index@(_Z28split_k_implicit_gemm_stage1I6__halfiLi128ELb0EEvPKT_S3_PS1_PKT0_S7_iiiii)
        /*0104*/ 	.word	0x00000000


	//----- nvinfo : EIATTR_REGCOUNT
	.align		4
.L_83:
        /*0108*/ 	.byte	0x04, 0x2f
        /*010a*/ 	.short	(.L_85 - .L_84)
	.align		4
.L_84:
        /*010c*/ 	.word	index@(_Z28split_k_implicit_gemm_stage1I6__halfiLi256ELb1EEvPKT_S3_PS1_PKT0_S7_iiiii)
        /*0110*/ 	.word	0x00000020


	//----- nvinfo : EIATTR_FRAME_SIZE
	.align		4
.L_85:
        /*0114*/ 	.byte	0x04, 0x11
        /*0116*/ 	.short	(.L_87 - .L_86)
	.align		4
.L_86:
        /*0118*/ 	.word	index@(_Z28split_k_implicit_gemm_stage1I6__halfiLi256ELb1EEvPKT_S3_PS1_PKT0_S7_iiiii)
        /*011c*/ 	.word	0x00000000


	//----- nvinfo : EIATTR_REGCOUNT
	.align		4
.L_87:
        /*0120*/ 	.byte	0x04, 0x2f
        /*0122*/ 	.short	(.L_89 - .L_88)
	.align		4
.L_88:
        /*0124*/ 	.word	index@(_Z28split_k_implicit_gemm_stage1I6__halfiLi256ELb0EEvPKT_S3_PS1_PKT0_S7_iiiii)
        /*0128*/ 	.word	0x00000020


	//----- nvinfo : EIATTR_FRAME_SIZE
	.align		4
.L_89:
        /*012c*/ 	.byte	0x04, 0x11
        /*012e*/ 	.short	(.L_91 - .L_90)
	.align		4
.L_90:
        /*0130*/ 	.word	index@(_Z28split_k_implicit_gemm_stage1I6__halfiLi256ELb0EEvPKT_S3_PS1_PKT0_S7_iiiii)
        /*0134*/ 	.word	0x00000000


	//----- nvinfo : EIATTR_REGCOUNT
	.align		4
.L_91:
        /*0138*/ 	.byte	0x04, 0x2f
        /*013a*/ 	.short	(.L_93 - .L_92)
	.align		4
.L_92:
        /*013c*/ 	.word	index@(_Z28split_k_implicit_gemm_stage1I6__halfiLi512ELb1EEvPKT_S3_PS1_PKT0_S7_iiiii)
        /*0140*/ 	.word	0x00000020


	//----- nvinfo : EIATTR_FRAME_SIZE
	.align		4
.L_93:
        /*0144*/ 	.byte	0x04, 0x11
        /*0146*/ 	.short	(.L_95 - .L_94)
	.align		4
.L_94:
        /*0148*/ 	.word	index@(_Z28split_k_implicit_gemm_stage1I6__halfiLi512ELb1EEvPKT_S3_PS1_PKT0_S7_iiiii)
        /*014c*/ 	.word	0x00000000


	//----- nvinfo : EIATTR_REGCOUNT
	.align		4
.L_95:
        /*0150*/ 	.byte	0x04, 0x2f
        /*0152*/ 	.short	(.L_97 - .L_96)
	.align		4
.L_96:
        /*0154*/ 	.word	index@(_Z28split_k_implicit_gemm_stage1I6__halfiLi512ELb0EEvPKT_S3_PS1_PKT0_S7_iiiii)
        /*0158*/ 	.word	0x00000020


	//----- nvinfo : EIATTR_FRAME_SIZE
	.align		4
.L_97:
        /*015c*/ 	.byte	0x04, 0x11
        /*015e*/ 	.short	(.L_99 - .L_98)
	.align		4
.L_98:
        /*0160*/ 	.word	index@(_Z28split_k_implicit_gemm_stage1I6__halfiLi512ELb0EEvPKT_S3_PS1_PKT0_S7_iiiii)
        /*0164*/ 	.word	0x00000000


	//----- nvinfo : EIATTR_REGCOUNT
	.align		4
.L_99:
        /*0168*/ 	.byte	0x04, 0x2f
        /*016a*/ 	.short	(.L_101 - .L_100)
	.align		4
.L_100:
        /*016c*/ 	.word	index@(_Z24split_k_reduction_kernelI6__halfLi128EEvPT_PKS1_iii)
        /*0170*/ 	.word	0x00000038


	//----- nvinfo : EIATTR_FRAME_SIZE
	.align		4
.L_101:
        /*0174*/ 	.byte	0x04, 0x11
        /*0176*/ 	.short	(.L_103 - .L_102)
	.align		4
.L_102:
        /*0178*/ 	.word	index@(_Z24split_k_reduction_kernelI6__halfLi128EEvPT_PKS1_iii)
        /*017c*/ 	.word	0x00000000


	//----- nvinfo : EIATTR_REGCOUNT
	.align		4
.L_103:
        /*0180*/ 	.byte	0x04, 0x2f
        /*0182*/ 	.short	(.L_105 - .L_104)
	.align		4
.L_104:
        /*0184*/ 	.word	index@(_Z24split_k_reduction_kernelI6__halfLi256EEvPT_PKS1_iii)
        /*0188*/ 	.word	0x00000038


	//----- nvinfo : EIATTR_FRAME_SIZE
	.align		4
.L_105:
        /*018c*/ 	.byte	0x04, 0x11
        /*018e*/ 	.short	(.L_107 - .L_106)
	.align		4
.L_106:
        /*0190*/ 	.word	index@(_Z24split_k_reduction_kernelI6__halfLi256EEvPT_PKS1_iii)
        /*0194*/ 	.word	0x00000000


	//----- nvinfo : EIATTR_REGCOUNT
	.align		4
.L_107:
        /*0198*/ 	.byte	0x04, 0x2f
        /*019a*/ 	.short	(.L_109 - .L_108)
	.align		4
.L_108:
        /*019c*/ 	.word	index@(_Z24split_k_reduction_kernelI6__halfLi512EEvPT_PKS1_iii)
        /*01a0*/ 	.word	0x00000038


	//----- nvinfo : EIATTR_FRAME_SIZE
	.align		4
.L_109:
        /*01a4*/ 	.byte	0x04, 0x11
        /*01a6*/ 	.short	(.L_111 - .L_110)
	.align		4
.L_110:
        /*01a8*/ 	.word	index@(_Z24split_k_reduction_kernelI6__halfLi512EEvPT_PKS1_iii)
        /*01ac*/ 	.word	0x00000000


	//----- nvinfo : EIATTR_REGCOUNT
	.align		4
.L_111:
        /*01b0*/ 	.byte	0x04, 0x2f
        /*01b2*/ 	.short	(.L_113 - .L_112)
	.align		4
.L_112:
        /*01b4*/ 	.word	index@(_Z28split_k_implicit_gemm_stage1I13__nv_bfloat16iLi128ELb1EEvPKT_S3_PS1_PKT0_S7_iiiii)
        /*01b8*/ 	.word	0x00000020


	//----- nvinfo : EIATTR_FRAME_SIZE
	.align		4
.L_113:
        /*01bc*/ 	.byte	0x04, 0x11
        /*01be*/ 	.short	(.L_115 - .L_114)
	.align		4
.L_114:
        /*01c0*/ 	.word	index@(_Z28split_k_implicit_gemm_stage1I13__nv_bfloat16iLi128ELb1EEvPKT_S3_PS1_PKT0_S7_iiiii)
        /*01c4*/ 	.word	0x00000000


	//----- nvinfo : EIATTR_REGCOUNT
	.align		4
.L_115:
        /*01c8*/ 	.byte	0x04, 0x2f
        /*01ca*/ 	.short	(.L_117 - .L_116)
	.align		4
.L_116:
        /*01cc*/ 	.word	index@(_Z28split_k_implicit_gemm_stage1I13__nv_bfloat16iLi128ELb0EEvPKT_S3_PS1_PKT0_S7_iiiii)
        /*01d0*/ 	.word	0x00000020


	//----- nvinfo : EIATTR_FRAME_SIZE
	.align		4
.L_117:
        /*01d4*/ 	.byte	0x04, 0x11
        /*01d6*/ 	.short	(.L_119 - .L_118)
	.align		4
.L_118:
        /*01d8*/ 	.word	index@(_Z28split_k_implicit_gemm_stage1I13__nv_bfloat16iLi128ELb0EEvPKT_S3_PS1_PKT0_S7_iiiii)
        /*01dc*/ 	.word	0x00000000


	//----- nvinfo : EIATTR_REGCOUNT
	.align		4
.L_119:
        /*01e0*/ 	.byte	0x04, 0x2f
        /*01e2*/ 	.short	(.L_121 - .L_120)
	.align		4
.L_120:
        /*01e4*/ 	.word	index@(_Z28split_k_implicit_gemm_stage1I13__nv_bfloat16iLi256ELb1EEvPKT_S3_PS1_PKT0_S7_iiiii)
        /*01e8*/ 	.word	0x00000020


	//----- nvinfo : EIATTR_FRAME_SIZE
	.align		4
.L_121:
        /*01ec*/ 	.byte	0x04, 0x11
        /*01ee*/ 	.short	(.L_123 - .L_122)
	.align		4
.L_122:
        /*01f0*/ 	.word	index@(_Z28split_k_implicit_gemm_stage1I13__nv_bfloat16iLi256ELb1EEvPKT_S3_PS1_PKT0_S7_iiiii)
        /*01f4*/ 	.word	0x00000000


	//----- nvinfo : EIATTR_REGCOUNT
	.align		4
.L_123:
        /*01f8*/ 	.byte	0x04, 0x2f
        /*01fa*/ 	.short	(.L_125 - .L_124)
	.align		4
.L_124:
        /*01fc*/ 	.word	index@(_Z28split_k_implicit_gemm_stage1I13__nv_bfloat16iLi256ELb0EEvPKT_S3_PS1_PKT0_S7_iiiii)
        /*0200*/ 	.word	0x00000020


	//----- nvinfo : EIATTR_FRAME_SIZE
	.align		4
.L_125:
        /*0204*/ 	.byte	0x04, 0x11
        /*0206*/ 	.short	(.L_127 - .L_126)
	.align		4
.L_126:
        /*0208*/ 	.word	index@(_Z28split_k_implicit_gemm_stage1I13__nv_bfloat16iLi256ELb0EEvPKT_S3_PS1_PKT0_S7_iiiii)
        /*020c*/ 	.word	0x00000000


	//----- nvinfo : EIATTR_REGCOUNT
	.align		4
.L_127:
        /*0210*/ 	.byte	0x04, 0x2f
        /*0212*/ 	.short	(.L_129 - .L_128)
	.align		4
.L_128:
        /*0214*/ 	.word	index@(_Z28split_k_implicit_gemm_stage1I13__nv_bfloat16iLi512ELb1EEvPKT_S3_PS1_PKT0_S7_iiiii)
        /*0218*/ 	.word	0x00000020


	//----- nvinfo : EIATTR_FRAME_SIZE
	.align		4
.L_129:
        /*021c*/ 	.byte	0x04, 0x11
        /*021e*/ 	.short	(.L_131 - .L_130)
	.align		4
.L_130:
        /*0220*/ 	.word	index@(_Z28split_k_implicit_gemm_stage1I13__nv_bfloat16iLi512ELb1EEvPKT_S3_PS1_PKT0_S7_iiiii)
        /*0224*/ 	.word	0x00000000


	//----- nvinfo : EIATTR_REGCOUNT
	.align		4
.L_131:
        /*0228*/ 	.byte	0x04, 0x2f
        /*022a*/ 	.short	(.L_133 - .L_132)
	.align		4
.L_132:
        /*022c*/ 	.word	index@(_Z28split_k_implicit_gemm_stage1I13__nv_bfloat16iLi512ELb0EEvPKT_S3_PS1_PKT0_S7_iiiii)
        /*0230*/ 	.word	0x00000020


	//----- nvinfo : EIATTR_FRAME_SIZE
	.align		4
.L_133:
        /*0234*/ 	.byte	0x04, 0x11
        /*0236*/ 	.short	(.L_135 - .L_134)
	.align		4
.L_134:
        /*0238*/ 	.word	index@(_Z28split_k_implicit_gemm_stage1I13__nv_bfloat16iLi512ELb0EEvPKT_S3_PS1_PKT0_S7_iiiii)
        /*023c*/ 	.word	0x00000000


	//----- nvinfo : EIATTR_REGCOUNT
	.align		4
.L_135:
        /*0240*/ 	.byte	0x04, 0x2f
        /*0242*/ 	.short	(.L_137 - .L_136)
	.align		4
.L_136:
        /*0244*/ 	.word	index@(_Z24split_k_reduction_kernelI13__nv_bfloat16Li128EEvPT_PKS1_iii)
        /*0248*/ 	.word	0x00000038


	//----- nvinfo : EIATTR_FRAME_SIZE
	.align		4
.L_137:
        /*024c*/ 	.byte	0x04, 0x11
        /*024e*/ 	.short	(.L_139 - .L_138)
	.align		4
.L_138:
        /*0250*/ 	.word	index@(_Z24split_k_reduction_kernelI13__nv_bfloat16Li128EEvPT_PKS1_iii)
        /*0254*/ 	.word	0x00000000


	//----- nvinfo : EIATTR_REGCOUNT
	.align		4
.L_139:
        /*0258*/ 	.byte	0x04, 0x2f
        /*025a*/ 	.short	(.L_141 - .L_140)
	.align		4
.L_140:
        /*025c*/ 	.word	index@(_Z24split_k_reduction_kernelI13__nv_bfloat16Li256EEvPT_PKS1_iii)
        /*0260*/ 	.word	0x00000038


	//----- nvinfo : EIATTR_FRAME_SIZE
	.align		4
.L_141:
        /*0264*/ 	.byte	0x04, 0x11
        /*0266*/ 	.short	(.L_143 - .L_142)
	.align		4
.L_142:
        /*0268*/ 	.word	index@(_Z24split_k_reduction_kernelI13__nv_bfloat16Li256EEvPT_PKS1_iii)
        /*026c*/ 	.word	0x00000000


	//----- nvinfo : EIATTR_REGCOUNT
	.align		4
.L_143:
        /*0270*/ 	.byte	0x04, 0x2f
        /*0272*/ 	.short	(.L_145 - .L_144)
	.align		4
.L_144:
        /*0274*/ 	.word	index@(_Z24split_k_reduction_kernelI13__nv_bfloat16Li512EEvPT_PKS1_iii)
        /*0278*/ 	.word	0x00000038


	//----- nvinfo : EIATTR_FRAME_SIZE
	.align		4
.L_145:
        /*027c*/ 	.byte	0x04, 0x11
        /*027e*/ 	.short	(.L_147 - .L_146)
	.align		4
.L_146:
        /*0280*/ 	.word	index@(_Z24split_k_reduction_kernelI13__nv_bfloat16Li512EEvPT_PKS1_iii)
        /*0284*/ 	.word	0x00000000


	//----- nvinfo : EIATTR_REGCOUNT
	.align		4
.L_147:
        /*0288*/ 	.byte	0x04, 0x2f
        /*028a*/ 	.short	(.L_149 - .L_148)
	.align		4
.L_148:
        /*028c*/ 	.word	index@(_ZN3cub18CUB_300001_SM_10006detail11EmptyKernelIvEEvv)
        /*0290*/ 	.word	0x00000004


	//----- nvinfo : EIATTR_FRAME_SIZE
	.align		4
.L_149:
        /*0294*/ 	.byte	0x04, 0x11
        /*0296*/ 	.short	(.L_151 - .L_150)
	.align		4
.L_150:
        /*0298*/ 	.word	index@(_ZN3cub18CUB_300001_SM_10006detail11EmptyKernelIvEEvv)
        /*029c*/ 	.word	0x00000000


	//----- nvinfo : EIATTR_MIN_STACK_SIZE
	.align		4
.L_151:
        /*02a0*/ 	.byte	0x04, 0x12
        /*02a2*/ 	.short	(.L_153 - .L_152)
	.align		4
.L_152:
        /*02a4*/ 	.word	index@(_ZN3cub18CUB_300001_SM_10006detail11EmptyKernelIvEEvv)
        /*02a8*/ 	.word	0x00000000


	//----- nvinfo : EIATTR_MIN_STACK_SIZE
	.align		4
.L_153:
        /*02ac*/ 	.byte	0x04, 0x12
        /*02ae*/ 	.short	(.L_155 - .L_154)
	.align		4
.L_154:
        /*02b0*/ 	.word	index@(_Z24split_k_reduction_kernelI13__nv_bfloat16Li512EEvPT_PKS1_iii)
        /*02b4*/ 	.word	0x00000000


	//----- nvinfo : EIATTR_MIN_STACK_SIZE
	.align		4
.L_155:
        /*02b8*/ 	.byte	0x04, 0x12
        /*02ba*/ 	.short	(.L_157 - .L_156)
	.align		4
.L_156:
        /*02bc*/ 	.word	index@(_Z24split_k_reduction_kernelI13__nv_bfloat16Li256EEvPT_PKS1_iii)
        /*02c0*/ 	.word	0x00000000


	//----- nvinfo : EIATTR_MIN_STACK_SIZE
	.align		4
.L_157:
        /*02c4*/ 	.byte	0x04, 0x12
        /*02c6*/ 	.short	(.L_159 - .L_158)
	.align		4
.L_158:
        /*02c8*/ 	.word	index@(_Z24split_k_reduction_kernelI13__nv_bfloat16Li128EEvPT_PKS1_iii)
        /*02cc*/ 	.word	0x00000000


	//----- nvinfo : EIATTR_MIN_STACK_SIZE
	.align		4
.L_159:
        /*02d0*/ 	.byte	0x04, 0x12
        /*02d2*/ 	.short	(.L_161 - .L_160)
	.align		4
.L_160:
        /*02d4*/ 	.word	index@(_Z28split_k_implicit_gemm_stage1I13__nv_bfloat16iLi512ELb0EEvPKT_S3_PS1_PKT0_S7_iiiii)
        /*02d8*/ 	.word	0x00000000


	//----- nvinfo : EIATTR_MIN_STACK_SIZE
	.align		4
.L_161:
        /*02dc*/ 	.byte	0x04, 0x12
        /*02de*/ 	.short	(.L_163 - .L_162)
	.align		4
.L_162:
        /*02e0*/ 	.word	index@(_Z28split_k_implicit_gemm_stage1I13__nv_bfloat16iLi512ELb1EEvPKT_S3_PS1_PKT0_S7_iiiii)
        /*02e4*/ 	.word	0x00000000


	//----- nvinfo : EIATTR_MIN_STACK_SIZE
	.align		4
.L_163:
        /*02e8*/ 	.byte	0x04, 0x12
        /*02ea*/ 	.short	(.L_165 - .L_164)
	.align		4
.L_164:
        /*02ec*/ 	.word	index@(_Z28split_k_implicit_gemm_stage1I13__nv_bfloat16iLi256ELb0EEvPKT_S3_PS1_PKT0_S7_iiiii)
        /*02f0*/ 	.word	0x00000000


	//----- nvinfo : EIATTR_MIN_STACK_SIZE
	.align		4
.L_165:
        /*02f4*/ 	.byte	0x04, 0x12
        /*02f6*/ 	.short	(.L_167 - .L_166)
	.align		4
.L_166:
        /*02f8*/ 	.word	index@(_Z28split_k_implicit_gemm_stage1I13__nv_bfloat16iLi256ELb1EEvPKT_S3_PS1_PKT0_S7_iiiii)
        /*02fc*/ 	.word	0x00000000


	//----- nvinfo : EIATTR_MIN_STACK_SIZE
	.align		4
.L_167:
        /*0300*/ 	.byte	0x04, 0x12
        /*0302*/ 	.short	(.L_169 - .L_168)
	.align		4
.L_168:
        /*0304*/ 	.word	index@(_Z28split_k_implicit_gemm_stage1I13__nv_bfloat16iLi128ELb0EEvPKT_S3_PS1_PKT0_S7_iiiii)
        /*0308*/ 	.word	0x00000000


	//----- nvinfo : EIATTR_MIN_STACK_SIZE
	.align		4
.L_169:
        /*030c*/ 	.byte	0x04, 0x12
        /*030e*/ 	.short	(.L_171 - .L_170)
	.align		4
.L_170:
        /*0310*/ 	.word	index@(_Z28split_k_implicit_gemm_stage1I13__nv_bfloat16iLi128ELb1EEvPKT_S3_PS1_PKT0_S7_iiiii)
        /*0314*/ 	.word	0x00000000


	//----- nvinfo : EIATTR_MIN_STACK_SIZE
	.align		4
.L_171:
        /*0318*/ 	.byte	0x04, 0x12
        /*031a*/ 	.short	(.L_173 - .L_172)
	.align		4
.L_172:
        /*031c*/ 	.word	index@(_Z24split_k_reduction_kernelI6__halfLi512EEvPT_PKS1_iii)
        /*0320*/ 	.word	0x00000000


	//----- nvinfo : EIATTR_MIN_STACK_SIZE
	.align		4
.L_173:
        /*0324*/ 	.byte	0x04, 0x12
        /*0326*/ 	.short	(.L_175 - .L_174)
	.align		4
.L_174:
        /*0328*/ 	.word	index@(_Z24split_k_reduction_kernelI6__halfLi256EEvPT_PKS1_iii)
        /*032c*/ 	.word	0x00000000


	//----- nvinfo : EIATTR_MIN_STACK_SIZE
	.align		4
.L_175:
        /*0330*/ 	.byte	0x04, 0x12
        /*0332*/ 	.short	(.L_177 - .L_176)
	.align		4
.L_176:
        /*0334*/ 	.word	index@(_Z24split_k_reduction_kernelI6__halfLi128EEvPT_PKS1_iii)
        /*0338*/ 	.word	0x00000000


	//----- nvinfo : EIATTR_MIN_STACK_SIZE
	.align		4
.L_177:
        /*033c*/ 	.byte	0x04, 0x12
        /*033e*/ 	.short	(.L_179 - .L_178)
	.align		4
.L_178:
        /*0340*/ 	.word	index@(_Z28split_k_implicit_gemm_stage1I6__halfiLi512ELb0EEvPKT_S3_PS1_PKT0_S7_iiiii)
        /*0344*/ 	.word	0x00000000


	//----- nvinfo : EIATTR_MIN_STACK_SIZE
	.align		4
.L_179:
        /*0348*/ 	.byte	0x04, 0x12
        /*034a*/ 	.short	(.L_181 - .L_180)
	.align		4
.L_180:
        /*034c*/ 	.word	index@(_Z28split_k_implicit_gemm_stage1I6__halfiLi512ELb1EEvPKT_S3_PS1_PKT0_S7_iiiii)
        /*0350*/ 	.word	0x00000000


	//----- nvinfo : EIATTR_MIN_STACK_SIZE
	.align		4
.L_181:
        /*0354*/ 	.byte	0x04, 0x12
        /*0356*/ 	.short	(.L_183 - .L_182)
	.align		4
.L_182:
        /*0358*/ 	.word	index@(_Z28split_k_implicit_gemm_stage1I6__halfiLi256ELb0EEvPKT_S3_PS1_PKT0_S7_iiiii)
        /*035c*/ 	.word	0x00000000


	//----- nvinfo : EIATTR_MIN_STACK_SIZE
	.align		4
.L_183:
        /*0360*/ 	.byte	0x04, 0x12
        /*0362*/ 	.short	(.L_185 - .L_184)
	.align		4
.L_184:
        /*0364*/ 	.word	index@(_Z28split_k_implicit_gemm_stage1I6__halfiLi256ELb1EEvPKT_S3_PS1_PKT0_S7_iiiii)
        /*0368*/ 	.word	0x00000000


	//----- nvinfo : EIATTR_MIN_STACK_SIZE
	.align		4
.L_185:
        /*036c*/ 	.byte	0x04, 0x12
        /*036e*/ 	.short	(.L_187 - .L_186)
	.align		4
.L_186:
        /*0370*/ 	.word	index@(_Z28split_k_implicit_gemm_stage1I6__halfiLi128ELb0EEvPKT_S3_PS1_PKT0_S7_iiiii)
        /*0374*/ 	.word	0x00000000


	//----- nvinfo : EIATTR_MIN_STACK_SIZE
	.align		4
.L_187:
        /*0378*/ 	.byte	0x04, 0x12
        /*037a*/ 	.short	(.L_189 - .L_188)
	.align		4
.L_188:
        /*037c*/ 	.word	index@(_Z28split_k_implicit_gemm_stage1I6__halfiLi128ELb1EEvPKT_S3_PS1_PKT0_S7_iiiii)
        /*0380*/ 	.word	0x00000000


	//----- nvinfo : EIATTR_MIN_STACK_SIZE
	.align		4
.L_189:
        /*0384*/ 	.byte	0x04, 0x12
        /*0386*/ 	.short	(.L_191 - .L_190)
	.align		4
.L_190:
        /*0388*/ 	.word	index@(_Z24split_k_reduction_kernelIfLi512EEvPT_PKS0_iii)
        /*038c*/ 	.word	0x00000000


	//----- nvinfo : EIATTR_MIN_STACK_SIZE
	.align		4
.L_191:
        /*0390*/ 	.byte	0x04, 0x12
        /*0392*/ 	.short	(.L_193 - .L_192)
	.align		4
.L_192:
        /*0394*/ 	.word	index@(_Z24split_k_reduction_kernelIfLi256EEvPT_PKS0_iii)
        /*0398*/ 	.word	0x00000000


	//----- nvinfo : EIATTR_MIN_STACK_SIZE
	.align		4
.L_193:
        /*039c*/ 	.byte	0x04, 0x12
        /*039e*/ 	.short	(.L_195 - .L_194)
	.align		4
.L_194:
        /*03a0*/ 	.word	index@(_Z24split_k_reduction_kernelIfLi128EEvPT_PKS0_iii)
        /*03a4*/ 	.word	0x00000000


	//----- nvinfo : EIATTR_MIN_STACK_SIZE
	.align		4
.L_195:
        /*03a8*/ 	.byte	0x04, 0x12
        /*03aa*/ 	.short	(.L_197 - .L_196)
	.align		4
.L_196:
        /*03ac*/ 	.word	index@(_Z28split_k_implicit_gemm_stage1IfiLi512ELb0EEvPKT_S2_PS0_PKT0_S6_iiiii)
        /*03b0*/ 	.word	0x00000000


	//----- nvinfo : EIATTR_MIN_STACK_SIZE
	.align		4
.L_197:
        /*03b4*/ 	.byte	0x04, 0x12
        /*03b6*/ 	.short	(.L_199 - .L_198)
	.align		4
.L_198:
        /*03b8*/ 	.word	index@(_Z28split_k_implicit_gemm_stage1IfiLi512ELb1EEvPKT_S2_PS0_PKT0_S6_iiiii)
        /*03bc*/ 	.word	0x00000000


	//----- nvinfo : EIATTR_MIN_STACK_SIZE
	.align		4
.L_199:
        /*03c0*/ 	.byte	0x04, 0x12
        /*03c2*/ 	.short	(.L_201 - .L_200)
	.align		4
.L_200:
        /*03c4*/ 	.word	index@(_Z28split_k_implicit_gemm_stage1IfiLi256ELb0EEvPKT_S2_PS0_PKT0_S6_iiiii)
        /*03c8*/ 	.word	0x00000000


	//----- nvinfo : EIATTR_MIN_STACK_SIZE
	.align		4
.L_201:
        /*03cc*/ 	.byte	0x04, 0x12
        /*03ce*/ 	.short	(.L_203 - .L_202)
	.align		4
.L_202:
        /*03d0*/ 	.word	index@(_Z28split_k_implicit_gemm_stage1IfiLi256ELb1EEvPKT_S2_PS0_PKT0_S6_iiiii)
        /*03d4*/ 	.word	0x00000000


	//----- nvinfo : EIATTR_MIN_STACK_SIZE
	.align		4
.L_203:
        /*03d8*/ 	.byte	0x04, 0x12
        /*03da*/ 	.short	(.L_205 - .L_204)
	.align		4
.L_204:
        /*03dc*/ 	.word	index@(_Z28split_k_implicit_gemm_stage1IfiLi128ELb0EEvPKT_S2_PS0_PKT0_S6_iiiii)
        /*03e0*/ 	.word	0x00000000


	//----- nvinfo : EIATTR_MIN_STACK_SIZE
	.align		4
.L_205:
        /*03e4*/ 	.byte	0x04, 0x12
        /*03e6*/ 	.short	(.L_207 - .L_206)
	.align		4
.L_206:
        /*03e8*/ 	.word	index@(_Z28split_k_implicit_gemm_stage1IfiLi128ELb1EEvPKT_S2_PS0_PKT0_S6_iiiii)
        /*03ec*/ 	.word	0x00000000
.L_207:


//--------------------- .nv.compat                --------------------------
	.section	.nv.compat,"",@"SHT_CUDA_COMPAT_INFO"
	.align	4
        /*0000*/ 	.byte	0x02, 0x09, 0x00, 0x00, 0x02, 0x02, 0x01, 0x00, 0x02, 0x05, 0x05, 0x00, 0x03, 0x07, 0x01, 0x01
        /*0010*/ 	.byte	0x02, 0x03, 0x00, 0x00, 0x02, 0x06, 0x01, 0x00, 0x04, 0x0b, 0x08, 0x00, 0x09, 0x00, 0x00, 0x00
        /*0020*/ 	.byte	0x00, 0x00, 0x00, 0x00


//--------------------- .nv.info._ZN3cub18CUB_300001_SM_10006detail11EmptyKernelIvEEvv --------------------------
	.section	.nv.info._ZN3cub18CUB_300001_SM_10006detail11EmptyKernelIvEEvv,"",@"SHT_CUDA_INFO"
	.sectionflags	@""
	.align	4


	//----- nvinfo : EIATTR_CUDA_API_VERSION
	.align		4
        /*0000*/ 	.byte	0x04, 0x37
        /*0002*/ 	.short	(.L_209 - .L_208)
.L_208:
        /*0004*/ 	.word	0x00000082


	//----- nvinfo : EIATTR_SPARSE_MMA_MASK
	.align		4
.L_209:
        /*0008*/ 	.byte	0x03, 0x50
        /*000a*/ 	.short	0x0000


	//----- nvinfo : EIATTR_MAXREG_COUNT
	.align		4
        /*000c*/ 	.byte	0x03, 0x1b
        /*000e*/ 	.short	0x00ff


	//----- nvinfo : EIATTR_MERCURY_ISA_VERSION
	.align		4
        /*0010*/ 	.byte	0x03, 0x5f
        /*0012*/ 	.short	0x0101


	//----- nvinfo : EIATTR_VRC_CTA_INIT_COUNT
	.align		4
        /*0014*/ 	.byte	0x02, 0x4a
	.zero		1
	.zero		1


	//----- nvinfo : EIATTR_EXIT_INSTR_OFFSETS
	.align		4
        /*0018*/ 	.byte	0x04, 0x1c
        /*001a*/ 	.short	(.L_211 - .L_210)


	//   ....[0]....
.L_210:
        /*001c*/ 	.word	0x00000010


	//----- nvinfo : EIATTR_SW_WAR
	.align		4
.L_211:
        /*0020*/ 	.byte	0x04, 0x36
        /*0022*/ 	.short	(.L_213 - .L_212)
.L_212:
        /*0024*/ 	.word	0x00000008
.L_213:


//--------------------- .nv.info._Z24split_k_reduction_kernelI13__nv_bfloat16Li512EEvPT_PKS1_iii --------------------------
	.section	.nv.info._Z24split_k_reduction_kernelI13__nv_bfloat16Li512EEvPT_PKS1_iii,"",@"SHT_CUDA_INFO"
	.sectionflags	@""
	.align	4


	//----- nvinfo : EIATTR_CUDA_API_VERSION
	.align		4
        /*0000*/ 	.byte	0x04, 0x37
        /*0002*/ 	.short	(.L_215 - .L_214)
.L_214:
        /*0004*/ 	.word	0x00000082


	//----- nvinfo : EIATTR_KPARAM_INFO
	.align		4
.L_215:
        /*0008*/ 	.byte	0x04, 0x17
        /*000a*/ 	.short	(.L_217 - .L_216)
.L_216:
        /*000c*/ 	.word	0x00000000
        /*0010*/ 	.short	0x0004
        /*0012*/ 	.short	0x0018
        /*0014*/ 	.byte	0x00, 0xf0, 0x11, 0x00


	//----- nvinfo : EIATTR_KPARAM_INFO
	.align		4
.L_217:
        /*0018*/ 	.byte	0x04, 0x17
        /*001a*/ 	.short	(.L_219 - .L_218)
.L_218:
        /*001c*/ 	.word	0x00000000
        /*0020*/ 	.short	0x0003
        /*0022*/ 	.short	0x0014
        /*0024*/ 	.byte	0x00, 0xf0, 0x11, 0x00


	//----- nvinfo : EIATTR_KPARAM_INFO
	.align		4
.L_219:
        /*0028*/ 	.byte	0x04, 0x17
        /*002a*/ 	.short	(.L_221 - .L_220)
.L_220:
        /*002c*/ 	.word	0x00000000
        /*0030*/ 	.short	0x0002
        /*0032*/ 	.short	0x0010
        /*0034*/ 	.byte	0x00, 0xf0, 0x11, 0x00


	//----- nvinfo : EIATTR_KPARAM_INFO
	.align		4
.L_221:
        /*0038*/ 	.byte	0x04, 0x17
        /*003a*/ 	.short	(.L_223 - .L_222)
.L_222:
        /*003c*/ 	.word	0x00000000
        /*0040*/ 	.short	0x0001
        /*0042*/ 	.short	0x0008
        /*0044*/ 	.byte	0x00, 0xf5, 0x21, 0x00


	//----- nvinfo : EIATTR_KPARAM_INFO
	.align		4
.L_223:
        /*0048*/ 	.byte	0x04, 0x17
        /*004a*/ 	.short	(.L_225 - .L_224)
.L_224:
        /*004c*/ 	.word	0x00000000
        /*0050*/ 	.short	0x0000
        /*0052*/ 	.short	0x0000
        /*0054*/ 	.byte	0x00, 0xf5, 0x21, 0x00


	//----- nvinfo : EIATTR_SPARSE_MMA_MASK
	.align		4
.L_225:
        /*0058*/ 	.byte	0x03, 0x50
        /*005a*/ 	.short	0x0000


	//----- nvinfo : EIATTR_MAXREG_COUNT
	.align		4
        /*005c*/ 	.byte	0x03, 0x1b
        /*005e*/ 	.short	0x00ff


	//----- nvinfo : EIATTR_NUM_BARRIERS
	.align		4
        /*0060*/ 	.byte	0x02, 0x4c
        /*0062*/ 	.byte	0x01
	.zero		1


	//----- nvinfo : EIATTR_MERCURY_ISA_VERSION
	.align		4
        /*0064*/ 	.byte	0x03, 0x5f
        /*0066*/ 	.short	0x0101


	//----- nvinfo : EIATTR_UNUSED_LOAD_BYTE_OFFSET
	.align		4
        /*0068*/ 	.byte	0x04, 0x44
        /*006a*/ 	.short	(.L_227 - .L_226)


	//   ....[0]....
.L_226:
        /*006c*/ 	.word	0x00001330
        /*0070*/ 	.word	0x000000fc


	//----- nvinfo : EIATTR_COOP_GROUP_MASK_REGIDS
	.align		4
.L_227:
        /*0074*/ 	.byte	0x04, 0x29
        /*0076*/ 	.short	(.L_229 - .L_228)


	//   ....[0]....
.L_228:
        /*0078*/ 	.word	0xffffffff


	//   ....[1]....
        /*007c*/ 	.word	0xffffffff


	//   ....[2]....
        /*0080*/ 	.word	0xffffffff


	//   ....[3]....
        /*0084*/ 	.word	0xffffffff


	//   ....[4]....
        /*0088*/ 	.word	0xffffffff


	//----- nvinfo : EIATTR_COOP_GROUP_INSTR_OFFSETS
	.align		4
.L_229:
        /*008c*/ 	.byte	0x04, 0x28
        /*008e*/ 	.short	(.L_231 - .L_230)


	//   ....[0]....
.L_230:
        /*0090*/ 	.word	0x000010a0


	//   ....[1]....
        /*0094*/ 	.word	0x00001100


	//   ....[2]....
        /*0098*/ 	.word	0x00001150


	//   ....[3]....
        /*009c*/ 	.word	0x000011a0


	//   ....[4]....
        /*00a0*/ 	.word	0x000011f0


	//----- nvinfo : EIATTR_VRC_CTA_INIT_COUNT
	.align		4
.L_231:
        /*00a4*/ 	.byte	0x02, 0x4a
	.zero		1
	.zero		1


	//----- nvinfo : EIATTR_EXIT_INSTR_OFFSETS
	.align		4
        /*00a8*/ 	.byte	0x04, 0x1c
        /*00aa*/ 	.short	(.L_233 - .L_232)


	//   ....[0]....
.L_232:
        /*00ac*/ 	.word	0x00000040


	//   ....[1]....
        /*00b0*/ 	.word	0x00001580


	//----- nvinfo : EIATTR_CRS_STACK_SIZE
	.align		4
.L_233:
        /*00b4*/ 	.byte	0x04, 0x1e
        /*00b6*/ 	.short	(.L_235 - .L_234)
.L_234:
        /*00b8*/ 	.word	0x00000000


	//----- nvinfo : EIATTR_CBANK_PARAM_SIZE
	.align		4
.L_235:
        /*00bc*/ 	.byte	0x03, 0x19
        /*00be*/ 	.short	0x001c


	//----- nvinfo : EIATTR_PARAM_CBANK
	.align		4
        /*00c0*/ 	.byte	0x04, 0x0a
        /*00c2*/ 	.short	(.L_237 - .L_236)
	.align		4
.L_236:
        /*00c4*/ 	.word	index@(.nv.constant0._Z24split_k_reduction_kernelI13__nv_bfloat16Li512EEvPT_PKS1_iii)
        /*00c8*/ 	.short	0x0380
        /*00ca*/ 	.short	0x001c


	//----- nvinfo : EIATTR_SW_WAR
	.align		4
.L_237:
        /*00cc*/ 	.byte	0x04, 0x36
        /*00ce*/ 	.short	(.L_239 - .L_238)
.L_238:
        /*00d0*/ 	.word	0x00000008
.L_239:


//--------------------- .nv.info._Z24split_k_reduction_kernelI13__nv_bfloat16Li256EEvPT_PKS1_iii --------------------------
	.section	.nv.info._Z24split_k_reduction_kernelI13__nv_bfloat16Li256EEvPT_PKS1_iii,"",@"SHT_CUDA_INFO"
	.sectionflags	@""
	.align	4


	//----- nvinfo : EIATTR_CUDA_API_VERSION
	.align		4
        /*0000*/ 	.byte	0x04, 0x37
        /*0002*/ 	.short	(.L_241 - .L_240)
.L_240:
        /*0004*/ 	.word	0x00000082


	//----- nvinfo : EIATTR_KPARAM_INFO
	.align		4
.L_241:
        /*0008*/ 	.byte	0x04, 0x17
        /*000a*/ 	.short	(.L_243 - .L_242)
.L_242:
        /*000c*/ 	.word	0x00000000
        /*0010*/ 	.short	0x0004
        /*0012*/ 	.short	0x0018
        /*0014*/ 	.byte	0x00, 0xf0, 0x11, 0x00


	//----- nvinfo : EIATTR_KPARAM_INFO
	.align		4
.L_243:
        /*0018*/ 	.byte	0x04, 0x17
        /*001a*/ 	.short	(.L_245 - .L_244)
.L_244:
        /*001c*/ 	.word	0x00000000
        /*0020*/ 	.short	0x0003
        /*0022*/ 	.short	0x0014
        /*0024*/ 	.byte	0x00, 0xf0, 0x11, 0x00


	//----- nvinfo : EIATTR_KPARAM_INFO
	.align		4
.L_245:
        /*0028*/ 	.byte	0x04, 0x17
        /*002a*/ 	.short	(.L_247 - .L_246)
.L_246:
        /*002c*/ 	.word	0x00000000
        /*0030*/ 	.short	0x0002
        /*0032*/ 	.short	0x0010
        /*0034*/ 	.byte	0x00, 0xf0, 0x11, 0x00


	//----- nvinfo : EIATTR_KPARAM_INFO
	.align		4
.L_247:
        /*0038*/ 	.byte	0x04, 0x17
        /*003a*/ 	.short	(.L_249 - .L_248)
.L_248:
        /*003c*/ 	.word	0x00000000
        /*0040*/ 	.short	0x0001
        /*0042*/ 	.short	0x0008
        /*0044*/ 	.byte	0x00, 0xf5, 0x21, 0x00


	//----- nvinfo : EIATTR_KPARAM_INFO
	.align		4
.L_249:
        /*0048*/ 	.byte	0x04, 0x17
        /*004a*/ 	.short	(.L_251 - .L_250)
.L_250:
        /*004c*/ 	.word	0x00000000
        /*0050*/ 	.short	0x0000
        /*0052*/ 	.short	0x0000
        /*0054*/ 	.byte	0x00, 0xf5, 0x21, 0x00


	//----- nvinfo : EIATTR_SPARSE_MMA_MASK
	.align		4
.L_251:
        /*0058*/ 	.byte	0x03, 0x50
        /*005a*/ 	.short	0x0000


	//----- nvinfo : EIATTR_MAXREG_COUNT
	.align		4
        /*005c*/ 	.byte	0x03, 0x1b
        /*005e*/ 	.short	0x00ff


	//----- nvinfo : EIATTR_NUM_BARRIERS
	.align		4
        /*0060*/ 	.byte	0x02, 0x4c
        /*0062*/ 	.byte	0x01
	.zero		1


	//----- nvinfo : EIATTR_MERCURY_ISA_VERSION
	.align		4
        /*0064*/ 	.byte	0x03, 0x5f
        /*0066*/ 	.short	0x0101


	//----- nvinfo : EIATTR_UNUSED_LOAD_BYTE_OFFSET
	.align		4
        /*0068*/ 	.byte	0x04, 0x44
        /*006a*/ 	.short	(.L_253 - .L_252)


	//   ....[0]....
.L_252:
        /*006c*/ 	.word	0x00001320
        /*0070*/ 	.word	0x000000fc


	//----- nvinfo : EIATTR_COOP_GROUP_MASK_REGIDS
	.align		4
.L_253:
        /*0074*/ 	.byte	0x04, 0x29
        /*0076*/ 	.short	(.L_255 - .L_254)


	//   ....[0]....
.L_254:
        /*0078*/ 	.word	0xffffffff


	//   ....[1]....
        /*007c*/ 	.word	0xffffffff


	//   ....[2]....
        /*0080*/ 	.word	0xffffffff


	//   ....[3]....
        /*0084*/ 	.word	0xffffffff


	//   ....[4]....
        /*0088*/ 	.word	0xffffffff


	//----- nvinfo : EIATTR_COOP_GROUP_INSTR_OFFSETS
	.align		4
.L_255:
        /*008c*/ 	.byte	0x04, 0x28
        /*008e*/ 	.short	(.L_257 - .L_256)


	//   ....[0]....
.L_256:
        /*0090*/ 	.word	0x00001090


	//   ....[1]....
        /*0094*/ 	.word	0x000010f0


	//   ....[2]....
        /*0098*/ 	.word	0x00001140


	//   ....[3]....
        /*009c*/ 	.word	0x00001190


	//   ....[4]....
        /*00a0*/ 	.word	0x000011e0


	//----- nvinfo : EIATTR_VRC_CTA_INIT_COUNT
	.align		4
.L_257:
        /*00a4*/ 	.byte	0x02, 0x4a
	.zero		1
	.zero		1


	//----- nvinfo : EIATTR_EXIT_INSTR_OFFSETS
	.align		4
        /*00a8*/ 	.byte	0x04, 0x1c
        /*00aa*/ 	.short	(.L_259 - .L_258)


	//   ....[0]....
.L_258:
        /*00ac*/ 	.word	0x00000040


	//   ....[1]....
        /*00b0*/ 	.word	0x000014c0


	//----- nvinfo : EIATTR_CRS_STACK_SIZE
	.align		4
.L_259:
        /*00b4*/ 	.byte	0x04, 0x1e
        /*00b6*/ 	.short	(.L_261 - .L_260)
.L_260:
        /*00b8*/ 	.word	0x00000000


	//----- nvinfo : EIATTR_CBANK_PARAM_SIZE
	.align		4
.L_261:
        /*00bc*/ 	.byte	0x03, 0x19
        /*00be*/ 	.short	0x001c


	//----- nvinfo : EIATTR_PARAM_CBANK
	.align		4
        /*00c0*/ 	.byte	0x04, 0x0a
        /*00c2*/ 	.short	(.L_263 - .L_262)
	.align		4
.L_262:
        /*00c4*/ 	.word	index@(.nv.constant0._Z24split_k_reduction_kernelI13__nv_bfloat16Li256EEvPT_PKS1_iii)
        /*00c8*/ 	.short	0x0380
        /*00ca*/ 	.short	0x001c


	//----- nvinfo : EIATTR_SW_WAR
	.align		4
.L_263:
        /*00cc*/ 	.byte	0x04, 0x36
        /*00ce*/ 	.short	(.L_265 - .L_264)
.L_264:
        /*00d0*/ 	.word	0x00000008
.L_265:


//--------------------- .nv.info._Z24split_k_reduction_kernelI13__nv_bfloat16Li128EEvPT_PKS1_iii --------------------------
	.section	.nv.info._Z24split_k_reduction_kernelI13__nv_bfloat16Li128EEvPT_PKS1_iii,"",@"SHT_CUDA_INFO"
	.sectionflags	@""
	.align	4


	//----- nvinfo : EIATTR_CUDA_API_VERSION
	.align		4
        /*0000*/ 	.byte	0x04, 0x37
        /*0002*/ 	.short	(.L_267 - .L_266)
.L_266:
        /*0004*/ 	.word	0x00000082


	//----- nvinfo : EIATTR_KPARAM_INFO
	.align		4
.L_267:
        /*0008*/ 	.byte	0x04, 0x17
        /*000a*/ 	.short	(.L_269 - .L_268)
.L_268:
        /*000c*/ 	.word	0x00000000
        /*0010*/ 	.short	0x0004
        /*0012*/ 	.short	0x0018
        /*0014*/ 	.byte	0x00, 0xf0, 0x11, 0x00


	//----- nvinfo : EIATTR_KPARAM_INFO
	.align		4
.L_269:
        /*0018*/ 	.byte	0x04, 0x17
        /*001a*/ 	.short	(.L_271 - .L_270)
.L_270:
        /*001c*/ 	.word	0x00000000
        /*0020*/ 	.short	0x0003
        /*0022*/ 	.short	0x0014
        /*0024*/ 	.byte	0x00, 0xf0, 0x11, 0x00


	//----- nvinfo : EIATTR_KPARAM_INFO
	.align		4
.L_271:
        /*0028*/ 	.byte	0x04, 0x17
        /*002a*/ 	.short	(.L_273 - .L_272)
.L_272:
        /*002c*/ 	.word	0x00000000
        /*0030*/ 	.short	0x0002
        /*0032*/ 	.short	0x0010
        /*0034*/ 	.byte	0x00, 0xf0, 0x11, 0x00


	//----- nvinfo : EIATTR_KPARAM_INFO
	.align		4
.L_273:
        /*0038*/ 	.byte	0x04, 0x17
        /*003a*/ 	.short	(.L_275 - .L_274)
.L_274:
        /*003c*/ 	.word	0x00000000
        /*0040*/ 	.short	0x0001
        /*0042*/ 	.short	0x0008
        /*0044*/ 	.byte	0x00, 0xf5, 0x21, 0x00


	//----- nvinfo : EIATTR_KPARAM_INFO
	.align		4
.L_275:
        /*0048*/ 	.byte	0x04, 0x17
        /*004a*/ 	.short	(.L_277 - .L_276)
.L_276:
        /*004c*/ 	.word	0x00000000
        /*0050*/ 	.short	0x0000
        /*0052*/ 	.short	0x0000
        /*0054*/ 	.byte	0x00, 0xf5, 0x21, 0x00


	//----- nvinfo : EIATTR_SPARSE_MMA_MASK
	.align		4
.L_277:
        /*0058*/ 	.byte	0x03, 0x50
        /*005a*/ 	.short	0x0000


	//----- nvinfo : EIATTR_MAXREG_COUNT
	.align		4
        /*005c*/ 	.byte	0x03, 0x1b
        /*005e*/ 	.short	0x00ff


	//----- nvinfo : EIATTR_NUM_BARRIERS
	.align		4
        /*0060*/ 	.byte	0x02, 0x4c
        /*0062*/ 	.byte	0x01
	.zero		1


	//----- nvinfo : EIATTR_MERCURY_ISA_VERSION
	.align		4
        /*0064*/ 	.byte	0x03, 0x5f
        /*0066*/ 	.short	0x0101


	//----- nvinfo : EIATTR_COOP_GROUP_MASK_REGIDS
	.align		4
        /*0068*/ 	.byte	0x04, 0x29
        /*006a*/ 	.short	(.L_279 - .L_278)


	//   ....[0]....
.L_278:
        /*006c*/ 	.word	0xffffffff


	//   ....[1]....
        /*0070*/ 	.word	0xffffffff


	//   ....[2]....
        /*0074*/ 	.word	0xffffffff


	//   ....[3]....
        /*0078*/ 	.word	0xffffffff


	//   ....[4]....
        /*007c*/ 	.word	0xffffffff


	//----- nvinfo : EIATTR_COOP_GROUP_INSTR_OFFSETS
	.align		4
.L_279:
        /*0080*/ 	.byte	0x04, 0x28
        /*0082*/ 	.short	(.L_281 - .L_280)


	//   ....[0]....
.L_280:
        /*0084*/ 	.word	0x000010a0


	//   ....[1]....
        /*0088*/ 	.word	0x00001100


	//   ....[2]....
        /*008c*/ 	.word	0x00001150


	//   ....[3]....
        /*0090*/ 	.word	0x000011a0


	//   ....[4]....
        /*0094*/ 	.word	0x000011f0


	//----- nvinfo : EIATTR_VRC_CTA_INIT_COUNT
	.align		4
.L_281:
        /*0098*/ 	.byte	0x02, 0x4a
	.zero		1
	.zero		1


	//----- nvinfo : EIATTR_EXIT_INSTR_OFFSETS
	.align		4
        /*009c*/ 	.byte	0x04, 0x1c
        /*009e*/ 	.short	(.L_283 - .L_282)


	//   ....[0]....
.L_282:
        /*00a0*/ 	.word	0x00000040


	//   ....[1]....
        /*00a4*/ 	.word	0x00001460


	//----- nvinfo : EIATTR_CRS_STACK_SIZE
	.align		4
.L_283:
        /*00a8*/ 	.byte	0x04, 0x1e
        /*00aa*/ 	.short	(.L_285 - .L_284)
.L_284:
        /*00ac*/ 	.word	0x00000000


	//----- nvinfo : EIATTR_CBANK_PARAM_SIZE
	.align		4
.L_285:
        /*00b0*/ 	.byte	0x03, 0x19
        /*00b2*/ 	.short	0x001c


	//----- nvinfo : EIATTR_PARAM_CBANK
	.align		4
        /*00b4*/ 	.byte	0x04, 0x0a
        /*00b6*/ 	.short	(.L_287 - .L_286)
	.align		4
.L_286:
        /*00b8*/ 	.word	index@(.nv.constant0._Z24split_k_reduction_kernelI13__nv_bfloat16Li128EEvPT_PKS1_iii)
        /*00bc*/ 	.short	0x0380
        /*00be*/ 	.short	0x001c


	//----- nvinfo : EIATTR_SW_WAR
	.align		4
.L_287:
        /*00c0*/ 	.byte	0x04, 0x36
        /*00c2*/ 	.short	(.L_289 - .L_288)
.L_288:
        /*00c4*/ 	.word	0x00000008
.L_289:


//--------------------- .nv.info._Z28split_k_implicit_gemm_stage1I13__nv_bfloat16iLi512ELb0EEvPKT_S3_PS1_PKT0_S7_iiiii --------------------------
	.section	.nv.info._Z28split_k_implicit_gemm_stage1I13__nv_bfloat16iLi512ELb0EEvPKT_S3_PS1_PKT0_S7_iiiii,"",@"SHT_CUDA_INFO"
	.sectionflags	@""
	.align	4


	//----- nvinfo : EIATTR_CUDA_API_VERSION
	.align		4
        /*0000*/ 	.byte	0x04, 0x37
        /*0002*/ 	.short	(.L_291 - .L_290)
.L_290:
        /*0004*/ 	.word	0x00000082


	//----- nvinfo : EIATTR_KPARAM_INFO
	.align		4
.L_291:
        /*0008*/ 	.byte	0x04, 0x17
        /*000a*/ 	.short	(.L_293 - .L_292)
.L_292:
        /*000c*/ 	.word	0x00000000
        /*0010*/ 	.short	0x0009
        /*0012*/ 	.short	0x0038
        /*0014*/ 	.byte	0x00, 0xf0, 0x11, 0x00


	//----- nvinfo : EIATTR_KPARAM_INFO
	.align		4
.L_293:
        /*0018*/ 	.byte	0x04, 0x17
        /*001a*/ 	.short	(.L_295 - .L_294)
.L_294:
        /*001c*/ 	.word	0x00000000
        /*0020*/ 	.short	0x0008
        /*0022*/ 	.short	0x0034
        /*0024*/ 	.byte	0x00, 0xf0, 0x11, 0x00


	//----- nvinfo : EIATTR_KPARAM_INFO
	.align		4
.L_295:
        /*0028*/ 	.byte	0x04, 0x17
        /*002a*/ 	.short	(.L_297 - .L_296)
.L_296:
        /*002c*/ 	.word	0x00000000
        /*0030*/ 	.short	0x0007
        /*0032*/ 	.short	0x0030
        /*0034*/ 	.byte	0x00, 0xf0, 0x11, 0x00


	//----- nvinfo : EIATTR_KPARAM_INFO
	.align		4
.L_297:
        /*0038*/ 	.byte	0x04, 0x17
        /*003a*/ 	.short	(.L_299 - .L_298)
.L_298:
        /*003c*/ 	.word	0x00000000
        /*0040*/ 	.short	0x0006
        /*0042*/ 	.short	0x002c
        /*0044*/ 	.byte	0x00, 0xf0, 0x11, 0x00


	//----- nvinfo : EIATTR_KPARAM_INFO
	.align		4
.L_299:
        /*0048*/ 	.byte	0x04, 0x17
        /*004a*/ 	.short	(.L_301 - .L_300)
.L_300:
        /*004c*/ 	.word	0x00000000
        /*0050*/ 	.short	0x0005
        /*0052*/ 	.short	0x0028
        /*0054*/ 	.byte	0x00, 0xf0, 0x11, 0x00


	//----- nvinfo : EIATTR_KPARAM_INFO
	.align		4
.L_301:
        /*0058*/ 	.byte	0x04, 0x17
        /*005a*/ 	.short	(.L_303 - .L_302)
.L_302:
        /*005c*/ 	.word	0x00000000
        /*0060*/ 	.short	0x0004
        /*0062*/ 	.short	0x0020
        /*0064*/ 	.byte	0x00, 0xf5, 0x21, 0x00


	//----- nvinfo : EIATTR_KPARAM_INFO
	.align		4
.L_303:
        /*0068*/ 	.byte	0x04, 0x17
        /*006a*/ 	.short	(.L_305 - .L_304)
.L_304:
        /*006c*/ 	.word	0x00000000
        /*0070*/ 	.short	0x0003
        /*0072*/ 	.short	0x0018
        /*0074*/ 	.byte	0x00, 0xf5, 0x21, 0x00


	//----- nvinfo : EIATTR_KPARAM_INFO
	.align		4
.L_305:
        /*0078*/ 	.byte	0x04, 0x17
        /*007a*/ 	.short	(.L_307 - .L_306)
.L_306:
        /*007c*/ 	.word	0x00000000
        /*0080*/ 	.short	0x0002
        /*0082*/ 	.short	0x0010
        /*0084*/ 	.byte	0x00, 0xf5, 0x21, 0x00


	//----- nvinfo : EIATTR_KPARAM_INFO
	.align		4
.L_307:
        /*0088*/ 	.byte	0x04, 0x17
        /*008a*/ 	.short	(.L_309 - .L_308)
.L_308:
        /*008c*/ 	.word	0x00000000
        /*0090*/ 	.short	0x0001
        /*0092*/ 	.short	0x0008
        /*0094*/ 	.byte	0x00, 0xf5, 0x21, 0x00


	//----- nvinfo : EIATTR_KPARAM_INFO
	.align		4
.L_309:
        /*0098*/ 	.byte	0x04, 0x17
        /*009a*/ 	.short	(.L_311 - .L_310)
.L_310:
        /*009c*/ 	.word	0x00000000
        /*00a0*/ 	.short	0x0000
        /*00a2*/ 	.short	0x0000
        /*00a4*/ 	.byte	0x00, 0xf5, 0x21, 0x00


	//----- nvinfo : EIATTR_SPARSE_MMA_MASK
	.align		4
.L_311:
        /*00a8*/ 	.byte	0x03, 0x50
        /*00aa*/ 	.short	0x0000


	//----- nvinfo : EIATTR_MAXREG_COUNT
	.align		4
        /*00ac*/ 	.byte	0x03, 0x1b
        /*00ae*/ 	.short	0x00ff


	//----- nvinfo : EIATTR_NUM_BARRIERS
	.align		4
        /*00b0*/ 	.byte	0x02, 0x4c
        /*00b2*/ 	.byte	0x01
	.zero		1


	//----- nvinfo : EIATTR_MERCURY_ISA_VERSION
	.align		4
        /*00b4*/ 	.byte	0x03, 0x5f
        /*00b6*/ 	.short	0x0101


	//----- nvinfo : EIATTR_UNUSED_LOAD_BYTE_OFFSET
	.align		4
        /*00b8*/ 	.byte	0x04, 0x44
        /*00ba*/ 	.short	(.L_313 - .L_312)


	//   ....[0]....
.L_312:
        /*00bc*/ 	.word	0x00001600
        /*00c0*/ 	.word	0x000000fc


	//----- nvinfo : EIATTR_COOP_GROUP_MASK_REGIDS
	.align		4
.L_313:
        /*00c4*/ 	.byte	0x04, 0x29
        /*00c6*/ 	.short	(.L_315 - .L_314)


	//   ....[0]....
.L_314:
        /*00c8*/ 	.word	0xffffffff


	//   ....[1]....
        /*00cc*/ 	.word	0xffffffff


	//   ....[2]....
        /*00d0*/ 	.word	0xffffffff


	//   ....[3]....
        /*00d4*/ 	.word	0xffffffff


	//   ....[4]....
        /*00d8*/ 	.word	0xffffffff


	//----- nvinfo : EIATTR_COOP_GROUP_INSTR_OFFSETS
	.align		4
.L_315:
        /*00dc*/ 	.byte	0x04, 0x28
        /*00de*/ 	.short	(.L_317 - .L_316)


	//   ....[0]....
.L_316:
        /*00e0*/ 	.word	0x00001390


	//   ....[1]....
        /*00e4*/ 	.word	0x000013e0


	//   ....[2]....
        /*00e8*/ 	.word	0x00001430


	//   ....[3]....
        /*00ec*/ 	.word	0x00001480


	//   ....[4]....
        /*00f0*/ 	.word	0x000014d0


	//----- nvinfo : EIATTR_VRC_CTA_INIT_COUNT
	.align		4
.L_317:
        /*00f4*/ 	.byte	0x02, 0x4a
	.zero		1
	.zero		1


	//----- nvinfo : EIATTR_EXIT_INSTR_OFFSETS
	.align		4
        /*00f8*/ 	.byte	0x04, 0x1c
        /*00fa*/ 	.short	(.L_319 - .L_318)


	//   ....[0]....
.L_318:
        /*00fc*/ 	.word	0x00000040


	//   ....[1]....
        /*0100*/ 	.word	0x00001850


	//----- nvinfo : EIATTR_CRS_STACK_SIZE
	.align		4
.L_319:
        /*0104*/ 	.byte	0x04, 0x1e
        /*0106*/ 	.short	(.L_321 - .L_320)
.L_320:
        /*0108*/ 	.word	0x00000000


	//----- nvinfo : EIATTR_CBANK_PARAM_SIZE
	.align		4
.L_321:
        /*010c*/ 	.byte	0x03, 0x19
        /*010e*/ 	.short	0x003c


	//----- nvinfo : EIATTR_PARAM_CBANK
	.align		4
        /*0110*/ 	.byte	0x04, 0x0a
        /*0112*/ 	.short	(.L_323 - .L_322)
	.align		4
.L_322:
        /*0114*/ 	.word	index@(.nv.constant0._Z28split_k_implicit_gemm_stage1I13__nv_bfloat16iLi512ELb0EEvPKT_S3_PS1_PKT0_S7_iiiii)
        /*0118*/ 	.short	0x0380
        /*011a*/ 	.short	0x003c


	//----- nvinfo : EIATTR_SW_WAR
	.align		4
.L_323:
        /*011c*/ 	.byte	0x04, 0x36
        /*011e*/ 	.short	(.L_325 - .L_324)
.L_324:
        /*0120*/ 	.word	0x00000008
.L_325:


//--------------------- .nv.info._Z28split_k_implicit_gemm_stage1I13__nv_bfloat16iLi512ELb1EEvPKT_S3_PS1_PKT0_S7_iiiii --------------------------
	.section	.nv.info._Z28split_k_implicit_gemm_stage1I13__nv_bfloat16iLi512ELb1EEvPKT_S3_PS1_PKT0_S7_iiiii,"",@"SHT_CUDA_INFO"
	.sectionflags	@""
	.align	4


	//----- nvinfo : EIATTR_CUDA_API_VERSION
	.align		4
        /*0000*/ 	.byte	0x04, 0x37
        /*0002*/ 	.short	(.L_327 - .L_326)
.L_326:
        /*0004*/ 	.word	0x00000082


	//----- nvinfo : EIATTR_KPARAM_INFO
	.align		4
.L_327:
        /*0008*/ 	.byte	0x04, 0x17
        /*000a*/ 	.short	(.L_329 - .L_328)
.L_328:
        /*000c*/ 	.word	0x00000000
        /*0010*/ 	.short	0x0009
        /*0012*/ 	.short	0x0038
        /*0014*/ 	.byte	0x00, 0xf0, 0x11, 0x00


	//----- nvinfo : EIATTR_KPARAM_INFO
	.align		4
.L_329:
        /*0018*/ 	.byte	0x04, 0x17
        /*001a*/ 	.short	(.L_331 - .L_330)
.L_330:
        /*001c*/ 	.word	0x00000000
        /*0020*/ 	.short	0x0008
        /*0022*/ 	.short	0x0034
        /*0024*/ 	.byte	0x00, 0xf0, 0x11, 0x00


	//----- nvinfo : EIATTR_KPARAM_INFO
	.align		4
.L_331:
        /*0028*/ 	.byte	0x04, 0x17
        /*002a*/ 	.short	(.L_333 - .L_332)
.L_332:
        /*002c*/ 	.word	0x00000000
        /*0030*/ 	.short	0x0007
        /*0032*/ 	.short	0x0030
        /*0034*/ 	.byte	0x00, 0xf0, 0x11, 0x00


	//----- nvinfo : EIATTR_KPARAM_INFO
	.align		4
.L_333:
        /*0038*/ 	.byte	0x04, 0x17
        /*003a*/ 	.short	(.L_335 - .L_334)
.L_334:
        /*003c*/ 	.word	0x00000000
        /*0040*/ 	.short	0x0006
        /*0042*/ 	.short	0x002c
        /*0044*/ 	.byte	0x00, 0xf0, 0x11, 0x00


	//----- nvinfo : EIATTR_KPARAM_INFO
	.align		4
.L_335:
        /*0048*/ 	.byte	0x04, 0x17
        /*004a*/ 	.short	(.L_337 - .L_336)
.L_336:
        /*004c*/ 	.word	0x00000000
        /*0050*/ 	.short	0x0005
        /*0052*/ 	.short	0x0028
        /*0054*/ 	.byte	0x00, 0xf0, 0x11, 0x00


	//----- nvinfo : EIATTR_KPARAM_INFO
	.align		4
.L_337:
        /*0058*/ 	.byte	0x04, 0x17
        /*005a*/ 	.short	(.L_339 - .L_338)
.L_338:
        /*005c*/ 	.word	0x00000000
        /*0060*/ 	.short	0x0004
        /*0062*/ 	.short	0x0020
        /*0064*/ 	.byte	0x00, 0xf5, 0x21, 0x00


	//----- nvinfo : EIATTR_KPARAM_INFO
	.align		4
.L_339:
        /*0068*/ 	.byte	0x04, 0x17
        /*006a*/ 	.short	(.L_341 - .L_340)
.L_340:
        /*006c*/ 	.word	0x00000000
        /*0070*/ 	.short	0x0003
        /*0072*/ 	.short	0x0018
        /*0074*/ 	.byte	0x00, 0xf5, 0x21, 0x00


	//----- nvinfo : EIATTR_KPARAM_INFO
	.align		4
.L_341:
        /*0078*/ 	.byte	0x04, 0x17
        /*007a*/ 	.short	(.L_343 - .L_342)
.L_342:
        /*007c*/ 	.word	0x00000000
        /*0080*/ 	.short	0x0002
        /*0082*/ 	.short	0x0010
        /*0084*/ 	.byte	0x00, 0xf5, 0x21, 0x00


	//----- nvinfo : EIATTR_KPARAM_INFO
	.align		4
.L_343:
        /*0088*/ 	.byte	0x04, 0x17
        /*008a*/ 	.short	(.L_345 - .L_344)
.L_344:
        /*008c*/ 	.word	0x00000000
        /*0090*/ 	.short	0x0001
        /*0092*/ 	.short	0x0008
        /*0094*/ 	.byte	0x00, 0xf5, 0x21, 0x00


	//----- nvinfo : EIATTR_KPARAM_INFO
	.align		4
.L_345:
        /*0098*/ 	.byte	0x04, 0x17
        /*009a*/ 	.short	(.L_347 - .L_346)
.L_346:
        /*009c*/ 	.word	0x00000000
        /*00a0*/ 	.short	0x0000
        /*00a2*/ 	.short	0x0000
        /*00a4*/ 	.byte	0x00, 0xf5, 0x21, 0x00


	//----- nvinfo : EIATTR_SPARSE_MMA_MASK
	.align		4
.L_347:
        /*00a8*/ 	.byte	0x03, 0x50
        /*00aa*/ 	.short	0x0000


	//----- nvinfo : EIATTR_MAXREG_COUNT
	.align		4
        /*00ac*/ 	.byte	0x03, 0x1b
        /*00ae*/ 	.short	0x00ff


	//----- nvinfo : EIATTR_NUM_BARRIERS
	.align		4
        /*00b0*/ 	.byte	0x02, 0x4c
        /*00b2*/ 	.byte	0x01
	.zero		1


	//----- nvinfo : EIATTR_MERCURY_ISA_VERSION
	.align		4
        /*00b4*/ 	.byte	0x03, 0x5f
        /*00b6*/ 	.short	0x0101


	//----- nvinfo : EIATTR_UNUSED_LOAD_BYTE_OFFSET
	.align		4
        /*00b8*/ 	.byte	0x04, 0x44
        /*00ba*/ 	.short	(.L_349 - .L_348)


	//   ....[0]....
.L_348:
        /*00bc*/ 	.word	0x00001600
        /*00c0*/ 	.word	0x000000fc


	//----- nvinfo : EIATTR_COOP_GROUP_MASK_REGIDS
	.align		4
.L_349:
        /*00c4*/ 	.byte	0x04, 0x29
        /*00c6*/ 	.short	(.L_351 - .L_350)


	//   ....[0]....
.L_350:
        /*00c8*/ 	.word	0xffffffff


	//   ....[1]....
        /*00cc*/ 	.word	0xffffffff


	//   ....[2]....
        /*00d0*/ 	.word	0xffffffff


	//   ....[3]....
        /*00d4*/ 	.word	0xffffffff


	//   ....[4]....
        /*00d8*/ 	.word	0xffffffff


	//----- nvinfo : EIATTR_COOP_GROUP_INSTR_OFFSETS
	.align		4
.L_351:
        /*00dc*/ 	.byte	0x04, 0x28
        /*00de*/ 	.short	(.L_353 - .L_352)


	//   ....[0]....
.L_352:
        /*00e0*/ 	.word	0x000013a0


	//   ....[1]....
        /*00e4*/ 	.word	0x000013f0


	//   ....[2]....
        /*00e8*/ 	.word	0x00001440


	//   ....[3]....
        /*00ec*/ 	.word	0x00001490


	//   ....[4]....
        /*00f0*/ 	.word	0x000014e0


	//----- nvinfo : EIATTR_VRC_CTA_INIT_COUNT
	.align		4
.L_353:
        /*00f4*/ 	.byte	0x02, 0x4a
	.zero		1
	.zero		1


	//----- nvinfo : EIATTR_ATOM16_EMUL_INSTR_REG_MAP
	.align		4
        /*00f8*/ 	.byte	0x04, 0x2e
        /*00fa*/ 	.short	(.L_355 - .L_354)


	//   ....[0]....
.L_354:
        /*00fc*/ 	.word	0x000017f0
        /*0100*/ 	.short	0x000a
        /*0102*/ 	.short	0x0000


	//   ....[1]....
        /*0104*/ 	.word	0x00001850
        /*0108*/ 	.short	0x000a
        /*010a*/ 	.short	0x0000


	//----- nvinfo : EIATTR_EXIT_INSTR_OFFSETS
	.align		4
.L_355:
        /*010c*/ 	.byte	0x04, 0x1c
        /*010e*/ 	.short	(.L_357 - .L_356)


	//   ....[0]....
.L_356:
        /*0110*/ 	.word	0x00000040


	//   ....[1]....
        /*0114*/ 	.word	0x00001930


	//----- nvinfo : EIATTR_CRS_STACK_SIZE
	.align		4
.L_357:
        /*0118*/ 	.byte	0x04, 0x1e
        /*011a*/ 	.short	(.L_359 - .L_358)
.L_358:
        /*011c*/ 	.word	0x00000000


	//----- nvinfo : EIATTR_CBANK_PARAM_SIZE
	.align		4
.L_359:
        /*0120*/ 	.byte	0x03, 0x19
        /*0122*/ 	.short	0x003c


	//----- nvinfo : EIATTR_PARAM_CBANK
	.align		4
        /*0124*/ 	.byte	0x04, 0x0a
        /*0126*/ 	.short	(.L_361 - .L_360)
	.align		4
.L_360:
        /*0128*/ 	.word	index@(.nv.constant0._Z28split_k_implicit_gemm_stage1I13__nv_bfloat16iLi512ELb1EEvPKT_S3_PS1_PKT0_S7_iiiii)
        /*012c*/ 	.short	0x0380
        /*012e*/ 	.short	0x003c


	//----- nvinfo : EIATTR_SW_WAR
	.align		4
.L_361:
        /*0130*/ 	.byte	0x04, 0x36
        /*0132*/ 	.short	(.L_363 - .L_362)
.L_362:
        /*0134*/ 	.word	0x00000008
.L_363:


//--------------------- .nv.info._Z28split_k_implicit_gemm_stage1I13__nv_bfloat16iLi256ELb0EEvPKT_S3_PS1_PKT0_S7_iiiii --------------------------
	.section	.nv.info._Z28split_k_implicit_gemm_stage1I13__nv_bfloat16iLi256ELb0EEvPKT_S3_PS1_PKT0_S7_iiiii,"",@"SHT_CUDA_INFO"
	.sectionflags	@""
	.align	4


	//----- nvinfo : EIATTR_CUDA_API_VERSION
	.align		4
        /*0000*/ 	.byte	0x04, 0x37
        /*0002*/ 	.short	(.L_365 - .L_364)
.L_364:
        /*0004*/ 	.word	0x00000082


	//----- nvinfo : EIATTR_KPARAM_INFO
	.align		4
.L_365:
        /*0008*/ 	.byte	0x04, 0x17
        /*000a*/ 	.short	(.L_367 - .L_366)
.L_366:
        /*000c*/ 	.word	0x00000000
        /*0010*/ 	.short	0x0009
        /*0012*/ 	.short	0x0038
        /*0014*/ 	.byte	0x00, 0xf0, 0x11, 0x00


	//----- nvinfo : EIATTR_KPARAM_INFO
	.align		4
.L_367:
        /*0018*/ 	.byte	0x04, 0x17
        /*001a*/ 	.short	(.L_369 - .L_368)
.L_368:
        /*001c*/ 	.word	0x00000000
        /*0020*/ 	.short	0x0008
        /*0022*/ 	.short	0x0034
        /*0024*/ 	.byte	0x00, 0xf0, 0x11, 0x00


	//----- nvinfo : EIATTR_KPARAM_INFO
	.align		4
.L_369:
        /*0028*/ 	.byte	0x04, 0x17
        /*002a*/ 	.short	(.L_371 - .L_370)
.L_370:
        /*002c*/ 	.word	0x00000000
        /*0030*/ 	.short	0x0007
        /*0032*/ 	.short	0x0030
        /*0034*/ 	.byte	0x00, 0xf0, 0x11, 0x00


	//----- nvinfo : EIATTR_KPARAM_INFO
	.align		4
.L_371:
        /*0038*/ 	.byte	0x04, 0x17
        /*003a*/ 	.short	(.L_373 - .L_372)
.L_372:
        /*003c*/ 	.word	0x00000000
        /*0040*/ 	.short	0x0006
        /*0042*/ 	.short	0x002c
        /*0044*/ 	.byte	0x00, 0xf0, 0x11, 0x00


	//----- nvinfo : EIATTR_KPARAM_INFO
	.align		4
.L_373:
        /*0048*/ 	.byte	0x04, 0x17
        /*004a*/ 	.short	(.L_375 - .L_374)
.L_374:
        /*004c*/ 	.word	0x00000000
        /*0050*/ 	.short	0x0005
        /*0052*/ 	.short	0x0028
        /*0054*/ 	.byte	0x00, 0xf0, 0x11, 0x00


	//----- nvinfo : EIATTR_KPARAM_INFO
	.align		4
.L_375:
        /*0058*/ 	.byte	0x04, 0x17
        /*005a*/ 	.short	(.L_377 - .L_376)
.L_376:
        /*005c*/ 	.word	0x00000000
        /*0060*/ 	.short	0x0004
        /*0062*/ 	.short	0x0020
        /*0064*/ 	.byte	0x00, 0xf5, 0x21, 0x00


	//----- nvinfo : EIATTR_KPARAM_INFO
	.align		4
.L_377:
        /*0068*/ 	.byte	0x04, 0x17
        /*006a*/ 	.short	(.L_379 - .L_378)
.L_378:
        /*006c*/ 	.word	0x00000000
        /*0070*/ 	.short	0x0003
        /*0072*/ 	.short	0x0018
        /*0074*/ 	.byte	0x00, 0xf5, 0x21, 0x00


	//----- nvinfo : EIATTR_KPARAM_INFO
	.align		4
.L_379:
        /*0078*/ 	.byte	0x04, 0x17
        /*007a*/ 	.short	(.L_381 - .L_380)
.L_380:
        /*007c*/ 	.word	0x00000000
        /*0080*/ 	.short	0x0002
        /*0082*/ 	.short	0x0010
        /*0084*/ 	.byte	0x00, 0xf5, 0x21, 0x00


	//----- nvinfo : EIATTR_KPARAM_INFO
	.align		4
.L_381:
        /*0088*/ 	.byte	0x04, 0x17
        /*008a*/ 	.short	(.L_383 - .L_382)
.L_382:
        /*008c*/ 	.word	0x00000000
        /*0090*/ 	.short	0x0001
        /*0092*/ 	.short	0x0008
        /*0094*/ 	.byte	0x00, 0xf5, 0x21, 0x00


	//----- nvinfo : EIATTR_KPARAM_INFO
	.align		4
.L_383:
        /*0098*/ 	.byte	0x04, 0x17
        /*009a*/ 	.short	(.L_385 - .L_384)
.L_384:
        /*009c*/ 	.word	0x00000000
        /*00a0*/ 	.short	0x0000
        /*00a2*/ 	.short	0x0000
        /*00a4*/ 	.byte	0x00, 0xf5, 0x21, 0x00


	//----- nvinfo : EIATTR_SPARSE_MMA_MASK
	.align		4
.L_385:
        /*00a8*/ 	.byte	0x03, 0x50
        /*00aa*/ 	.short	0x0000


	//----- nvinfo : EIATTR_MAXREG_COUNT
	.align		4
        /*00ac*/ 	.byte	0x03, 0x1b
        /*00ae*/ 	.short	0x00ff


	//----- nvinfo : EIATTR_NUM_BARRIERS
	.align		4
        /*00b0*/ 	.byte	0x02, 0x4c
        /*00b2*/ 	.byte	0x01
	.zero		1


	//----- nvinfo : EIATTR_MERCURY_ISA_VERSION
	.align		4
        /*00b4*/ 	.byte	0x03, 0x5f
        /*00b6*/ 	.short	0x0101


	//----- nvinfo : EIATTR_UNUSED_LOAD_BYTE_OFFSET
	.align		4
        /*00b8*/ 	.byte	0x04, 0x44
        /*00ba*/ 	.short	(.L_387 - .L_386)


	//   ....[0]....
.L_386:
        /*00bc*/ 	.word	0x00001600
        /*00c0*/ 	.word	0x000000fc


	//----- nvinfo : EIATTR_COOP_GROUP_MASK_REGIDS
	.align		4
.L_387:
        /*00c4*/ 	.byte	0x04, 0x29
        /*00c6*/ 	.short	(.L_389 - .L_388)


	//   ....[0]....
.L_388:
        /*00c8*/ 	.word	0xffffffff


	//   ....[1]....
        /*00cc*/ 	.word	0xffffffff


	//   ....[2]....
        /*00d0*/ 	.word	0xffffffff


	//   ....[3]....
        /*00d4*/ 	.word	0xffffffff


	//   ....[4]....
        /*00d8*/ 	.word	0xffffffff


	//----- nvinfo : EIATTR_COOP_GROUP_INSTR_OFFSETS
	.align		4
.L_389:
        /*00dc*/ 	.byte	0x04, 0x28
        /*00de*/ 	.short	(.L_391 - .L_390)


	//   ....[0]....
.L_390:
        /*00e0*/ 	.word	0x00001390


	//   ....[1]....
        /*00e4*/ 	.word	0x000013e0


	//   ....[2]....
        /*00e8*/ 	.word	0x00001430


	//   ....[3]....
        /*00ec*/ 	.word	0x00001480


	//   ....[4]....
        /*00f0*/ 	.word	0x000014d0


	//----- nvinfo : EIATTR_VRC_CTA_INIT_COUNT
	.align		4
.L_391:
        /*00f4*/ 	.byte	0x02, 0x4a
	.zero		1
	.zero		1


	//----- nvinfo : EIATTR_EXIT_INSTR_OFFSETS
	.align		4
        /*00f8*/ 	.byte	0x04, 0x1c
        /*00fa*/ 	.short	(.L_393 - .L_392)


	//   ....[0]....
.L_392:
        /*00fc*/ 	.word	0x00000040


	//   ....[1]....
        /*0100*/ 	.word	0x000017a0


	//----- nvinfo : EIATTR_CRS_STACK_SIZE
	.align		4
.L_393:
        /*0104*/ 	.byte	0x04, 0x1e
        /*0106*/ 	.short	(.L_395 - .L_394)
.L_394:
        /*0108*/ 	.word	0x00000000


	//----- nvinfo : EIATTR_CBANK_PARAM_SIZE
	.align		4
.L_395:
        /*010c*/ 	.byte	0x03, 0x19
        /*010e*/ 	.short	0x003c


	//----- nvinfo : EIATTR_PARAM_CBANK
	.align		4
        /*0110*/ 	.byte	0x04, 0x0a
        /*0112*/ 	.short	(.L_397 - .L_396)
	.align		4
.L_396:
        /*0114*/ 	.word	index@(.nv.constant0._Z28split_k_implicit_gemm_stage1I13__nv_bfloat16iLi256ELb0EEvPKT_S3_PS1_PKT0_S7_iiiii)
        /*0118*/ 	.short	0x0380
        /*011a*/ 	.short	0x003c


	//----- nvinfo : EIATTR_SW_WAR
	.align		4
.L_397:
        /*011c*/ 	.byte	0x04, 0x36
        /*011e*/ 	.short	(.L_399 - .L_398)
.L_398:
        /*0120*/ 	.word	0x00000008
.L_399:


//--------------------- .nv.info._Z28split_k_implicit_gemm_stage1I13__nv_bfloat16iLi256ELb1EEvPKT_S3_PS1_PKT0_S7_iiiii --------------------------
	.section	.nv.info._Z28split_k_implicit_gemm_stage1I13__nv_bfloat16iLi256ELb1EEvPKT_S3_PS1_PKT0_S7_iiiii,"",@"SHT_CUDA_INFO"
	.sectionflags	@""
	.align	4


	//----- nvinfo : EIATTR_CUDA_API_VERSION
	.align		4
        /*0000*/ 	.byte	0x04, 0x37
        /*0002*/ 	.short	(.L_401 - .L_400)
.L_400:
        /*0004*/ 	.word	0x00000082


	//----- nvinfo : EIATTR_KPARAM_INFO
	.align		4
.L_401:
        /*0008*/ 	.byte	0x04, 0x17
        /*000a*/ 	.short	(.L_403 - .L_402)
.L_402:
        /*000c*/ 	.word	0x00000000
        /*0010*/ 	.short	0x0009
        /*0012*/ 	.short	0x0038
        /*0014*/ 	.byte	0x00, 0xf0, 0x11, 0x00


	//----- nvinfo : EIATTR_KPARAM_INFO
	.align		4
.L_403:
        /*0018*/ 	.byte	0x04, 0x17
        /*001a*/ 	.short	(.L_405 - .L_404)
.L_404:
        /*001c*/ 	.word	0x00000000
        /*0020*/ 	.short	0x0008
        /*0022*/ 	.short	0x0034
        /*0024*/ 	.byte	0x00, 0xf0, 0x11, 0x00


	//----- nvinfo : EIATTR_KPARAM_INFO
	.align		4
.L_405:
        /*0028*/ 	.byte	0x04, 0x17
        /*002a*/ 	.short	(.L_407 - .L_406)
.L_406:
        /*002c*/ 	.word	0x00000000
        /*0030*/ 	.short	0x0007
        /*0032*/ 	.short	0x0030
        /*0034*/ 	.byte	0x00, 0xf0, 0x11, 0x00


	//----- nvinfo : EIATTR_KPARAM_INFO
	.align		4
.L_407:
        /*0038*/ 	.byte	0x04, 0x17
        /*003a*/ 	.short	(.L_409 - .L_408)
.L_408:
        /*003c*/ 	.word	0x00000000
        /*0040*/ 	.short	0x0006
        /*0042*/ 	.short	0x002c
        /*0044*/ 	.byte	0x00, 0xf0, 0x11, 0x00


	//----- nvinfo : EIATTR_KPARAM_INFO
	.align		4
.L_409:
        /*0048*/ 	.byte	0x04, 0x17
        /*004a*/ 	.short	(.L_411 - .L_410)
.L_410:
        /*004c*/ 	.word	0x00000000
        /*0050*/ 	.short	0x0005
        /*0052*/ 	.short	0x0028
        /*0054*/ 	.byte	0x00, 0xf0, 0x11, 0x00


	//----- nvinfo : EIATTR_KPARAM_INFO
	.align		4
.L_411:
        /*0058*/ 	.byte	0x04, 0x17
        /*005a*/ 	.short	(.L_413 - .L_412)
.L_412:
        /*005c*/ 	.word	0x00000000
        /*0060*/ 	.short	0x0004
        /*0062*/ 	.short	0x0020
        /*0064*/ 	.byte	0x00, 0xf5, 0x21, 0x00


	//----- nvinfo : EIATTR_KPARAM_INFO
	.align		4
.L_413:
        /*0068*/ 	.byte	0x04, 0x17
        /*006a*/ 	.short	(.L_415 - .L_414)
.L_414:
        /*006c*/ 	.word	0x00000000
        /*0070*/ 	.short	0x0003
        /*0072*/ 	.short	0x0018
        /*0074*/ 	.byte	0x00, 0xf5, 0x21, 0x00


	//----- nvinfo : EIATTR_KPARAM_INFO
	.align		4
.L_415:
        /*0078*/ 	.byte	0x04, 0x17
        /*007a*/ 	.short	(.L_417 - .L_416)
.L_416:
        /*007c*/ 	.word	0x00000000
        /*0080*/ 	.short	0x0002
        /*0082*/ 	.short	0x0010
        /*0084*/ 	.byte	0x00, 0xf5, 0x21, 0x00


	//----- nvinfo : EIATTR_KPARAM_INFO
	.align		4
.L_417:
        /*0088*/ 	.byte	0x04, 0x17
        /*008a*/ 	.short	(.L_419 - .L_418)
.L_418:
        /*008c*/ 	.word	0x00000000
        /*0090*/ 	.short	0x0001
        /*0092*/ 	.short	0x0008
        /*0094*/ 	.byte	0x00, 0xf5, 0x21, 0x00


	//----- nvinfo : EIATTR_KPARAM_INFO
	.align		4
.L_419:
        /*0098*/ 	.byte	0x04, 0x17
        /*009a*/ 	.short	(.L_421 - .L_420)
.L_420:
        /*009c*/ 	.word	0x00000000
        /*00a0*/ 	.short	0x0000
        /*00a2*/ 	.short	0x0000
        /*00a4*/ 	.byte	0x00, 0xf5, 0x21, 0x00


	//----- nvinfo : EIATTR_SPARSE_MMA_MASK
	.align		4
.L_421:
        /*00a8*/ 	.byte	0x03, 0x50
        /*00aa*/ 	.short	0x0000


	//----- nvinfo : EIATTR_MAXREG_COUNT
	.align		4
        /*00ac*/ 	.byte	0x03, 0x1b
        /*00ae*/ 	.short	0x00ff


	//----- nvinfo : EIATTR_NUM_BARRIERS
	.align		4
        /*00b0*/ 	.byte	0x02, 0x4c
        /*00b2*/ 	.byte	0x01
	.zero		1


	//----- nvinfo : EIATTR_MERCURY_ISA_VERSION
	.align		4
        /*00b4*/ 	.byte	0x03, 0x5f
        /*00b6*/ 	.short	0x0101


	//----- nvinfo : EIATTR_UNUSED_LOAD_BYTE_OFFSET
	.align		4
        /*00b8*/ 	.byte	0x04, 0x44
        /*00ba*/ 	.short	(.L_423 - .L_422)


	//   ....[0]....
.L_422:
        /*00bc*/ 	.word	0x00001600
        /*00c0*/ 	.word	0x000000fc


	//----- nvinfo : EIATTR_COOP_GROUP_MASK_REGIDS
	.align		4
.L_423:
        /*00c4*/ 	.byte	0x04, 0x29
        /*00c6*/ 	.short	(.L_425 - .L_424)


	//   ....[0]....
.L_424:
        /*00c8*/ 	.word	0xffffffff


	//   ....[1]....
        /*00cc*/ 	.word	0xffffffff


	//   ....[2]....
        /*00d0*/ 	.word	0xffffffff


	//   ....[3]....
        /*00d4*/ 	.word	0xffffffff


	//   ....[4]....
        /*00d8*/ 	.word	0xffffffff


	//----- nvinfo : EIATTR_COOP_GROUP_INSTR_OFFSETS
	.align		4
.L_425:
        /*00dc*/ 	.byte	0x04, 0x28
        /*00de*/ 	.short	(.L_427 - .L_426)


	//   ....[0]....
.L_426:
        /*00e0*/ 	.word	0x000013a0


	//   ....[1]....
        /*00e4*/ 	.word	0x000013f0


	//   ....[2]....
        /*00e8*/ 	.word	0x00001440


	//   ....[3]....
        /*00ec*/ 	.word	0x00001490


	//   ....[4]....
        /*00f0*/ 	.word	0x000014e0


	//----- nvinfo : EIATTR_VRC_CTA_INIT_COUNT
	.align		4
.L_427:
        /*00f4*/ 	.byte	0x02, 0x4a
	.zero		1
	.zero		1


	//----- nvinfo : EIATTR_ATOM16_EMUL_INSTR_REG_MAP
	.align		4
        /*00f8*/ 	.byte	0x04, 0x2e
        /*00fa*/ 	.short	(.L_429 - .L_428)


	//   ....[0]....
.L_428:
        /*00fc*/ 	.word	0x00001740
        /*0100*/ 	.short	0x000a
        /*0102*/ 	.short	0x0000


	//   ....[1]....
        /*0104*/ 	.word	0x000017a0
        /*0108*/ 	.short	0x000a
        /*010a*/ 	.short	0x0000


	//----- nvinfo : EIATTR_EXIT_INSTR_OFFSETS
	.align		4
.L_429:
        /*010c*/ 	.byte	0x04, 0x1c
        /*010e*/ 	.short	(.L_431 - .L_430)


	//   ....[0]....
.L_430:
        /*0110*/ 	.word	0x00000040


	//   ....[1]....
        /*0114*/ 	.word	0x00001880


	//----- nvinfo : EIATTR_CRS_STACK_SIZE
	.align		4
.L_431:
        /*0118*/ 	.byte	0x04, 0x1e
        /*011a*/ 	.short	(.L_433 - .L_432)
.L_432:
        /*011c*/ 	.word	0x00000000


	//----- nvinfo : EIATTR_CBANK_PARAM_SIZE
	.align		4
.L_433:
        /*0120*/ 	.byte	0x03, 0x19
        /*0122*/ 	.short	0x003c


	//----- nvinfo : EIATTR_PARAM_CBANK
	.align		4
        /*0124*/ 	.byte	0x04, 0x0a
        /*0126*/ 	.short	(.L_435 - .L_434)
	.align		4
.L_434:
        /*0128*/ 	.word	index@(.nv.constant0._Z28split_k_implicit_gemm_stage1I13__nv_bfloat16iLi256ELb1EEvPKT_S3_PS1_PKT0_S7_iiiii)
        /*012c*/ 	.short	0x0380
        /*012e*/ 	.short	0x003c


	//----- nvinfo : EIATTR_SW_WAR
	.align		4
.L_435:
        /*0130*/ 	.byte	0x04, 0x36
        /*0132*/ 	.short	(.L_437 - .L_436)
.L_436:
        /*0134*/ 	.word	0x00000008
.L_437:


//--------------------- .nv.info._Z28split_k_implicit_gemm_stage1I13__nv_bfloat16iLi128ELb0EEvPKT_S3_PS1_PKT0_S7_iiiii --------------------------
	.section	.nv.info._Z28split_k_implicit_gemm_stage1I13__nv_bfloat16iLi128ELb0EEvPKT_S3_PS1_PKT0_S7_iiiii,"",@"SHT_CUDA_INFO"
	.sectionflags	@""
	.align	4


	//----- nvinfo : EIATTR_CUDA_API_VERSION
	.align		4
        /*0000*/ 	.byte	0x04, 0x37
        /*0002*/ 	.short	(.L_439 - .L_438)
.L_438:
        /*0004*/ 	.word	0x00000082


	//----- nvinfo : EIATTR_KPARAM_INFO
	.align		4
.L_439:
        /*0008*/ 	.byte	0x04, 0x17
        /*000a*/ 	.short	(.L_441 - .L_440)
.L_440:
        /*000c*/ 	.word	0x00000000
        /*0010*/ 	.short	0x0009
        /*0012*/ 	.short	0x0038
        /*0014*/ 	.byte	0x00, 0xf0, 0x11, 0x00


	//----- nvinfo : EIATTR_KPARAM_INFO
	.align		4
.L_441:
        /*0018*/ 	.byte	0x04, 0x17
        /*001a*/ 	.short	(.L_443 - .L_442)
.L_442:
        /*001c*/ 	.word	0x00000000
        /*0020*/ 	.short	0x0008
        /*0022*/ 	.short	0x0034
        /*0024*/ 	.byte	0x00, 0xf0, 0x11, 0x00


	//----- nvinfo : EIATTR_KPARAM_INFO
	.align		4
.L_443:
        /*0028*/ 	.byte	0x04, 0x17
        /*002a*/ 	.short	(.L_445 - .L_444)
.L_444:
        /*002c*/ 	.word	0x00000000
        /*0030*/ 	.short	0x0007
        /*0032*/ 	.short	0x0030
        /*0034*/ 	.byte	0x00, 0xf0, 0x11, 0x00


	//----- nvinfo : EIATTR_KPARAM_INFO
	.align		4
.L_445:
        /*0038*/ 	.byte	0x04, 0x17
        /*003a*/ 	.short	(.L_447 - .L_446)
.L_446:
        /*003c*/ 	.word	0x00000000
        /*0040*/ 	.short	0x0006
        /*0042*/ 	.short	0x002c
        /*0044*/ 	.byte	0x00, 0xf0, 0x11, 0x00


	//----- nvinfo : EIATTR_KPARAM_INFO
	.align		4
.L_447:
        /*0048*/ 	.byte	0x04, 0x17
        /*004a*/ 	.short	(.L_449 - .L_448)
.L_448:
        /*004c*/ 	.word	0x00000000
        /*0050*/ 	.short	0x0005
        /*0052*/ 	.short	0x0028
        /*0054*/ 	.byte	0x00, 0xf0, 0x11, 0x00


	//----- nvinfo : EIATTR_KPARAM_INFO
	.align		4
.L_449:
        /*0058*/ 	.byte	0x04, 0x17
        /*005a*/ 	.short	(.L_451 - .L_450)
.L_450:
        /*005c*/ 	.word	0x00000000
        /*0060*/ 	.short	0x0004
        /*0062*/ 	.short	0x0020
        /*0064*/ 	.byte	0x00, 0xf5, 0x21, 0x00


	//----- nvinfo : EIATTR_KPARAM_INFO
	.align		4
.L_451:
        /*0068*/ 	.byte	0x04, 0x17
        /*006a*/ 	.short	(.L_453 - .L_452)
.L_452:
        /*006c*/ 	.word	0x00000000
        /*0070*/ 	.short	0x0003
        /*0072*/ 	.short	0x0018
        /*0074*/ 	.byte	0x00, 0xf5, 0x21, 0x00


	//----- nvinfo : EIATTR_KPARAM_INFO
	.align		4
.L_453:
        /*0078*/ 	.byte	0x04, 0x17
        /*007a*/ 	.short	(.L_455 - .L_454)
.L_454:
        /*007c*/ 	.word	0x00000000
        /*0080*/ 	.short	0x0002
        /*0082*/ 	.short	0x0010
        /*0084*/ 	.byte	0x00, 0xf5, 0x21, 0x00


	//----- nvinfo : EIATTR_KPARAM_INFO
	.align		4
.L_455:
        /*0088*/ 	.byte	0x04, 0x17
        /*008a*/ 	.short	(.L_457 - .L_456)
.L_456:
        /*008c*/ 	.word	0x00000000
        /*0090*/ 	.short	0x0001
        /*0092*/ 	.short	0x0008
        /*0094*/ 	.byte	0x00, 0xf5, 0x21, 0x00


	//----- nvinfo : EIATTR_KPARAM_INFO
	.align		4
.L_457:
        /*0098*/ 	.byte	0x04, 0x17
        /*009a*/ 	.short	(.L_459 - .L_458)
.L_458:
        /*009c*/ 	.word	0x00000000
        /*00a0*/ 	.short	0x0000
        /*00a2*/ 	.short	0x0000
        /*00a4*/ 	.byte	0x00, 0xf5, 0x21, 0x00


	//----- nvinfo : EIATTR_SPARSE_MMA_MASK
	.align		4
.L_459:
        /*00a8*/ 	.byte	0x03, 0x50
        /*00aa*/ 	.short	0x0000


	//----- nvinfo : EIATTR_MAXREG_COUNT
	.align		4
        /*00ac*/ 	.byte	0x03, 0x1b
        /*00ae*/ 	.short	0x00ff


	//----- nvinfo : EIATTR_NUM_BARRIERS
	.align		4
        /*00b0*/ 	.byte	0x02, 0x4c
        /*00b2*/ 	.byte	0x01
	.zero		1


	//----- nvinfo : EIATTR_MERCURY_ISA_VERSION
	.align		4
        /*00b4*/ 	.byte	0x03, 0x5f
        /*00b6*/ 	.short	0x0101


	//----- nvinfo : EIATTR_COOP_GROUP_MASK_REGIDS
	.align		4
        /*00b8*/ 	.byte	0x04, 0x29
        /*00ba*/ 	.short	(.L_461 - .L_460)


	//   ....[0]....
.L_460:
        /*00bc*/ 	.word	0xffffffff


	//   ....[1]....
        /*00c0*/ 	.word	0xffffffff


	//   ....[2]....
        /*00c4*/ 	.word	0xffffffff


	//   ....[3]....
        /*00c8*/ 	.word	0xffffffff


	//   ....[4]....
        /*00cc*/ 	.word	0xffffffff


	//----- nvinfo : EIATTR_COOP_GROUP_INSTR_OFFSETS
	.align		4
.L_461:
        /*00d0*/ 	.byte	0x04, 0x28
        /*00d2*/ 	.short	(.L_463 - .L_462)


	//   ....[0]....
.L_462:
        /*00d4*/ 	.word	0x00001390


	//   ....[1]....
        /*00d8*/ 	.word	0x000013e0


	//   ....[2]....
        /*00dc*/ 	.word	0x00001430


	//   ....[3]....
        /*00e0*/ 	.word	0x00001480


	//   ....[4]....
        /*00e4*/ 	.word	0x000014d0


	//----- nvinfo : EIATTR_VRC_CTA_INIT_COUNT
	.align		4
.L_463:
        /*00e8*/ 	.byte	0x02, 0x4a
	.zero		1
	.zero		1


	//----- nvinfo : EIATTR_EXIT_INSTR_OFFSETS
	.align		4
        /*00ec*/ 	.byte	0x04, 0x1c
        /*00ee*/ 	.short	(.L_465 - .L_464)


	//   ....[0]....
.L_464:
        /*00f0*/ 	.word	0x00000040


	//   ....[1]....
        /*00f4*/ 	.word	0x00001740


	//----- nvinfo : EIATTR_CRS_STACK_SIZE
	.align		4
.L_465:
        /*00f8*/ 	.byte	0x04, 0x1e
        /*00fa*/ 	.short	(.L_467 - .L_466)
.L_466:
        /*00fc*/ 	.word	0x00000000


	//----- nvinfo : EIATTR_CBANK_PARAM_SIZE
	.align		4
.L_467:
        /*0100*/ 	.byte	0x03, 0x19
        /*0102*/ 	.short	0x003c


	//----- nvinfo : EIATTR_PARAM_CBANK
	.align		4
        /*0104*/ 	.byte	0x04, 0x0a
        /*0106*/ 	.short	(.L_469 - .L_468)
	.align		4
.L_468:
        /*0108*/ 	.word	index@(.nv.constant0._Z28split_k_implicit_gemm_stage1I13__nv_bfloat16iLi128ELb0EEvPKT_S3_PS1_PKT0_S7_iiiii)
        /*010c*/ 	.short	0x0380
        /*010e*/ 	.short	0x003c


	//----- nvinfo : EIATTR_SW_WAR
	.align		4
.L_469:
        /*0110*/ 	.byte	0x04, 0x36
        /*0112*/ 	.short	(.L_471 - .L_470)
.L_470:
        /*0114*/ 	.word	0x00000008
.L_471:


//--------------------- .nv.info._Z28split_k_implicit_gemm_stage1I13__nv_bfloat16iLi128ELb1EEvPKT_S3_PS1_PKT0_S7_iiiii --------------------------
	.section	.nv.info._Z28split_k_implicit_gemm_stage1I13__nv_bfloat16iLi128ELb1EEvPKT_S3_PS1_PKT0_S7_iiiii,"",@"SHT_CUDA_INFO"
	.sectionflags	@""
	.align	4


	//----- nvinfo : EIATTR_CUDA_API_VERSION
	.align		4
        /*0000*/ 	.byte	0x04, 0x37
        /*0002*/ 	.short	(.L_473 - .L_472)
.L_472:
        /*0004*/ 	.word	0x00000082


	//----- nvinfo : EIATTR_KPARAM_INFO
	.align		4
.L_473:
        /*0008*/ 	.byte	0x04, 0x17
        /*000a*/ 	.short	(.L_475 - .L_474)
.L_474:
        /*000c*/ 	.word	0x00000000
        /*0010*/ 	.short	0x0009
        /*0012*/ 	.short	0x0038
        /*0014*/ 	.byte	0x00, 0xf0, 0x11, 0x00


	//----- nvinfo : EIATTR_KPARAM_INFO
	.align		4
.L_475:
        /*0018*/ 	.byte	0x04, 0x17
        /*001a*/ 	.short	(.L_477 - .L_476)
.L_476:
        /*001c*/ 	.word	0x00000000
        /*0020*/ 	.short	0x0008
        /*0022*/ 	.short	0x0034
        /*0024*/ 	.byte	0x00, 0xf0, 0x11, 0x00


	//----- nvinfo : EIATTR_KPARAM_INFO
	.align		4
.L_477:
        /*0028*/ 	.byte	0x04, 0x17
        /*002a*/ 	.short	(.L_479 - .L_478)
.L_478:
        /*002c*/ 	.word	0x00000000
        /*0030*/ 	.short	0x0007
        /*0032*/ 	.short	0x0030
        /*0034*/ 	.byte	0x00, 0xf0, 0x11, 0x00


	//----- nvinfo : EIATTR_KPARAM_INFO
	.align		4
.L_479:
        /*0038*/ 	.byte	0x04, 0x17
        /*003a*/ 	.short	(.L_481 - .L_480)
.L_480:
        /*003c*/ 	.word	0x00000000
        /*0040*/ 	.short	0x0006
        /*0042*/ 	.short	0x002c
        /*0044*/ 	.byte	0x00, 0xf0, 0x11, 0x00


	//----- nvinfo : EIATTR_KPARAM_INFO
	.align		4
.L_481:
        /*0048*/ 	.byte	0x04, 0x17
        /*004a*/ 	.short	(.L_483 - .L_482)
.L_482:
        /*004c*/ 	.word	0x00000000
        /*0050*/ 	.short	0x0005
        /*0052*/ 	.short	0x0028
        /*0054*/ 	.byte	0x00, 0xf0, 0x11, 0x00


	//----- nvinfo : EIATTR_KPARAM_INFO
	.align		4
.L_483:
        /*0058*/ 	.byte	0x04, 0x17
        /*005a*/ 	.short	(.L_485 - .L_484)
.L_484:
        /*005c*/ 	.word	0x00000000
        /*0060*/ 	.short	0x0004
        /*0062*/ 	.short	0x0020
        /*0064*/ 	.byte	0x00, 0xf5, 0x21, 0x00


	//----- nvinfo : EIATTR_KPARAM_INFO
	.align		4
.L_485:
        /*0068*/ 	.byte	0x04, 0x17
        /*006a*/ 	.short	(.L_487 - .L_486)
.L_486:
        /*006c*/ 	.word	0x00000000
        /*0070*/ 	.short	0x0003
        /*0072*/ 	.short	0x0018
        /*0074*/ 	.byte	0x00, 0xf5, 0x21, 0x00


	//----- nvinfo : EIATTR_KPARAM_INFO
	.align		4
.L_487:
        /*0078*/ 	.byte	0x04, 0x17
        /*007a*/ 	.short	(.L_489 - .L_488)
.L_488:
        /*007c*/ 	.word	0x00000000
        /*0080*/ 	.short	0x0002
        /*0082*/ 	.short	0x0010
        /*0084*/ 	.byte	0x00, 0xf5, 0x21, 0x00


	//----- nvinfo : EIATTR_KPARAM_INFO
	.align		4
.L_489:
        /*0088*/ 	.byte	0x04, 0x17
        /*008a*/ 	.short	(.L_491 - .L_490)
.L_490:
        /*008c*/ 	.word	0x00000000
        /*0090*/ 	.short	0x0001
        /*0092*/ 	.short	0x0008
        /*0094*/ 	.byte	0x00, 0xf5, 0x21, 0x00


	//----- nvinfo : EIATTR_KPARAM_INFO
	.align		4
.L_491:
        /*0098*/ 	.byte	0x04, 0x17
        /*009a*/ 	.short	(.L_493 - .L_492)
.L_492:
        /*009c*/ 	.word	0x00000000
        /*00a0*/ 	.short	0x0000
        /*00a2*/ 	.short	0x0000
        /*00a4*/ 	.byte	0x00, 0xf5, 0x21, 0x00


	//----- nvinfo : EIATTR_SPARSE_MMA_MASK
	.align		4
.L_493:
        /*00a8*/ 	.byte	0x03, 0x50
        /*00aa*/ 	.short	0x0000


	//----- nvinfo : EIATTR_MAXREG_COUNT
	.align		4
        /*00ac*/ 	.byte	0x03, 0x1b
        /*00ae*/ 	.short	0x00ff


	//----- nvinfo : EIATTR_NUM_BARRIERS
	.align		4
        /*00b0*/ 	.byte	0x02, 0x4c
        /*00b2*/ 	.byte	0x01
	.zero		1


	//----- nvinfo : EIATTR_MERCURY_ISA_VERSION
	.align		4
        /*00b4*/ 	.byte	0x03, 0x5f
        /*00b6*/ 	.short	0x0101


	//----- nvinfo : EIATTR_COOP_GROUP_MASK_REGIDS
	.align		4
        /*00b8*/ 	.byte	0x04, 0x29
        /*00ba*/ 	.short	(.L_495 - .L_494)


	//   ....[0]....
.L_494:
        /*00bc*/ 	.word	0xffffffff


	//   ....[1]....
        /*00c0*/ 	.word	0xffffffff


	//   ....[2]....
        /*00c4*/ 	.word	0xffffffff


	//   ....[3]....
        /*00c8*/ 	.word	0xffffffff


	//   ....[4]....
        /*00cc*/ 	.word	0xffffffff


	//----- nvinfo : EIATTR_COOP_GROUP_INSTR_OFFSETS
	.align		4
.L_495:
        /*00d0*/ 	.byte	0x04, 0x28
        /*00d2*/ 	.short	(.L_497 - .L_496)


	//   ....[0]....
.L_496:
        /*00d4*/ 	.word	0x000013a0


	//   ....[1]....
        /*00d8*/ 	.word	0x000013f0


	//   ....[2]....
        /*00dc*/ 	.word	0x00001450


	//   ....[3]....
        /*00e0*/ 	.word	0x000014c0


	//   ....[4]....
        /*00e4*/ 	.word	0x00001510


	//----- nvinfo : EIATTR_VRC_CTA_INIT_COUNT
	.align		4
.L_497:
        /*00e8*/ 	.byte	0x02, 0x4a
	.zero		1
	.zero		1


	//----- nvinfo : EIATTR_ATOM16_EMUL_INSTR_REG_MAP
	.align		4
        /*00ec*/ 	.byte	0x04, 0x2e
        /*00ee*/ 	.short	(.L_499 - .L_498)


	//   ....[0]....
.L_498:
        /*00f0*/ 	.word	0x000016e0
        /*00f4*/ 	.short	0x000a
        /*00f6*/ 	.short	0x0000


	//   ....[1]....
        /*00f8*/ 	.word	0x00001740
        /*00fc*/ 	.short	0x000a
        /*00fe*/ 	.short	0x0000


	//----- nvinfo : EIATTR_EXIT_INSTR_OFFSETS
	.align		4
.L_499:
        /*0100*/ 	.byte	0x04, 0x1c
        /*0102*/ 	.short	(.L_501 - .L_500)


	//   ....[0]....
.L_500:
        /*0104*/ 	.word	0x00000040


	//   ....[1]....
        /*0108*/ 	.word	0x00001820


	//----- nvinfo : EIATTR_CRS_STACK_SIZE
	.align		4
.L_501:
        /*010c*/ 	.byte	0x04, 0x1e
        /*010e*/ 	.short	(.L_503 - .L_502)
.L_502:
        /*0110*/ 	.word	0x00000000


	//----- nvinfo : EIATTR_CBANK_PARAM_SIZE
	.align		4
.L_503:
        /*0114*/ 	.byte	0x03, 0x19
        /*0116*/ 	.short	0x003c


	//----- nvinfo : EIATTR_PARAM_CBANK
	.align		4
        /*0118*/ 	.byte	0x04, 0x0a
        /*011a*/ 	.short	(.L_505 - .L_504)
	.align		4
.L_504:
        /*011c*/ 	.word	index@(.nv.constant0._Z28split_k_implicit_gemm_stage1I13__nv_bfloat16iLi128ELb1EEvPKT_S3_PS1_PKT0_S7_iiiii)
        /*0120*/ 	.short	0x0380
        /*0122*/ 	.short	0x003c


	//----- nvinfo : EIATTR_SW_WAR
	.align		4
.L_505:
        /*0124*/ 	.byte	0x04, 0x36
        /*0126*/ 	.short	(.L_507 - .L_506)
.L_506:
        /*0128*/ 	.word	0x00000008
.L_507:


//--------------------- .nv.info._Z24split_k_reduction_kernelI6__halfLi512EEvPT_PKS1_iii --------------------------
	.section	.nv.info._Z24split_k_reduction_kernelI6__halfLi512EEvPT_PKS1_iii,"",@"SHT_CUDA_INFO"
	.sectionflags	@""
	.align	4


	//----- nvinfo : EIATTR_CUDA_API_VERSION
	.align		4
        /*0000*/ 	.byte	0x04, 0x37
        /*0002*/ 	.short	(.L_509 - .L_508)
.L_508:
        /*0004*/ 	.word	0x00000082


	//----- nvinfo : EIATTR_KPARAM_INFO
	.align		4
.L_509:
        /*0008*/ 	.byte	0x04, 0x17
        /*000a*/ 	.short	(.L_511 - .L_510)
.L_510:
        /*000c*/ 	.word	0x00000000
        /*0010*/ 	.short	0x0004
        /*0012*/ 	.short	0x0018
        /*0014*/ 	.byte	0x00, 0xf0, 0x11, 0x00


	//----- nvinfo : EIATTR_KPARAM_INFO
	.align		4
.L_511:
        /*0018*/ 	.byte	0x04, 0x17
        /*001a*/ 	.short	(.L_513 - .L_512)
.L_512:
        /*001c*/ 	.word	0x00000000
        /*0020*/ 	.short	0x0003
        /*0022*/ 	.short	0x0014
        /*0024*/ 	.byte	0x00, 0xf0, 0x11, 0x00


	//----- nvinfo : EIATTR_KPARAM_INFO
	.align		4
.L_513:
        /*0028*/ 	.byte	0x04, 0x17
        /*002a*/ 	.short	(.L_515 - .L_514)
.L_514:
        /*002c*/ 	.word	0x00000000
        /*0030*/ 	.short	0x0002
        /*0032*/ 	.short	0x0010
        /*0034*/ 	.byte	0x00, 0xf0, 0x11, 0x00


	//----- nvinfo : EIATTR_KPARAM_INFO
	.align		4
.L_515:
        /*0038*/ 	.byte	0x04, 0x17
        /*003a*/ 	.short	(.L_517 - .L_516)
.L_516:
        /*003c*/ 	.word	0x00000000
        /*0040*/ 	.short	0x0001
        /*0042*/ 	.short	0x0008
        /*0044*/ 	.byte	0x00, 0xf5, 0x21, 0x00


	//----- nvinfo : EIATTR_KPARAM_INFO
	.align		4
.L_517:
        /*0048*/ 	.byte	0x04, 0x17
        /*004a*/ 	.short	(.L_519 - .L_518)
.L_518:
        /*004c*/ 	.word	0x00000000
        /*0050*/ 	.short	0x0000
        /*0052*/ 	.short	0x0000
        /*0054*/ 	.byte	0x00, 0xf5, 0x21, 0x00


	//----- nvinfo : EIATTR_SPARSE_MMA_MASK
	.align		4
.L_519:
        /*0058*/ 	.byte	0x03, 0x50
        /*005a*/ 	.short	0x0000


	//----- nvinfo : EIATTR_MAXREG_COUNT
	.align		4
        /*005c*/ 	.byte	0x03, 0x1b
        /*005e*/ 	.short	0x00ff


	//----- nvinfo : EIATTR_NUM_BARRIERS
	.align		4
        /*0060*/ 	.byte	0x02, 0x4c
        /*0062*/ 	.byte	0x01
	.zero		1


	//----- nvinfo : EIATTR_MERCURY_ISA_VERSION
	.align		4
        /*0064*/ 	.byte	0x03, 0x5f
        /*0066*/ 	.short	0x0101


	//----- nvinfo : EIATTR_UNUSED_LOAD_BYTE_OFFSET
	.align		4
        /*0068*/ 	.byte	0x04, 0x44
        /*006a*/ 	.short	(.L_521 - .L_520)


	//   ....[0]....
.L_520:
        /*006c*/ 	.word	0x00001330
        /*0070*/ 	.word	0x000000fc


	//----- nvinfo : EIATTR_COOP_GROUP_MASK_REGIDS
	.align		4
.L_521:
        /*0074*/ 	.byte	0x04, 0x29
        /*0076*/ 	.short	(.L_523 - .L_522)


	//   ....[0]....
.L_522:
        /*0078*/ 	.word	0xffffffff


	//   ....[1]....
        /*007c*/ 	.word	0xffffffff


	//   ....[2]....
        /*0080*/ 	.word	0xffffffff


	//   ....[3]....
        /*0084*/ 	.word	0xffffffff


	//   ....[4]....
        /*0088*/ 	.word	0xffffffff


	//----- nvinfo : EIATTR_COOP_GROUP_INSTR_OFFSETS
	.align		4
.L_523:
        /*008c*/ 	.byte	0x04, 0x28
        /*008e*/ 	.short	(.L_525 - .L_524)


	//   ....[0]....
.L_524:
        /*0090*/ 	.word	0x000010a0


	//   ....[1]....
        /*0094*/ 	.word	0x00001100


	//   ....[2]....
        /*0098*/ 	.word	0x00001150


	//   ....[3]....
        /*009c*/ 	.word	0x000011a0


	//   ....[4]....
        /*00a0*/ 	.word	0x000011f0


	//----- nvinfo : EIATTR_VRC_CTA_INIT_COUNT
	.align		4
.L_525:
        /*00a4*/ 	.byte	0x02, 0x4a
	.zero		1
	.zero		1


	//----- nvinfo : EIATTR_EXIT_INSTR_OFFSETS
	.align		4
        /*00a8*/ 	.byte	0x04, 0x1c
        /*00aa*/ 	.short	(.L_527 - .L_526)


	//   ....[0]....
.L_526:
        /*00ac*/ 	.word	0x00000040


	//   ....[1]....
        /*00b0*/ 	.word	0x00001580


	//----- nvinfo : EIATTR_CRS_STACK_SIZE
	.align		4
.L_527:
        /*00b4*/ 	.byte	0x04, 0x1e
        /*00b6*/ 	.short	(.L_529 - .L_528)
.L_528:
        /*00b8*/ 	.word	0x00000000


	//----- nvinfo : EIATTR_CBANK_PARAM_SIZE
	.align		4
.L_529:
        /*00bc*/ 	.byte	0x03, 0x19
        /*00be*/ 	.short	0x001c


	//----- nvinfo : EIATTR_PARAM_CBANK
	.align		4
        /*00c0*/ 	.byte	0x04, 0x0a
        /*00c2*/ 	.short	(.L_531 - .L_530)
	.align		4
.L_530:
        /*00c4*/ 	.word	index@(.nv.constant0._Z24split_k_reduction_kernelI6__halfLi512EEvPT_PKS1_iii)
        /*00c8*/ 	.short	0x0380
        /*00ca*/ 	.short	0x001c


	//----- nvinfo : EIATTR_SW_WAR
	.align		4
.L_531:
        /*00cc*/ 	.byte	0x04, 0x36
        /*00ce*/ 	.short	(.L_533 - .L_532)
.L_532:
        /*00d0*/ 	.word	0x00000008
.L_533:


//--------------------- .nv.info._Z24split_k_reduction_kernelI6__halfLi256EEvPT_PKS1_iii --------------------------
	.section	.nv.info._Z24split_k_reduction_kernelI6__halfLi256EEvPT_PKS1_iii,"",@"SHT_CUDA_INFO"
	.sectionflags	@""
	.align	4


	//----- nvinfo : EIATTR_CUDA_API_VERSION
	.align		4
        /*0000*/ 	.byte	0x04, 0x37
        /*0002*/ 	.short	(.L_535 - .L_534)
.L_534:
        /*0004*/ 	.word	0x00000082


	//----- nvinfo : EIATTR_KPARAM_INFO
	.align		4
.L_535:
        /*0008*/ 	.byte	0x04, 0x17
        /*000a*/ 	.short	(.L_537 - .L_536)
.L_536:
        /*000c*/ 	.word	0x00000000
        /*0010*/ 	.short	0x0004
        /*0012*/ 	.short	0x0018
        /*0014*/ 	.byte	0x00, 0xf0, 0x11, 0x00


	//----- nvinfo : EIATTR_KPARAM_INFO
	.align		4
.L_537:
        /*0018*/ 	.byte	0x04, 0x17
        /*001a*/ 	.short	(.L_539 - .L_538)
.L_538:
        /*001c*/ 	.word	0x00000000
        /*0020*/ 	.short	0x0003
        /*0022*/ 	.short	0x0014
        /*0024*/ 	.byte	0x00, 0xf0, 0x11, 0x00


	//----- nvinfo : EIATTR_KPARAM_INFO
	.align		4
.L_539:
        /*0028*/ 	.byte	0x04, 0x17
        /*002a*/ 	.short	(.L_541 - .L_540)
.L_540:
        /*002c*/ 	.word	0x00000000
        /*0030*/ 	.short	0x0002
        /*0032*/ 	.short	0x0010
        /*0034*/ 	.byte	0x00, 0xf0, 0x11, 0x00


	//----- nvinfo : EIATTR_KPARAM_INFO
	.align		4
.L_541:
        /*0038*/ 	.byte	0x04, 0x17
        /*003a*/ 	.short	(.L_543 - .L_542)
.L_542:
        /*003c*/ 	.word	0x00000000
        /*0040*/ 	.short	0x0001
        /*0042*/ 	.short	0x0008
        /*0044*/ 	.byte	0x00, 0xf5, 0x21, 0x00


	//----- nvinfo : EIATTR_KPARAM_INFO
	.align		4
.L_543:
        /*0048*/ 	.byte	0x04, 0x17
        /*004a*/ 	.short	(.L_545 - .L_544)
.L_544:
        /*004c*/ 	.word	0x00000000
        /*0050*/ 	.short	0x0000
        /*0052*/ 	.short	0x0000
        /*0054*/ 	.byte	0x00, 0xf5, 0x21, 0x00


	//----- nvinfo : EIATTR_SPARSE_MMA_MASK
	.align		4
.L_545:
        /*0058*/ 	.byte	0x03, 0x50
        /*005a*/ 	.short	0x0000


	//----- nvinfo : EIATTR_MAXREG_COUNT
	.align		4
        /*005c*/ 	.byte	0x03, 0x1b
        /*005e*/ 	.short	0x00ff


	//----- nvinfo : EIATTR_NUM_BARRIERS
	.align		4
        /*0060*/ 	.byte	0x02, 0x4c
        /*0062*/ 	.byte	0x01
	.zero		1


	//----- nvinfo : EIATTR_MERCURY_ISA_VERSION
	.align		4
        /*0064*/ 	.byte	0x03, 0x5f
        /*0066*/ 	.short	0x0101


	//----- nvinfo : EIATTR_UNUSED_LOAD_BYTE_OFFSET
	.align		4
        /*0068*/ 	.byte	0x04, 0x44
        /*006a*/ 	.short	(.L_547 - .L_546)


	//   ....[0]....
.L_546:
        /*006c*/ 	.word	0x00001320
        /*0070*/ 	.word	0x000000fc


	//----- nvinfo : EIATTR_COOP_GROUP_MASK_REGIDS
	.align		4
.L_547:
        /*0074*/ 	.byte	0x04, 0x29
        /*0076*/ 	.short	(.L_549 - .L_548)


	//   ....[0]....
.L_548:
        /*0078*/ 	.word	0xffffffff


	//   ....[1]....
        /*007c*/ 	.word	0xffffffff


	//   ....[2]....
        /*0080*/ 	.word	0xffffffff


	//   ....[3]....
        /*0084*/ 	.word	0xffffffff


	//   ....[4]....
        /*0088*/ 	.word	0xffffffff


	//----- nvinfo : EIATTR_COOP_GROUP_INSTR_OFFSETS
	.align		4
.L_549:
        /*008c*/ 	.byte	0x04, 0x28
        /*008e*/ 	.short	(.L_551 - .L_550)


	//   ....[0]....
.L_550:
        /*0090*/ 	.word	0x00001090


	//   ....[1]....
        /*0094*/ 	.word	0x000010f0


	//   ....[2]....
        /*0098*/ 	.word	0x00001140


	//   ....[3]....
        /*009c*/ 	.word	0x00001190


	//   ....[4]....
        /*00a0*/ 	.word	0x000011e0


	//----- nvinfo : EIATTR_VRC_CTA_INIT_COUNT
	.align		4
.L_551:
        /*00a4*/ 	.byte	0x02, 0x4a
	.zero		1
	.zero		1


	//----- nvinfo : EIATTR_EXIT_INSTR_OFFSETS
	.align		4
        /*00a8*/ 	.byte	0x04, 0x1c
        /*00aa*/ 	.short	(.L_553 - .L_552)


	//   ....[0]....
.L_552:
        /*00ac*/ 	.word	0x00000040


	//   ....[1]....
        /*00b0*/ 	.word	0x000014c0


	//----- nvinfo : EIATTR_CRS_STACK_SIZE
	.align		4
.L_553:
        /*00b4*/ 	.byte	0x04, 0x1e
        /*00b6*/ 	.short	(.L_555 - .L_554)
.L_554:
        /*00b8*/ 	.word	0x00000000


	//----- nvinfo : EIATTR_CBANK_PARAM_SIZE
	.align		4
.L_555:
        /*00bc*/ 	.byte	0x03, 0x19
        /*00be*/ 	.short	0x001c


	//----- nvinfo : EIATTR_PARAM_CBANK
	.align		4
        /*00c0*/ 	.byte	0x04, 0x0a
        /*00c2*/ 	.short	(.L_557 - .L_556)
	.align		4
.L_556:
        /*00c4*/ 	.word	index@(.nv.constant0._Z24split_k_reduction_kernelI6__halfLi256EEvPT_PKS1_iii)
        /*00c8*/ 	.short	0x0380
        /*00ca*/ 	.short	0x001c


	//----- nvinfo : EIATTR_SW_WAR
	.align		4
.L_557:
        /*00cc*/ 	.byte	0x04, 0x36
        /*00ce*/ 	.short	(.L_559 - .L_558)
.L_558:
        /*00d0*/ 	.word	0x00000008
.L_559:


//--------------------- .nv.info._Z24split_k_reduction_kernelI6__halfLi128EEvPT_PKS1_iii --------------------------
	.section	.nv.info._Z24split_k_reduction_kernelI6__halfLi128EEvPT_PKS1_iii,"",@"SHT_CUDA_INFO"
	.sectionflags	@""
	.align	4


	//----- nvinfo : EIATTR_CUDA_API_VERSION
	.align		4
        /*0000*/ 	.byte	0x04, 0x37
        /*0002*/ 	.short	(.L_561 - .L_560)
.L_560:
        /*0004*/ 	.word	0x00000082


	//----- nvinfo : EIATTR_KPARAM_INFO
	.align		4
.L_561:
        /*0008*/ 	.byte	0x04, 0x17
        /*000a*/ 	.short	(.L_563 - .L_562)
.L_562:
        /*000c*/ 	.word	0x00000000
        /*0010*/ 	.short	0x0004
        /*0012*/ 	.short	0x0018
        /*0014*/ 	.byte	0x00, 0xf0, 0x11, 0x00


	//----- nvinfo : EIATTR_KPARAM_INFO
	.align		4
.L_563:
        /*0018*/ 	.byte	0x04, 0x17
        /*001a*/ 	.short	(.L_565 - .L_564)
.L_564:
        /*001c*/ 	.word	0x00000000
        /*0020*/ 	.short	0x0003
        /*0022*/ 	.short	0x0014
        /*0024*/ 	.byte	0x00, 0xf0, 0x11, 0x00


	//----- nvinfo : EIATTR_KPARAM_INFO
	.align		4
.L_565:
        /*0028*/ 	.byte	0x04, 0x17
        /*002a*/ 	.short	(.L_567 - .L_566)
.L_566:
        /*002c*/ 	.word	0x00000000
        /*0030*/ 	.short	0x0002
        /*0032*/ 	.short	0x0010
        /*0034*/ 	.byte	0x00, 0xf0, 0x11, 0x00


	//----- nvinfo : EIATTR_KPARAM_INFO
	.align		4
.L_567:
        /*0038*/ 	.byte	0x04, 0x17
        /*003a*/ 	.short	(.L_569 - .L_568)
.L_568:
        /*003c*/ 	.word	0x00000000
        /*0040*/ 	.short	0x0001
        /*0042*/ 	.short	0x0008
        /*0044*/ 	.byte	0x00, 0xf5, 0x21, 0x00


	//----- nvinfo : EIATTR_KPARAM_INFO
	.align		4
.L_569:
        /*0048*/ 	.byte	0x04, 0x17
        /*004a*/ 	.short	(.L_571 - .L_570)
.L_570:
        /*004c*/ 	.word	0x00000000
        /*0050*/ 	.short	0x0000
        /*0052*/ 	.short	0x0000
        /*0054*/ 	.byte	0x00, 0xf5, 0x21, 0x00


	//----- nvinfo : EIATTR_SPARSE_MMA_MASK
	.align		4
.L_571:
        /*0058*/ 	.byte	0x03, 0x50
        /*005a*/ 	.short	0x0000


	//----- nvinfo : EIATTR_MAXREG_COUNT
	.align		4
        /*005c*/ 	.byte	0x03, 0x1b
        /*005e*/ 	.short	0x00ff


	//----- nvinfo : EIATTR_NUM_BARRIERS
	.align		4
        /*0060*/ 	.byte	0x02, 0x4c
        /*0062*/ 	.byte	0x01
	.zero		1


	//----- nvinfo : EIATTR_MERCURY_ISA_VERSION
	.align		4
        /*0064*/ 	.byte	0x03, 0x5f
        /*0066*/ 	.short	0x0101


	//----- nvinfo : EIATTR_COOP_GROUP_MASK_REGIDS
	.align		4
        /*0068*/ 	.byte	0x04, 0x29
        /*006a*/ 	.short	(.L_573 - .L_572)


	//   ....[0]....
.L_572:
        /*006c*/ 	.word	0xffffffff


	//   ....[1]....
        /*0070*/ 	.word	0xffffffff


	//   ....[2]....
        /*0074*/ 	.word	0xffffffff


	//   ....[3]....
        /*0078*/ 	.word	0xffffffff


	//   ....[4]....
        /*007c*/ 	.word	0xffffffff


	//----- nvinfo : EIATTR_COOP_GROUP_INSTR_OFFSETS
	.align		4
.L_573:
        /*0080*/ 	.byte	0x04, 0x28
        /*0082*/ 	.short	(.L_575 - .L_574)


	//   ....[0]....
.L_574:
        /*0084*/ 	.word	0x000010a0


	//   ....[1]....
        /*0088*/ 	.word	0x00001100


	//   ....[2]....
        /*008c*/ 	.word	0x00001150


	//   ....[3]....
        /*0090*/ 	.word	0x000011a0


	//   ....[4]....
        /*0094*/ 	.word	0x000011f0


	//----- nvinfo : EIATTR_VRC_CTA_INIT_COUNT
	.align		4
.L_575:
        /*0098*/ 	.byte	0x02, 0x4a
	.zero		1
	.zero		1


	//----- nvinfo : EIATTR_EXIT_INSTR_OFFSETS
	.align		4
        /*009c*/ 	.byte	0x04, 0x1c
        /*009e*/ 	.short	(.L_577 - .L_576)


	//   ....[0]....
.L_576:
        /*00a0*/ 	.word	0x00000040


	//   ....[1]....
        /*00a4*/ 	.word	0x00001460


	//----- nvinfo : EIATTR_CRS_STACK_SIZE
	.align		4
.L_577:
        /*00a8*/ 	.byte	0x04, 0x1e
        /*00aa*/ 	.short	(.L_579 - .L_578)
.L_578:
        /*00ac*/ 	.word	0x00000000


	//----- nvinfo : EIATTR_CBANK_PARAM_SIZE
	.align		4
.L_579:
        /*00b0*/ 	.byte	0x03, 0x19
        /*00b2*/ 	.short	0x001c


	//----- nvinfo : EIATTR_PARAM_CBANK
	.align		4
        /*00b4*/ 	.byte	0x04, 0x0a
        /*00b6*/ 	.short	(.L_581 - .L_580)
	.align		4
.L_580:
        /*00b8*/ 	.word	index@(.nv.constant0._Z24split_k_reduction_kernelI6__halfLi128EEvPT_PKS1_iii)
        /*00bc*/ 	.short	0x0380
        /*00be*/ 	.short	0x001c


	//----- nvinfo : EIATTR_SW_WAR
	.align		4
.L_581:
        /*00c0*/ 	.byte	0x04, 0x36
        /*00c2*/ 	.short	(.L_583 - .L_582)
.L_582:
        /*00c4*/ 	.word	0x00000008
.L_583:


//--------------------- .nv.info._Z28split_k_implicit_gemm_stage1I6__halfiLi512ELb0EEvPKT_S3_PS1_PKT0_S7_iiiii --------------------------
	.section	.nv.info._Z28split_k_implicit_gemm_stage1I6__halfiLi512ELb0EEvPKT_S3_PS1_PKT0_S7_iiiii,"",@"SHT_CUDA_INFO"
	.sectionflags	@""
	.align	4


	//----- nvinfo : EIATTR_CUDA_API_VERSION
	.align		4
        /*0000*/ 	.byte	0x04, 0x37
        /*0002*/ 	.short	(.L_585 - .L_584)
.L_584:
        /*0004*/ 	.word	0x00000082


	//----- nvinfo : EIATTR_KPARAM_INFO
	.align		4
.L_585:
        /*0008*/ 	.byte	0x04, 0x17
        /*000a*/ 	.short	(.L_587 - .L_586)
.L_586:
        /*000c*/ 	.word	0x00000000
        /*0010*/ 	.short	0x0009
        /*0012*/ 	.short	0x0038
        /*0014*/ 	.byte	0x00, 0xf0, 0x11, 0x00


	//----- nvinfo : EIATTR_KPARAM_INFO
	.align		4
.L_587:
        /*0018*/ 	.byte	0x04, 0x17
        /*001a*/ 	.short	(.L_589 - .L_588)
.L_588:
        /*001c*/ 	.word	0x00000000
        /*0020*/ 	.short	0x0008
        /*0022*/ 	.short	0x0034
        /*0024*/ 	.byte	0x00, 0xf0, 0x11, 0x00


	//----- nvinfo : EIATTR_KPARAM_INFO
	.align		4
.L_589:
        /*0028*/ 	.byte	0x04, 0x17
        /*002a*/ 	.short	(.L_591 - .L_590)
.L_590:
        /*002c*/ 	.word	0x00000000
        /*0030*/ 	.short	0x0007
        /*0032*/ 	.short	0x0030
        /*0034*/ 	.byte	0x00, 0xf0, 0x11, 0x00


	//----- nvinfo : EIATTR_KPARAM_INFO
	.align		4
.L_591:
        /*0038*/ 	.byte	0x04, 0x17
        /*003a*/ 	.short	(.L_593 - .L_592)
.L_592:
        /*003c*/ 	.word	0x00000000
        /*0040*/ 	.short	0x0006
        /*0042*/ 	.short	0x002c
        /*0044*/ 	.byte	0x00, 0xf0, 0x11, 0x00


	//----- nvinfo : EIATTR_KPARAM_INFO
	.align		4
.L_593:
        /*0048*/ 	.byte	0x04, 0x17
        /*004a*/ 	.short	(.L_595 - .L_594)
.L_594:
        /*004c*/ 	.word	0x00000000
        /*0050*/ 	.short	0x0005
        /*0052*/ 	.short	0x0028
        /*0054*/ 	.byte	0x00, 0xf0, 0x11, 0x00


	//----- nvinfo : EIATTR_KPARAM_INFO
	.align		4
.L_595:
        /*0058*/ 	.byte	0x04, 0x17
        /*005a*/ 	.short	(.L_597 - .L_596)
.L_596:
        /*005c*/ 	.word	0x00000000
        /*0060*/ 	.short	0x0004
        /*0062*/ 	.short	0x0020
        /*0064*/ 	.byte	0x00, 0xf5, 0x21, 0x00


	//----- nvinfo : EIATTR_KPARAM_INFO
	.align		4
.L_597:
        /*0068*/ 	.byte	0x04, 0x17
        /*006a*/ 	.short	(.L_599 - .L_598)
.L_598:
        /*006c*/ 	.word	0x00000000
        /*0070*/ 	.short	0x0003
        /*0072*/ 	.short	0x0018
        /*0074*/ 	.byte	0x00, 0xf5, 0x21, 0x00


	//----- nvinfo : EIATTR_KPARAM_INFO
	.align		4
.L_599:
        /*0078*/ 	.byte	0x04, 0x17
        /*007a*/ 	.short	(.L_601 - .L_600)
.L_600:
        /*007c*/ 	.word	0x00000000
        /*0080*/ 	.short	0x0002
        /*0082*/ 	.short	0x0010
        /*0084*/ 	.byte	0x00, 0xf5, 0x21, 0x00


	//----- nvinfo : EIATTR_KPARAM_INFO
	.align		4
.L_601:
        /*0088*/ 	.byte	0x04, 0x17
        /*008a*/ 	.short	(.L_603 - .L_602)
.L_602:
        /*008c*/ 	.word	0x00000000
        /*0090*/ 	.short	0x0001
        /*0092*/ 	.short	0x0008
        /*0094*/ 	.byte	0x00, 0xf5, 0x21, 0x00


	//----- nvinfo : EIATTR_KPARAM_INFO
	.align		4
.L_603:
        /*0098*/ 	.byte	0x04, 0x17
        /*009a*/ 	.short	(.L_605 - .L_604)
.L_604:
        /*009c*/ 	.word	0x00000000
        /*00a0*/ 	.short	0x0000
        /*00a2*/ 	.short	0x0000
        /*00a4*/ 	.byte	0x00, 0xf5, 0x21, 0x00


	//----- nvinfo : EIATTR_SPARSE_MMA_MASK
	.align		4
.L_605:
        /*00a8*/ 	.byte	0x03, 0x50
        /*00aa*/ 	.short	0x0000


	//----- nvinfo : EIATTR_MAXREG_COUNT
	.align		4
        /*00ac*/ 	.byte	0x03, 0x1b
        /*00ae*/ 	.short	0x00ff


	//----- nvinfo : EIATTR_NUM_BARRIERS
	.align		4
        /*00b0*/ 	.byte	0x02, 0x4c
        /*00b2*/ 	.byte	0x01
	.zero		1


	//----- nvinfo : EIATTR_MERCURY_ISA_VERSION
	.align		4
        /*00b4*/ 	.byte	0x03, 0x5f
        /*00b6*/ 	.short	0x0101


	//----- nvinfo : EIATTR_UNUSED_LOAD_BYTE_OFFSET
	.align		4
        /*00b8*/ 	.byte	0x04, 0x44
        /*00ba*/ 	.short	(.L_607 - .L_606)


	//   ....[0]....
.L_606:
        /*00bc*/ 	.word	0x00001600
        /*00c0*/ 	.word	0x000000fc


	//----- nvinfo : EIATTR_COOP_GROUP_MASK_REGIDS
	.align		4
.L_607:
        /*00c4*/ 	.byte	0x04, 0x29
        /*00c6*/ 	.short	(.L_609 - .L_608)


	//   ....[0]....
.L_608:
        /*00c8*/ 	.word	0xffffffff


	//   ....[1]....
        /*00cc*/ 	.word	0xffffffff


	//   ....[2]....
        /*00d0*/ 	.word	0xffffffff


	//   ....[3]....
        /*00d4*/ 	.word	0xffffffff


	//   ....[4]....
        /*00d8*/ 	.word	0xffffffff


	//----- nvinfo : EIATTR_COOP_GROUP_INSTR_OFFSETS
	.align		4
.L_609:
        /*00dc*/ 	.byte	0x04, 0x28
        /*00de*/ 	.short	(.L_611 - .L_610)


	//   ....[0]....
.L_610:
        /*00e0*/ 	.word	0x00001390


	//   ....[1]....
        /*00e4*/ 	.word	0x000013e0


	//   ....[2]....
        /*00e8*/ 	.word	0x00001430


	//   ....[3]....
        /*00ec*/ 	.word	0x00001480


	//   ....[4]....
        /*00f0*/ 	.word	0x000014d0


	//----- nvinfo : EIATTR_VRC_CTA_INIT_COUNT
	.align		4
.L_611:
        /*00f4*/ 	.byte	0x02, 0x4a
	.zero		1
	.zero		1


	//----- nvinfo : EIATTR_EXIT_INSTR_OFFSETS
	.align		4
        /*00f8*/ 	.byte	0x04, 0x1c
        /*00fa*/ 	.short	(.L_613 - .L_612)


	//   ....[0]....
.L_612:
        /*00fc*/ 	.word	0x00000040


	//   ....[1]....
        /*0100*/ 	.word	0x00001850


	//----- nvinfo : EIATTR_CRS_STACK_SIZE
	.align		4
.L_613:
        /*0104*/ 	.byte	0x04, 0x1e
        /*0106*/ 	.short	(.L_615 - .L_614)
.L_614:
        /*0108*/ 	.word	0x00000000


	//----- nvinfo : EIATTR_CBANK_PARAM_SIZE
	.align		4
.L_615:
        /*010c*/ 	.byte	0x03, 0x19
        /*010e*/ 	.short	0x003c


	//----- nvinfo : EIATTR_PARAM_CBANK
	.align		4
        /*0110*/ 	.byte	0x04, 0x0a
        /*0112*/ 	.short	(.L_617 - .L_616)
	.align		4
.L_616:
        /*0114*/ 	.word	index@(.nv.constant0._Z28split_k_implicit_gemm_stage1I6__halfiLi512ELb0EEvPKT_S3_PS1_PKT0_S7_iiiii)
        /*0118*/ 	.short	0x0380
        /*011a*/ 	.short	0x003c


	//----- nvinfo : EIATTR_SW_WAR
	.align		4
.L_617:
        /*011c*/ 	.byte	0x04, 0x36
        /*011e*/ 	.short	(.L_619 - .L_618)
.L_618:
        /*0120*/ 	.word	0x00000008
.L_619:


//--------------------- .nv.info._Z28split_k_implicit_gemm_stage1I6__halfiLi512ELb1EEvPKT_S3_PS1_PKT0_S7_iiiii --------------------------
	.section	.nv.info._Z28split_k_implicit_gemm_stage1I6__halfiLi512ELb1EEvPKT_S3_PS1_PKT0_S7_iiiii,"",@"SHT_CUDA_INFO"
	.sectionflags	@""
	.align	4


	//----- nvinfo : EIATTR_CUDA_API_VERSION
	.align		4
        /*0000*/ 	.byte	0x04, 0x37
        /*0002*/ 	.short	(.L_621 - .L_620)
.L_620:
        /*0004*/ 	.word	0x00000082


	//----- nvinfo : EIATTR_KPARAM_INFO
	.align		4
.L_621:
        /*0008*/ 	.byte	0x04, 0x17
        /*000a*/ 	.short	(.L_623 - .L_622)
.L_622:
        /*000c*/ 	.word	0x00000000
        /*0010*/ 	.short	0x0009
        /*0012*/ 	.short	0x0038
        /*0014*/ 	.byte	0x00, 0xf0, 0x11, 0x00


	//----- nvinfo : EIATTR_KPARAM_INFO
	.align		4
.L_623:
        /*0018*/ 	.byte	0x04, 0x17
        /*001a*/ 	.short	(.L_625 - .L_624)
.L_624:
        /*001c*/ 	.word	0x00000000
        /*0020*/ 	.short	0x0008
        /*0022*/ 	.short	0x0034
        /*0024*/ 	.byte	0x00, 0xf0, 0x11, 0x00


	//----- nvinfo : EIATTR_KPARAM_INFO
	.align		4
.L_625:
        /*0028*/ 	.byte	0x04, 0x17
        /*002a*/ 	.short	(.L_627 - .L_626)
.L_626:
        /*002c*/ 	.word	0x00000000
        /*0030*/ 	.short	0x0007
        /*0032*/ 	.short	0x0030
        /*0034*/ 	.byte	0x00, 0xf0, 0x11, 0x00


	//----- nvinfo : EIATTR_KPARAM_INFO
	.align		4
.L_627:
        /*0038*/ 	.byte	0x04, 0x17
        /*003a*/ 	.short	(.L_629 - .L_628)
.L_628:
        /*003c*/ 	.word	0x00000000
        /*0040*/ 	.short	0x0006
        /*0042*/ 	.short	0x002c
        /*0044*/ 	.byte	0x00, 0xf0, 0x11, 0x00


	//----- nvinfo : EIATTR_KPARAM_INFO
	.align		4
.L_629:
        /*0048*/ 	.byte	0x04, 0x17
        /*004a*/ 	.short	(.L_631 - .L_630)
.L_630:
        /*004c*/ 	.word	0x00000000
        /*0050*/ 	.short	0x0005
        /*0052*/ 	.short	0x0028
        /*0054*/ 	.byte	0x00, 0xf0, 0x11, 0x00


	//----- nvinfo : EIATTR_KPARAM_INFO
	.align		4
.L_631:
        /*0058*/ 	.byte	0x04, 0x17
        /*005a*/ 	.short	(.L_633 - .L_632)
.L_632:
        /*005c*/ 	.word	0x00000000
        /*0060*/ 	.short	0x0004
        /*0062*/ 	.short	0x0020
        /*0064*/ 	.byte	0x00, 0xf5, 0x21, 0x00


	//----- nvinfo : EIATTR_KPARAM_INFO
	.align		4
.L_633:
        /*0068*/ 	.byte	0x04, 0x17
        /*006a*/ 	.short	(.L_635 - .L_634)
.L_634:
        /*006c*/ 	.word	0x00000000
        /*0070*/ 	.short	0x0003
        /*0072*/ 	.short	0x0018
        /*0074*/ 	.byte	0x00, 0xf5, 0x21, 0x00


	//----- nvinfo : EIATTR_KPARAM_INFO
	.align		4
.L_635:
        /*0078*/ 	.byte	0x04, 0x17
        /*007a*/ 	.short	(.L_637 - .L_636)
.L_636:
        /*007c*/ 	.word	0x00000000
        /*0080*/ 	.short	0x0002
        /*0082*/ 	.short	0x0010
        /*0084*/ 	.byte	0x00, 0xf5, 0x21, 0x00


	//----- nvinfo : EIATTR_KPARAM_INFO
	.align		4
.L_637:
        /*0088*/ 	.byte	0x04, 0x17
        /*008a*/ 	.short	(.L_639 - .L_638)
.L_638:
        /*008c*/ 	.word	0x00000000
        /*0090*/ 	.short	0x0001
        /*0092*/ 	.short	0x0008
        /*0094*/ 	.byte	0x00, 0xf5, 0x21, 0x00


	//----- nvinfo : EIATTR_KPARAM_INFO
	.align		4
.L_639:
        /*0098*/ 	.byte	0x04, 0x17
        /*009a*/ 	.short	(.L_641 - .L_640)
.L_640:
        /*009c*/ 	.word	0x00000000
        /*00a0*/ 	.short	0x0000
        /*00a2*/ 	.short	0x0000
        /*00a4*/ 	.byte	0x00, 0xf5, 0x21, 0x00


	//----- nvinfo : EIATTR_SPARSE_MMA_MASK
	.align		4
.L_641:
        /*00a8*/ 	.byte	0x03, 0x50
        /*00aa*/ 	.short	0x0000


	//----- nvinfo : EIATTR_MAXREG_COUNT
	.align		4
        /*00ac*/ 	.byte	0x03, 0x1b
        /*00ae*/ 	.short	0x00ff


	//----- nvinfo : EIATTR_NUM_BARRIERS
	.align		4
        /*00b0*/ 	.byte	0x02, 0x4c
        /*00b2*/ 	.byte	0x01
	.zero		1


	//----- nvinfo : EIATTR_MERCURY_ISA_VERSION
	.align		4
        /*00b4*/ 	.byte	0x03, 0x5f
        /*00b6*/ 	.short	0x0101


	//----- nvinfo : EIATTR_UNUSED_LOAD_BYTE_OFFSET
	.align		4
        /*00b8*/ 	.byte	0x04, 0x44
        /*00ba*/ 	.short	(.L_643 - .L_642)


	//   ....[0]....
.L_642:
        /*00bc*/ 	.word	0x00001600
        /*00c0*/ 	.word	0x000000fc


	//----- nvinfo : EIATTR_COOP_GROUP_MASK_REGIDS
	.align		4
.L_643:
        /*00c4*/ 	.byte	0x04, 0x29
        /*00c6*/ 	.short	(.L_645 - .L_644)


	//   ....[0]....
.L_644:
        /*00c8*/ 	.word	0xffffffff


	//   ....[1]....
        /*00cc*/ 	.word	0xffffffff


	//   ....[2]....
        /*00d0*/ 	.word	0xffffffff


	//   ....[3]....
        /*00d4*/ 	.word	0xffffffff


	//   ....[4]....
        /*00d8*/ 	.word	0xffffffff


	//----- nvinfo : EIATTR_COOP_GROUP_INSTR_OFFSETS
	.align		4
.L_645:
        /*00dc*/ 	.byte	0x04, 0x28
        /*00de*/ 	.short	(.L_647 - .L_646)


	//   ....[0]....
.L_646:
        /*00e0*/ 	.word	0x000013a0


	//   ....[1]....
        /*00e4*/ 	.word	0x000013f0


	//   ....[2]....
        /*00e8*/ 	.word	0x00001440


	//   ....[3]....
        /*00ec*/ 	.word	0x00001490


	//   ....[4]....
        /*00f0*/ 	.word	0x000014e0


	//----- nvinfo : EIATTR_VRC_CTA_INIT_COUNT
	.align		4
.L_647:
        /*00f4*/ 	.byte	0x02, 0x4a
	.zero		1
	.zero		1


	//----- nvinfo : EIATTR_ATOM16_EMUL_INSTR_REG_MAP
	.align		4
        /*00f8*/ 	.byte	0x04, 0x2e
        /*00fa*/ 	.short	(.L_649 - .L_648)


	//   ....[0]....
.L_648:
        /*00fc*/ 	.word	0x000017f0
        /*0100*/ 	.short	0x000a
        /*0102*/ 	.short	0x0000


	//   ....[1]....
        /*0104*/ 	.word	0x00001850
        /*0108*/ 	.short	0x000a
        /*010a*/ 	.short	0x0000


	//----- nvinfo : EIATTR_EXIT_INSTR_OFFSETS
	.align		4
.L_649:
        /*010c*/ 	.byte	0x04, 0x1c
        /*010e*/ 	.short	(.L_651 - .L_650)


	//   ....[0]....
.L_650:
        /*0110*/ 	.word	0x00000040


	//   ....[1]....
        /*0114*/ 	.word	0x00001930


	//----- nvinfo : EIATTR_CRS_STACK_SIZE
	.align		4
.L_651:
        /*0118*/ 	.byte	0x04, 0x1e
        /*011a*/ 	.short	(.L_653 - .L_652)
.L_652:
        /*011c*/ 	.word	0x00000000


	//----- nvinfo : EIATTR_CBANK_PARAM_SIZE
	.align		4
.L_653:
        /*0120*/ 	.byte	0x03, 0x19
        /*0122*/ 	.short	0x003c


	//----- nvinfo : EIATTR_PARAM_CBANK
	.align		4
        /*0124*/ 	.byte	0x04, 0x0a
        /*0126*/ 	.short	(.L_655 - .L_654)
	.align		4
.L_654:
        /*0128*/ 	.word	index@(.nv.constant0._Z28split_k_implicit_gemm_stage1I6__halfiLi512ELb1EEvPKT_S3_PS1_PKT0_S7_iiiii)
        /*012c*/ 	.short	0x0380
        /*012e*/ 	.short	0x003c


	//----- nvinfo : EIATTR_SW_WAR
	.align		4
.L_655:
        /*0130*/ 	.byte	0x04, 0x36
        /*0132*/ 	.short	(.L_657 - .L_656)
.L_656:
        /*0134*/ 	.word	0x00000008
.L_657:


//--------------------- .nv.info._Z28split_k_implicit_gemm_stage1I6__halfiLi256ELb0EEvPKT_S3_PS1_PKT0_S7_iiiii --------------------------
	.section	.nv.info._Z28split_k_implicit_gemm_stage1I6__halfiLi256ELb0EEvPKT_S3_PS1_PKT0_S7_iiiii,"",@"SHT_CUDA_INFO"
	.sectionflags	@""
	.align	4


	//----- nvinfo : EIATTR_CUDA_API_VERSION
	.align		4
        /*0000*/ 	.byte	0x04, 0x37
        /*0002*/ 	.short	(.L_659 - .L_658)
.L_658:
        /*0004*/ 	.word	0x00000082


	//----- nvinfo : EIATTR_KPARAM_INFO
	.align		4
.L_659:
        /*0008*/ 	.byte	0x04, 0x17
        /*000a*/ 	.short	(.L_661 - .L_660)
.L_660:
        /*000c*/ 	.word	0x00000000
        /*0010*/ 	.short	0x0009
        /*0012*/ 	.short	0x0038
        /*0014*/ 	.byte	0x00, 0xf0, 0x11, 0x00


	//----- nvinfo : EIATTR_KPARAM_INFO
	.align		4
.L_661:
        /*0018*/ 	.byte	0x04, 0x17
        /*001a*/ 	.short	(.L_663 - .L_662)
.L_662:
        /*001c*/ 	.word	0x00000000
        /*0020*/ 	.short	0x0008
        /*0022*/ 	.short	0x0034
        /*0024*/ 	.byte	0x00, 0xf0, 0x11, 0x00


	//----- nvinfo : EIATTR_KPARAM_INFO
	.align		4
.L_663:
        /*0028*/ 	.byte	0x04, 0x17
        /*002a*/ 	.short	(.L_665 - .L_664)
.L_664:
        /*002c*/ 	.word	0x00000000
        /*0030*/ 	.short	0x0007
        /*0032*/ 	.short	0x0030
        /*0034*/ 	.byte	0x00, 0xf0, 0x11, 0x00


	//----- nvinfo : EIATTR_KPARAM_INFO
	.align		4
.L_665:
        /*0038*/ 	.byte	0x04, 0x17
        /*003a*/ 	.short	(.L_667 - .L_666)
.L_666:
        /*003c*/ 	.word	0x00000000
        /*0040*/ 	.short	0x0006
        /*0042*/ 	.short	0x002c
        /*0044*/ 	.byte	0x00, 0xf0, 0x11, 0x00


	//----- nvinfo : EIATTR_KPARAM_INFO
	.align		4
.L_667:
        /*0048*/ 	.byte	0x04, 0x17
        /*004a*/ 	.short	(.L_669 - .L_668)
.L_668:
        /*004c*/ 	.word	0x00000000
        /*0050*/ 	.short	0x0005
        /*0052*/ 	.short	0x0028
        /*0054*/ 	.byte	0x00, 0xf0, 0x11, 0x00


	//----- nvinfo : EIATTR_KPARAM_INFO
	.align		4
.L_669:
        /*0058*/ 	.byte	0x04, 0x17
        /*005a*/ 	.short	(.L_671 - .L_670)
.L_670:
        /*005c*/ 	.word	0x00000000
        /*0060*/ 	.short	0x0004
        /*0062*/ 	.short	0x0020
        /*0064*/ 	.byte	0x00, 0xf5, 0x21, 0x00


	//----- nvinfo : EIATTR_KPARAM_INFO
	.align		4
.L_671:
        /*0068*/ 	.byte	0x04, 0x17
        /*006a*/ 	.short	(.L_673 - .L_672)
.L_672:
        /*006c*/ 	.word	0x00000000
        /*0070*/ 	.short	0x0003
        /*0072*/ 	.short	0x0018
        /*0074*/ 	.byte	0x00, 0xf5, 0x21, 0x00


	//----- nvinfo : EIATTR_KPARAM_INFO
	.align		4
.L_673:
        /*0078*/ 	.byte	0x04, 0x17
        /*007a*/ 	.short	(.L_675 - .L_674)
.L_674:
        /*007c*/ 	.word	0x00000000
        /*0080*/ 	.short	0x0002
        /*0082*/ 	.short	0x0010
        /*0084*/ 	.byte	0x00, 0xf5, 0x21, 0x00


	//----- nvinfo : EIATTR_KPARAM_INFO
	.align		4
.L_675:
        /*0088*/ 	.byte	0x04, 0x17
        /*008a*/ 	.short	(.L_677 - .L_676)
.L_676:
        /*008c*/ 	.word	0x00000000
        /*0090*/ 	.short	0x0001
        /*0092*/ 	.short	0x0008
        /*0094*/ 	.byte	0x00, 0xf5, 0x21, 0x00


	//----- nvinfo : EIATTR_KPARAM_INFO
	.align		4
.L_677:
        /*0098*/ 	.byte	0x04, 0x17
        /*009a*/ 	.short	(.L_679 - .L_678)
.L_678:
        /*009c*/ 	.word	0x00000000
        /*00a0*/ 	.short	0x0000
        /*00a2*/ 	.short	0x0000
        /*00a4*/ 	.byte	0x00, 0xf5, 0x21, 0x00


	//----- nvinfo : EIATTR_SPARSE_MMA_MASK
	.align		4
.L_679:
        /*00a8*/ 	.byte	0x03, 0x50
        /*00aa*/ 	.short	0x0000


	//----- nvinfo : EIATTR_MAXREG_COUNT
	.align		4
        /*00ac*/ 	.byte	0x03, 0x1b
        /*00ae*/ 	.short	0x00ff


	//----- nvinfo : EIATTR_NUM_BARRIERS
	.align		4
        /*00b0*/ 	.byte	0x02, 0x4c
        /*00b2*/ 	.byte	0x01
	.zero		1


	//----- nvinfo : EIATTR_MERCURY_ISA_VERSION
	.align		4
        /*00b4*/ 	.byte	0x03, 0x5f
        /*00b6*/ 	.short	0x0101


	//----- nvinfo : EIATTR_UNUSED_LOAD_BYTE_OFFSET
	.align		4
        /*00b8*/ 	.byte	0x04, 0x44
        /*00ba*/ 	.short	(.L_681 - .L_680)


	//   ....[0]....
.L_680:
        /*00bc*/ 	.word	0x00001600
        /*00c0*/ 	.word	0x000000fc


	//----- nvinfo : EIATTR_COOP_GROUP_MASK_REGIDS
	.align		4
.L_681:
        /*00c4*/ 	.byte	0x04, 0x29
        /*00c6*/ 	.short	(.L_683 - .L_682)


	//   ....[0]....
.L_682:
        /*00c8*/ 	.word	0xffffffff


	//   ....[1]....
        /*00cc*/ 	.word	0xffffffff


	//   ....[2]....
        /*00d0*/ 	.word	0xffffffff


	//   ....[3]....
        /*00d4*/ 	.word	0xffffffff


	//   ....[4]....
        /*00d8*/ 	.word	0xffffffff


	//----- nvinfo : EIATTR_COOP_GROUP_INSTR_OFFSETS
	.align		4
.L_683:
        /*00dc*/ 	.byte	0x04, 0x28
        /*00de*/ 	.short	(.L_685 - .L_684)


	//   ....[0]....
.L_684:
        /*00e0*/ 	.word	0x00001390


	//   ....[1]....
        /*00e4*/ 	.word	0x000013e0


	//   ....[2]....
        /*00e8*/ 	.word	0x00001430


	//   ....[3]....
        /*00ec*/ 	.word	0x00001480


	//   ....[4]....
        /*00f0*/ 	.word	0x000014d0


	//----- nvinfo : EIATTR_VRC_CTA_INIT_COUNT
	.align		4
.L_685:
        /*00f4*/ 	.byte	0x02, 0x4a
	.zero		1
	.zero		1


	//----- nvinfo : EIATTR_EXIT_INSTR_OFFSETS
	.align		4
        /*00f8*/ 	.byte	0x04, 0x1c
        /*00fa*/ 	.short	(.L_687 - .L_686)


	//   ....[0]....
.L_686:
        /*00fc*/ 	.word	0x00000040


	//   ....[1]....
        /*0100*/ 	.word	0x000017a0


	//----- nvinfo : EIATTR_CRS_STACK_SIZE
	.align		4
.L_687:
        /*0104*/ 	.byte	0x04, 0x1e
        /*0106*/ 	.short	(.L_689 - .L_688)
.L_688:
        /*0108*/ 	.word	0x00000000


	//----- nvinfo : EIATTR_CBANK_PARAM_SIZE
	.align		4
.L_689:
        /*010c*/ 	.byte	0x03, 0x19
        /*010e*/ 	.short	0x003c


	//----- nvinfo : EIATTR_PARAM_CBANK
	.align		4
        /*0110*/ 	.byte	0x04, 0x0a
        /*0112*/ 	.short	(.L_691 - .L_690)
	.align		4
.L_690:
        /*0114*/ 	.word	index@(.nv.constant0._Z28split_k_implicit_gemm_stage1I6__halfiLi256ELb0EEvPKT_S3_PS1_PKT0_S7_iiiii)
        /*0118*/ 	.short	0x0380
        /*011a*/ 	.short	0x003c


	//----- nvinfo : EIATTR_SW_WAR
	.align		4
.L_691:
        /*011c*/ 	.byte	0x04, 0x36
        /*011e*/ 	.short	(.L_693 - .L_692)
.L_692:
        /*0120*/ 	.word	0x00000008
.L_693:


//--------------------- .nv.info._Z28split_k_implicit_gemm_stage1I6__halfiLi256ELb1EEvPKT_S3_PS1_PKT0_S7_iiiii --------------------------
	.section	.nv.info._Z28split_k_implicit_gemm_stage1I6__halfiLi256ELb1EEvPKT_S3_PS1_PKT0_S7_iiiii,"",@"SHT_CUDA_INFO"
	.sectionflags	@""
	.align	4


	//----- nvinfo : EIATTR_CUDA_API_VERSION
	.align		4
        /*0000*/ 	.byte	0x04, 0x37
        /*0002*/ 	.short	(.L_695 - .L_694)
.L_694:
        /*0004*/ 	.word	0x00000082


	//----- nvinfo : EIATTR_KPARAM_INFO
	.align		4
.L_695:
        /*0008*/ 	.byte	0x04, 0x17
        /*000a*/ 	.short	(.L_697 - .L_696)
.L_696:
        /*000c*/ 	.word	0x00000000
        /*0010*/ 	.short	0x0009
        /*0012*/ 	.short	0x0038
        /*0014*/ 	.byte	0x00, 0xf0, 0x11, 0x00


	//----- nvinfo : EIATTR_KPARAM_INFO
	.align		4
.L_697:
        /*0018*/ 	.byte	0x04, 0x17
        /*001a*/ 	.short	(.L_699 - .L_698)
.L_698:
        /*001c*/ 	.word	0x00000000
        /*0020*/ 	.short	0x0008
        /*0022*/ 	.short	0x0034
        /*0024*/ 	.byte	0x00, 0xf0, 0x11, 0x00


	//----- nvinfo : EIATTR_KPARAM_INFO
	.align		4
.L_699:
        /*0028*/ 	.byte	0x04, 0x17
        /*002a*/ 	.short	(.L_701 - .L_700)
.L_700:
        /*002c*/ 	.word	0x00000000
        /*0030*/ 	.short	0x0007
        /*0032*/ 	.short	0x0030
        /*0034*/ 	.byte	0x00, 0xf0, 0x11, 0x00


	//----- nvinfo : EIATTR_KPARAM_INFO
	.align		4
.L_701:
        /*0038*/ 	.byte	0x04, 0x17
        /*003a*/ 	.short	(.L_703 - .L_702)
.L_702:
        /*003c*/ 	.word	0x00000000
        /*0040*/ 	.short	0x0006
        /*0042*/ 	.short	0x002c
        /*0044*/ 	.byte	0x00, 0xf0, 0x11, 0x00


	//----- nvinfo : EIATTR_KPARAM_INFO
	.align		4
.L_703:
        /*0048*/ 	.byte	0x04, 0x17
        /*004a*/ 	.short	(.L_705 - .L_704)
.L_704:
        /*004c*/ 	.word	0x00000000
        /*0050*/ 	.short	0x0005
        /*0052*/ 	.short	0x0028
        /*0054*/ 	.byte	0x00, 0xf0, 0x11, 0x00


	//----- nvinfo : EIATTR_KPARAM_INFO
	.align		4
.L_705:
        /*0058*/ 	.byte	0x04, 0x17
        /*005a*/ 	.short	(.L_707 - .L_706)
.L_706:
        /*005c*/ 	.word	0x00000000
        /*0060*/ 	.short	0x0004
        /*0062*/ 	.short	0x0020
        /*0064*/ 	.byte	0x00, 0xf5, 0x21, 0x00


	//----- nvinfo : EIATTR_KPARAM_INFO
	.align		4
.L_707:
        /*0068*/ 	.byte	0x04, 0x17
        /*006a*/ 	.short	(.L_709 - .L_708)
.L_708:
        /*006c*/ 	.word	0x00000000
        /*0070*/ 	.short	0x0003
        /*0072*/ 	.short	0x0018
        /*0074*/ 	.byte	0x00, 0xf5, 0x21, 0x00


	//----- nvinfo : EIATTR_KPARAM_INFO
	.align		4
.L_709:
        /*0078*/ 	.byte	0x04, 0x17
        /*007a*/ 	.short	(.L_711 - .L_710)
.L_710:
        /*007c*/ 	.word	0x00000000
        /*0080*/ 	.short	0x0002
        /*0082*/ 	.short	0x0010
        /*0084*/ 	.byte	0x00, 0xf5, 0x21, 0x00


	//----- nvinfo : EIATTR_KPARAM_INFO
	.align		4
.L_711:
        /*0088*/ 	.byte	0x04, 0x17
        /*008a*/ 	.short	(.L_713 - .L_712)
.L_712:
        /*008c*/ 	.word	0x00000000
        /*0090*/ 	.short	0x0001
        /*0092*/ 	.short	0x0008
        /*0094*/ 	.byte	0x00, 0xf5, 0x21, 0x00


	//----- nvinfo : EIATTR_KPARAM_INFO
	.align		4
.L_713:
        /*0098*/ 	.byte	0x04, 0x17
        /*009a*/ 	.short	(.L_715 - .L_714)
.L_714:
        /*009c*/ 	.word	0x00000000
        /*00a0*/ 	.short	0x0000
        /*00a2*/ 	.short	0x0000
        /*00a4*/ 	.byte	0x00, 0xf5, 0x21, 0x00


	//----- nvinfo : EIATTR_SPARSE_MMA_MASK
	.align		4
.L_715:
        /*00a8*/ 	.byte	0x03, 0x50
        /*00aa*/ 	.short	0x0000


	//----- nvinfo : EIATTR_MAXREG_COUNT
	.align		4
        /*00ac*/ 	.byte	0x03, 0x1b
        /*00ae*/ 	.short	0x00ff


	//----- nvinfo : EIATTR_NUM_BARRIERS
	.align		4
        /*00b0*/ 	.byte	0x02, 0x4c
        /*00b2*/ 	.byte	0x01
	.zero		1


	//----- nvinfo : EIATTR_MERCURY_ISA_VERSION
	.align		4
        /*00b4*/ 	.byte	0x03, 0x5f
        /*00b6*/ 	.short	0x0101


	//----- nvinfo : EIATTR_UNUSED_LOAD_BYTE_OFFSET
	.align		4
        /*00b8*/ 	.byte	0x04, 0x44
        /*00ba*/ 	.short	(.L_717 - .L_716)


	//   ....[0]....
.L_716:
        /*00bc*/ 	.word	0x00001600
        /*00c0*/ 	.word	0x000000fc


	//----- nvinfo : EIATTR_COOP_GROUP_MASK_REGIDS
	.align		4
.L_717:
        /*00c4*/ 	.byte	0x04, 0x29
        /*00c6*/ 	.short	(.L_719 - .L_718)


	//   ....[0]....
.L_718:
        /*00c8*/ 	.word	0xffffffff


	//   ....[1]....
        /*00cc*/ 	.word	0xffffffff


	//   ....[2]....
        /*00d0*/ 	.word	0xffffffff


	//   ....[3]....
        /*00d4*/ 	.word	0xffffffff


	//   ....[4]....
        /*00d8*/ 	.word	0xffffffff


	//----- nvinfo : EIATTR_COOP_GROUP_INSTR_OFFSETS
	.align		4
.L_719:
        /*00dc*/ 	.byte	0x04, 0x28
        /*00de*/ 	.short	(.L_721 - .L_720)


	//   ....[0]....
.L_720:
        /*00e0*/ 	.word	0x000013a0


	//   ....[1]....
        /*00e4*/ 	.word	0x000013f0


	//   ....[2]....
        /*00e8*/ 	.word	0x00001440


	//   ....[3]....
        /*00ec*/ 	.word	0x00001490


	//   ....[4]....
        /*00f0*/ 	.word	0x000014e0


	//----- nvinfo : EIATTR_VRC_CTA_INIT_COUNT
	.align		4
.L_721:
        /*00f4*/ 	.byte	0x02, 0x4a
	.zero		1
	.zero		1


	//----- nvinfo : EIATTR_ATOM16_EMUL_INSTR_REG_MAP
	.align		4
        /*00f8*/ 	.byte	0x04, 0x2e
        /*00fa*/ 	.short	(.L_723 - .L_722)


	//   ....[0]....
.L_722:
        /*00fc*/ 	.word	0x00001740
        /*0100*/ 	.short	0x000a
        /*0102*/ 	.short	0x0000


	//   ....[1]....
        /*0104*/ 	.word	0x000017a0
        /*0108*/ 	.short	0x000a
        /*010a*/ 	.short	0x0000


	//----- nvinfo : EIATTR_EXIT_INSTR_OFFSETS
	.align		4
.L_723:
        /*010c*/ 	.byte	0x04, 0x1c
        /*010e*/ 	.short	(.L_725 - .L_724)


	//   ....[0]....
.L_724:
        /*0110*/ 	.word	0x00000040


	//   ....[1]....
        /*0114*/ 	.word	0x00001880


	//----- nvinfo : EIATTR_CRS_STACK_SIZE
	.align		4
.L_725:
        /*0118*/ 	.byte	0x04, 0x1e
        /*011a*/ 	.short	(.L_727 - .L_726)
.L_726:
        /*011c*/ 	.word	0x00000000


	//----- nvinfo : EIATTR_CBANK_PARAM_SIZE
	.align		4
.L_727:
        /*0120*/ 	.byte	0x03, 0x19
        /*0122*/ 	.short	0x003c


	//----- nvinfo : EIATTR_PARAM_CBANK
	.align		4
        /*0124*/ 	.byte	0x04, 0x0a
        /*0126*/ 	.short	(.L_729 - .L_728)
	.align		4
.L_728:
        /*0128*/ 	.word	index@(.nv.constant0._Z28split_k_implicit_gemm_stage1I6__halfiLi256ELb1EEvPKT_S3_PS1_PKT0_S7_iiiii)
        /*012c*/ 	.short	0x0380
        /*012e*/ 	.short	0x003c


	//----- nvinfo : EIATTR_SW_WAR
	.align		4
.L_729:
        /*0130*/ 	.byte	0x04, 0x36
        /*0132*/ 	.short	(.L_731 - .L_730)
.L_730:
        /*0134*/ 	.word	0x00000008
.L_731:


//--------------------- .nv.info._Z28split_k_implicit_gemm_stage1I6__halfiLi128ELb0EEvPKT_S3_PS1_PKT0_S7_iiiii --------------------------
	.section	.nv.info._Z28split_k_implicit_gemm_stage1I6__halfiLi128ELb0EEvPKT_S3_PS1_PKT0_S7_iiiii,"",@"SHT_CUDA_INFO"
	.sectionflags	@""
	.align	4


	//----- nvinfo : EIATTR_CUDA_API_VERSION
	.align		4
        /*0000*/ 	.byte	0x04, 0x37
        /*0002*/ 	.short	(.L_733 - .L_732)
.L_732:
        /*0004*/ 	.word	0x00000082


	//----- nvinfo : EIATTR_KPARAM_INFO
	.align		4
.L_733:
        /*0008*/ 	.byte	0x04, 0x17
        /*000a*/ 	.short	(.L_735 - .L_734)
.L_734:
        /*000c*/ 	.word	0x00000000
        /*0010*/ 	.short	0x0009
        /*0012*/ 	.short	0x0038
        /*0014*/ 	.byte	0x00, 0xf0, 0x11, 0x00


	//----- nvinfo : EIATTR_KPARAM_INFO
	.align		4
.L_735:
        /*0018*/ 	.byte	0x04, 0x17
        /*001a*/ 	.short	(.L_737 - .L_736)
.L_736:
        /*001c*/ 	.word	0x00000000
        /*0020*/ 	.short	0x0008
        /*0022*/ 	.short	0x0034
        /*0024*/ 	.byte	0x00, 0xf0, 0x11, 0x00


	//----- nvinfo : EIATTR_KPARAM_INFO
	.align		4
.L_737:
        /*0028*/ 	.byte	0x04, 0x17
        /*002a*/ 	.short	(.L_739 - .L_738)
.L_738:
        /*002c*/ 	.word	0x00000000
        /*0030*/ 	.short	0x0007
        /*0032*/ 	.short	0x0030
        /*0034*/ 	.byte	0x00, 0xf0, 0x11, 0x00


	//----- nvinfo : EIATTR_KPARAM_INFO
	.align		4
.L_739:
        /*0038*/ 	.byte	0x04, 0x17
        /*003a*/ 	.short	(.L_741 - .L_740)
.L_740:
        /*003c*/ 	.word	0x00000000
        /*0040*/ 	.short	0x0006
        /*0042*/ 	.short	0x002c
        /*0044*/ 	.byte	0x00, 0xf0, 0x11, 0x00


	//----- nvinfo : EIATTR_KPARAM_INFO
	.align		4
.L_741:
        /*0048*/ 	.byte	0x04, 0x17
        /*004a*/ 	.short	(.L_743 - .L_742)
.L_742:
        /*004c*/ 	.word	0x00000000
        /*0050*/ 	.short	0x0005
        /*0052*/ 	.short	0x0028
        /*0054*/ 	.byte	0x00, 0xf0, 0x11, 0x00


	//----- nvinfo : EIATTR_KPARAM_INFO
	.align		4
.L_743:
        /*0058*/ 	.byte	0x04, 0x17
        /*005a*/ 	.short	(.L_745 - .L_744)
.L_744:
        /*005c*/ 	.word	0x00000000
        /*0060*/ 	.short	0x0004
        /*0062*/ 	.short	0x0020
        /*0064*/ 	.byte	0x00, 0xf5, 0x21, 0x00


	//----- nvinfo : EIATTR_KPARAM_INFO
	.align		4
.L_745:
        /*0068*/ 	.byte	0x04, 0x17
        /*006a*/ 	.short	(.L_747 - .L_746)
.L_746:
        /*006c*/ 	.word	0x00000000
        /*0070*/ 	.short	0x0003
        /*0072*/ 	.short	0x0018
        /*0074*/ 	.byte	0x00, 0xf5, 0x21, 0x00


	//----- nvinfo : EIATTR_KPARAM_INFO
	.align		4
.L_747:
        /*0078*/ 	.byte	0x04, 0x17
        /*007a*/ 	.short	(.L_749 - .L_748)
.L_748:
        /*007c*/ 	.word	0x00000000
        /*0080*/ 	.short	0x0002
        /*0082*/ 	.short	0x0010
        /*0084*/ 	.byte	0x00, 0xf5, 0x21, 0x00


	//----- nvinfo : EIATTR_KPARAM_INFO
	.align		4
.L_749:
        /*0088*/ 	.byte	0x04, 0x17
        /*008a*/ 	.short	(.L_751 - .L_750)
.L_750:
        /*008c*/ 	.word	0x00000000
        /*0090*/ 	.short	0x0001
        /*0092*/ 	.short	0x0008
        /*0094*/ 	.byte	0x00, 0xf5, 0x21, 0x00


	//----- nvinfo : EIATTR_KPARAM_INFO
	.align		4
.L_751:
        /*0098*/ 	.byte	0x04, 0x17
        /*009a*/ 	.short	(.L_753 - .L_752)
.L_752:
        /*009c*/ 	.word	0x00000000
        /*00a0*/ 	.short	0x0000
        /*00a2*/ 	.short	0x0000
        /*00a4*/ 	.byte	0x00, 0xf5, 0x21, 0x00


	//----- nvinfo : EIATTR_SPARSE_MMA_MASK
	.align		4
.L_753:
        /*00a8*/ 	.byte	0x03, 0x50
        /*00aa*/ 	.short	0x0000


	//----- nvinfo : EIATTR_MAXREG_COUNT
	.align		4
        /*00ac*/ 	.byte	0x03, 0x1b
        /*00ae*/ 	.short	0x00ff


	//----- nvinfo : EIATTR_NUM_BARRIERS
	.align		4
        /*00b0*/ 	.byte	0x02, 0x4c
        /*00b2*/ 	.byte	0x01
	.zero		1


	//----- nvinfo : EIATTR_MERCURY_ISA_VERSION
	.align		4
        /*00b4*/ 	.byte	0x03, 0x5f
        /*00b6*/ 	.short	0x0101


	//----- nvinfo : EIATTR_COOP_GROUP_MASK_REGIDS
	.align		4
        /*00b8*/ 	.byte	0x04, 0x29
        /*00ba*/ 	.short	(.L_755 - .L_754)


	//   ....[0]....
.L_754:
        /*00bc*/ 	.word	0xffffffff


	//   ....[1]....
        /*00c0*/ 	.word	0xffffffff


	//   ....[2]....
        /*00c4*/ 	.word	0xffffffff


	//   ....[3]....
        /*00c8*/ 	.word	0xffffffff


	//   ....[4]....
        /*00cc*/ 	.word	0xffffffff


	//----- nvinfo : EIATTR_COOP_GROUP_INSTR_OFFSETS
	.align		4
.L_755:
        /*00d0*/ 	.byte	0x04, 0x28
        /*00d2*/ 	.short	(.L_757 - .L_756)


	//   ....[0]....
.L_756:
        /*00d4*/ 	.word	0x00001390


	//   ....[1]....
        /*00d8*/ 	.word	0x000013e0


	//   ....[2]....
        /*00dc*/ 	.word	0x00001430


	//   ....[3]....
        /*00e0*/ 	.word	0x00001480


	//   ....[4]....
        /*00e4*/ 	.word	0x000014d0


	//----- nvinfo : EIATTR_VRC_CTA_INIT_COUNT
	.align		4
.L_757:
        /*00e8*/ 	.byte	0x02, 0x4a
	.zero		1
	.zero		1


	//----- nvinfo : EIATTR_EXIT_INSTR_OFFSETS
	.align		4
        /*00ec*/ 	.byte	0x04, 0x1c
        /*00ee*/ 	.short	(.L_759 - .L_758)


	//   ....[0]....
.L_758:
        /*00f0*/ 	.word	0x00000040


	//   ....[1]....
        /*00f4*/ 	.word	0x00001740


	//----- nvinfo : EIATTR_CRS_STACK_SIZE
	.align		4
.L_759:
        /*00f8*/ 	.byte	0x04, 0x1e
        /*00fa*/ 	.short	(.L_761 - .L_760)
.L_760:
        /*00fc*/ 	.word	0x00000000


	//----- nvinfo : EIATTR_CBANK_PARAM_SIZE
	.align		4
.L_761:
        /*0100*/ 	.byte	0x03, 0x19
        /*0102*/ 	.short	0x003c


	//----- nvinfo : EIATTR_PARAM_CBANK
	.align		4
        /*0104*/ 	.byte	0x04, 0x0a
        /*0106*/ 	.short	(.L_763 - .L_762)
	.align		4
.L_762:
        /*0108*/ 	.word	index@(.nv.constant0._Z28split_k_implicit_gemm_stage1I6__halfiLi128ELb0EEvPKT_S3_PS1_PKT0_S7_iiiii)
        /*010c*/ 	.short	0x0380
        /*010e*/ 	.short	0x003c


	//----- nvinfo : EIATTR_SW_WAR
	.align		4
.L_763:
        /*0110*/ 	.byte	0x04, 0x36
        /*0112*/ 	.short	(.L_765 - .L_764)
.L_764:
        /*0114*/ 	.word	0x00000008
.L_765:


//--------------------- .nv.info._Z28split_k_implicit_gemm_stage1I6__halfiLi128ELb1EEvPKT_S3_PS1_PKT0_S7_iiiii --------------------------
	.section	.nv.info._Z28split_k_implicit_gemm_stage1I6__halfiLi128ELb1EEvPKT_S3_PS1_PKT0_S7_iiiii,"",@"SHT_CUDA_INFO"
	.sectionflags	@""
	.align	4


	//----- nvinfo : EIATTR_CUDA_API_VERSION
	.align		4
        /*0000*/ 	.byte	0x04, 0x37
        /*0002*/ 	.short	(.L_767 - .L_766)
.L_766:
        /*0004*/ 	.word	0x00000082


	//----- nvinfo : EIATTR_KPARAM_INFO
	.align		4
.L_767:
        /*0008*/ 	.byte	0x04, 0x17
        /*000a*/ 	.short	(.L_769 - .L_768)
.L_768:
        /*000c*/ 	.word	0x00000000
        /*0010*/ 	.short	0x0009
        /*0012*/ 	.short	0x0038
        /*0014*/ 	.byte	0x00, 0xf0, 0x11, 0x00


	//----- nvinfo : EIATTR_KPARAM_INFO
	.align		4
.L_769:
        /*0018*/ 	.byte	0x04, 0x17
        /*001a*/ 	.short	(.L_771 - .L_770)
.L_770:
        /*001c*/ 	.word	0x00000000
        /*0020*/ 	.short	0x0008
        /*0022*/ 	.short	0x0034
        /*0024*/ 	.byte	0x00, 0xf0, 0x11, 0x00


	//----- nvinfo : EIATTR_KPARAM_INFO
	.align		4
.L_771:
        /*0028*/ 	.byte	0x04, 0x17
        /*002a*/ 	.short	(.L_773 - .L_772)
.L_772:
        /*002c*/ 	.word	0x00000000
        /*0030*/ 	.short	0x0007
        /*0032*/ 	.short	0x0030
        /*0034*/ 	.byte	0x00, 0xf0, 0x11, 0x00


	//----- nvinfo : EIATTR_KPARAM_INFO
	.align		4
.L_773:
        /*0038*/ 	.byte	0x04, 0x17
        /*003a*/ 	.short	(.L_775 - .L_774)
.L_774:
        /*003c*/ 	.word	0x00000000
        /*0040*/ 	.short	0x0006
        /*0042*/ 	.short	0x002c
        /*0044*/ 	.byte	0x00, 0xf0, 0x11, 0x00


	//----- nvinfo : EIATTR_KPARAM_INFO
	.align		4
.L_775:
        /*0048*/ 	.byte	0x04, 0x17
        /*004a*/ 	.short	(.L_777 - .L_776)
.L_776:
        /*004c*/ 	.word	0x00000000
        /*0050*/ 	.short	0x0005
        /*0052*/ 	.short	0x0028
        /*0054*/ 	.byte	0x00, 0xf0, 0x11, 0x00


	//----- nvinfo : EIATTR_KPARAM_INFO
	.align		4
.L_777:
        /*0058*/ 	.byte	0x04, 0x17
        /*005a*/ 	.short	(.L_779 - .L_778)
.L_778:
        /*005c*/ 	.word	0x00000000
        /*0060*/ 	.short	0x0004
        /*0062*/ 	.short	0x0020
        /*0064*/ 	.byte	0x00, 0xf5, 0x21, 0x00


	//----- nvinfo : EIATTR_KPARAM_INFO
	.align		4
.L_779:
        /*0068*/ 	.byte	0x04, 0x17
        /*006a*/ 	.short	(.L_781 - .L_780)
.L_780:
        /*006c*/ 	.word	0x00000000
        /*0070*/ 	.short	0x0003
        /*0072*/ 	.short	0x0018
        /*0074*/ 	.byte	0x00, 0xf5, 0x21, 0x00


	//----- nvinfo : EIATTR_KPARAM_INFO
	.align		4
.L_781:
        /*0078*/ 	.byte	0x04, 0x17
        /*007a*/ 	.short	(.L_783 - .L_782)
.L_782:
        /*007c*/ 	.word	0x00000000
        /*0080*/ 	.short	0x0002
        /*0082*/ 	.short	0x0010
        /*0084*/ 	.byte	0x00, 0xf5, 0x21, 0x00


	//----- nvinfo : EIATTR_KPARAM_INFO
	.align		4
.L_783:
        /*0088*/ 	.byte	0x04, 0x17
        /*008a*/ 	.short	(.L_785 - .L_784)
.L_784:
        /*008c*/ 	.word	0x00000000
        /*0090*/ 	.short	0x0001
        /*0092*/ 	.short	0x0008
        /*0094*/ 	.byte	0x00, 0xf5, 0x21, 0x00


	//----- nvinfo : EIATTR_KPARAM_INFO
	.align		4
.L_785:
        /*0098*/ 	.byte	0x04, 0x17
        /*009a*/ 	.short	(.L_787 - .L_786)
.L_786:
        /*009c*/ 	.word	0x00000000
        /*00a0*/ 	.short	0x0000
        /*00a2*/ 	.short	0x0000
        /*00a4*/ 	.byte	0x00, 0xf5, 0x21, 0x00


	//----- nvinfo : EIATTR_SPARSE_MMA_MASK
	.align		4
.L_787:
        /*00a8*/ 	.byte	0x03, 0x50
        /*00aa*/ 	.short	0x0000


	//----- nvinfo : EIATTR_MAXREG_COUNT
	.align		4
        /*00ac*/ 	.byte	0x03, 0x1b
        /*00ae*/ 	.short	0x00ff


	//----- nvinfo : EIATTR_NUM_BARRIERS
	.align		4
        /*00b0*/ 	.byte	0x02, 0x4c
        /*00b2*/ 	.byte	0x01
	.zero		1


	//----- nvinfo : EIATTR_MERCURY_ISA_VERSION
	.align		4
        /*00b4*/ 	.byte	0x03, 0x5f
        /*00b6*/ 	.short	0x0101


	//----- nvinfo : EIATTR_COOP_GROUP_MASK_REGIDS
	.align		4
        /*00b8*/ 	.byte	0x04, 0x29
        /*00ba*/ 	.short	(.L_789 - .L_788)


	//   ....[0]....
.L_788:
        /*00bc*/ 	.word	0xffffffff


	//   ....[1]....
        /*00c0*/ 	.word	0xffffffff


	//   ....[2]....
        /*00c4*/ 	.word	0xffffffff


	//   ....[3]....
        /*00c8*/ 	.word	0xffffffff


	//   ....[4]....
        /*00cc*/ 	.word	0xffffffff


	//----- nvinfo : EIATTR_COOP_GROUP_INSTR_OFFSETS
	.align		4
.L_789:
        /*00d0*/ 	.byte	0x04, 0x28
        /*00d2*/ 	.short	(.L_791 - .L_790)


	//   ....[0]....
.L_790:
        /*00d4*/ 	.word	0x000013a0


	//   ....[1]....
        /*00d8*/ 	.word	0x000013f0


	//   ....[2]....
        /*00dc*/ 	.word	0x00001450


	//   ....[3]....
        /*00e0*/ 	.word	0x000014c0


	//   ....[4]....
        /*00e4*/ 	.word	0x00001510


	//----- nvinfo : EIATTR_VRC_CTA_INIT_COUNT
	.align		4
.L_791:
        /*00e8*/ 	.byte	0x02, 0x4a
	.zero		1
	.zero		1


	//----- nvinfo : EIATTR_ATOM16_EMUL_INSTR_REG_MAP
	.align		4
        /*00ec*/ 	.byte	0x04, 0x2e
        /*00ee*/ 	.short	(.L_793 - .L_792)


	//   ....[0]....
.L_792:
        /*00f0*/ 	.word	0x000016e0
        /*00f4*/ 	.short	0x000a
        /*00f6*/ 	.short	0x0000


	//   ....[1]....
        /*00f8*/ 	.word	0x00001740
        /*00fc*/ 	.short	0x000a
        /*00fe*/ 	.short	0x0000


	//----- nvinfo : EIATTR_EXIT_INSTR_OFFSETS
	.align		4
.L_793:
        /*0100*/ 	.byte	0x04, 0x1c
        /*0102*/ 	.short	(.L_795 - .L_794)


	//   ....[0]....
.L_794:
        /*0104*/ 	.word	0x00000040


	//   ....[1]....
        /*0108*/ 	.word	0x00001820


	//----- nvinfo : EIATTR_CRS_STACK_SIZE
	.align		4
.L_795:
        /*010c*/ 	.byte	0x04, 0x1e
        /*010e*/ 	.short	(.L_797 - .L_796)
.L_796:
        /*0110*/ 	.word	0x00000000


	//----- nvinfo : EIATTR_CBANK_PARAM_SIZE
	.align		4
.L_797:
        /*0114*/ 	.byte	0x03, 0x19
        /*0116*/ 	.short	0x003c


	//----- nvinfo : EIATTR_PARAM_CBANK
	.align		4
        /*0118*/ 	.byte	0x04, 0x0a
        /*011a*/ 	.short	(.L_799 - .L_798)
	.align		4
.L_798:
        /*011c*/ 	.word	index@(.nv.constant0._Z28split_k_implicit_gemm_stage1I6__halfiLi128ELb1EEvPKT_S3_PS1_PKT0_S7_iiiii)
        /*0120*/ 	.short	0x0380
        /*0122*/ 	.short	0x003c


	//----- nvinfo : EIATTR_SW_WAR
	.align		4
.L_799:
        /*0124*/ 	.byte	0x04, 0x36
        /*0126*/ 	.short	(.L_801 - .L_800)
.L_800:
        /*0128*/ 	.word	0x00000008
.L_801:


//--------------------- .nv.info._Z24split_k_reduction_kernelIfLi512EEvPT_PKS0_iii --------------------------
	.section	.nv.info._Z24split_k_reduction_kernelIfLi512EEvPT_PKS0_iii,"",@"SHT_CUDA_INFO"
	.sectionflags	@""
	.align	4


	//----- nvinfo : EIATTR_CUDA_API_VERSION
	.align		4
        /*0000*/ 	.byte	0x04, 0x37
        /*0002*/ 	.short	(.L_803 - .L_802)
.L_802:
        /*0004*/ 	.word	0x00000082


	//----- nvinfo : EIATTR_KPARAM_INFO
	.align		4
.L_803:
        /*0008*/ 	.byte	0x04, 0x17
        /*000a*/ 	.short	(.L_805 - .L_804)
.L_804:
        /*000c*/ 	.word	0x00000000
        /*0010*/ 	.short	0x0004
        /*0012*/ 	.short	0x0018
        /*0014*/ 	.byte	0x00, 0xf0, 0x11, 0x00


	//----- nvinfo : EIATTR_KPARAM_INFO
	.align		4
.L_805:
        /*0018*/ 	.byte	0x04, 0x17
        /*001a*/ 	.short	(.L_807 - .L_806)
.L_806:
        /*001c*/ 	.word	0x00000000
        /*0020*/ 	.short	0x0003
        /*0022*/ 	.short	0x0014
        /*0024*/ 	.byte	0x00, 0xf0, 0x11, 0x00


	//----- nvinfo : EIATTR_KPARAM_INFO
	.align		4
.L_807:
        /*0028*/ 	.byte	0x04, 0x17
        /*002a*/ 	.short	(.L_809 - .L_808)
.L_808:
        /*002c*/ 	.word	0x00000000
        /*0030*/ 	.short	0x0002
        /*0032*/ 	.short	0x0010
        /*0034*/ 	.byte	0x00, 0xf0, 0x11, 0x00


	//----- nvinfo : EIATTR_KPARAM_INFO
	.align		4
.L_809:
        /*0038*/ 	.byte	0x04, 0x17
        /*003a*/ 	.short	(.L_811 - .L_810)
.L_810:
        /*003c*/ 	.word	0x00000000
        /*0040*/ 	.short	0x0001
        /*0042*/ 	.short	0x0008
        /*0044*/ 	.byte	0x00, 0xf5, 0x21, 0x00


	//----- nvinfo : EIATTR_KPARAM_INFO
	.align		4
.L_811:
        /*0048*/ 	.byte	0x04, 0x17
        /*004a*/ 	.short	(.L_813 - .L_812)
.L_812:
        /*004c*/ 	.word	0x00000000
        /*0050*/ 	.short	0x0000
        /*0052*/ 	.short	0x0000
        /*0054*/ 	.byte	0x00, 0xf5, 0x21, 0x00


	//----- nvinfo : EIATTR_SPARSE_MMA_MASK
	.align		4
.L_813:
        /*0058*/ 	.byte	0x03, 0x50
        /*005a*/ 	.short	0x0000


	//----- nvinfo : EIATTR_MAXREG_COUNT
	.align		4
        /*005c*/ 	.byte	0x03, 0x1b
        /*005e*/ 	.short	0x00ff


	//----- nvinfo : EIATTR_NUM_BARRIERS
	.align		4
        /*0060*/ 	.byte	0x02, 0x4c
        /*0062*/ 	.byte	0x01
	.zero		1


	//----- nvinfo : EIATTR_MERCURY_ISA_VERSION
	.align		4
        /*0064*/ 	.byte	0x03, 0x5f
        /*0066*/ 	.short	0x0101


	//----- nvinfo : EIATTR_UNUSED_LOAD_BYTE_OFFSET
	.align		4
        /*0068*/ 	.byte	0x04, 0x44
        /*006a*/ 	.short	(.L_815 - .L_814)


	//   ....[0]....
.L_814:
        /*006c*/ 	.word	0x00001250
        /*0070*/ 	.word	0x0000fff0


	//----- nvinfo : EIATTR_COOP_GROUP_MASK_REGIDS
	.align		4
.L_815:
        /*0074*/ 	.byte	0x04, 0x29
        /*0076*/ 	.short	(.L_817 - .L_816)


	//   ....[0]....
.L_816:
        /*0078*/ 	.word	0xffffffff


	//   ....[1]....
        /*007c*/ 	.word	0xffffffff


	//   ....[2]....
        /*0080*/ 	.word	0xffffffff


	//   ....[3]....
        /*0084*/ 	.word	0xffffffff


	//   ....[4]....
        /*0088*/ 	.word	0xffffffff


	//----- nvinfo : EIATTR_COOP_GROUP_INSTR_OFFSETS
	.align		4
.L_817:
        /*008c*/ 	.byte	0x04, 0x28
        /*008e*/ 	.short	(.L_819 - .L_818)


	//   ....[0]....
.L_818:
        /*0090*/ 	.word	0x00001070


	//   ....[1]....
        /*0094*/ 	.word	0x000010f0


	//   ....[2]....
        /*0098*/ 	.word	0x00001140


	//   ....[3]....
        /*009c*/ 	.word	0x00001180


	//   ....[4]....
        /*00a0*/ 	.word	0x000011b0


	//----- nvinfo : EIATTR_VRC_CTA_INIT_COUNT
	.align		4
.L_819:
        /*00a4*/ 	.byte	0x02, 0x4a
	.zero		1
	.zero		1


	//----- nvinfo : EIATTR_EXIT_INSTR_OFFSETS
	.align		4
        /*00a8*/ 	.byte	0x04, 0x1c
        /*00aa*/ 	.short	(.L_821 - .L_820)


	//   ....[0]....
.L_820:
        /*00ac*/ 	.word	0x00000040


	//   ....[1]....
        /*00b0*/ 	.word	0x00001490


	//----- nvinfo : EIATTR_CRS_STACK_SIZE
	.align		4
.L_821:
        /*00b4*/ 	.byte	0x04, 0x1e
        /*00b6*/ 	.short	(.L_823 - .L_822)
.L_822:
        /*00b8*/ 	.word	0x00000000


	//----- nvinfo : EIATTR_CBANK_PARAM_SIZE
	.align		4
.L_823:
        /*00bc*/ 	.byte	0x03, 0x19
        /*00be*/ 	.short	0x001c


	//----- nvinfo : EIATTR_PARAM_CBANK
	.align		4
        /*00c0*/ 	.byte	0x04, 0x0a
        /*00c2*/ 	.short	(.L_825 - .L_824)
	.align		4
.L_824:
        /*00c4*/ 	.word	index@(.nv.constant0._Z24split_k_reduction_kernelIfLi512EEvPT_PKS0_iii)
        /*00c8*/ 	.short	0x0380
        /*00ca*/ 	.short	0x001c


	//----- nvinfo : EIATTR_SW_WAR
	.align		4
.L_825:
        /*00cc*/ 	.byte	0x04, 0x36
        /*00ce*/ 	.short	(.L_827 - .L_826)
.L_826:
        /*00d0*/ 	.word	0x00000008
.L_827:


//--------------------- .nv.info._Z24split_k_reduction_kernelIfLi256EEvPT_PKS0_iii --------------------------
	.section	.nv.info._Z24split_k_reduction_kernelIfLi256EEvPT_PKS0_iii,"",@"SHT_CUDA_INFO"
	.sectionflags	@""
	.align	4


	//----- nvinfo : EIATTR_CUDA_API_VERSION
	.align		4
        /*0000*/ 	.byte	0x04, 0x37
        /*0002*/ 	.short	(.L_829 - .L_828)
.L_828:
        /*0004*/ 	.word	0x00000082


	//----- nvinfo : EIATTR_KPARAM_INFO
	.align		4
.L_829:
        /*0008*/ 	.byte	0x04, 0x17
        /*000a*/ 	.short	(.L_831 - .L_830)
.L_830:
        /*000c*/ 	.word	0x00000000
        /*0010*/ 	.short	0x0004
        /*0012*/ 	.short	0x0018
        /*0014*/ 	.byte	0x00, 0xf0, 0x11, 0x00


	//----- nvinfo : EIATTR_KPARAM_INFO
	.align		4
.L_831:
        /*0018*/ 	.byte	0x04, 0x17
        /*001a*/ 	.short	(.L_833 - .L_832)
.L_832:
        /*001c*/ 	.word	0x00000000
        /*0020*/ 	.short	0x0003
        /*0022*/ 	.short	0x0014
        /*0024*/ 	.byte	0x00, 0xf0, 0x11, 0x00


	//----- nvinfo : EIATTR_KPARAM_INFO
	.align		4
.L_833:
        /*0028*/ 	.byte	0x04, 0x17
        /*002a*/ 	.short	(.L_835 - .L_834)
.L_834:
        /*002c*/ 	.word	0x00000000
        /*0030*/ 	.short	0x0002
        /*0032*/ 	.short	0x0010
        /*0034*/ 	.byte	0x00, 0xf0, 0x11, 0x00


	//----- nvinfo : EIATTR_KPARAM_INFO
	.align		4
.L_835:
        /*0038*/ 	.byte	0x04, 0x17
        /*003a*/ 	.short	(.L_837 - .L_836)
.L_836:
        /*003c*/ 	.word	0x00000000
        /*0040*/ 	.short	0x0001
        /*0042*/ 	.short	0x0008
        /*0044*/ 	.byte	0x00, 0xf5, 0x21, 0x00


	//----- nvinfo : EIATTR_KPARAM_INFO
	.align		4
.L_837:
        /*0048*/ 	.byte	0x04, 0x17
        /*004a*/ 	.short	(.L_839 - .L_838)
.L_838:
        /*004c*/ 	.word	0x00000000
        /*0050*/ 	.short	0x0000
        /*0052*/ 	.short	0x0000
        /*0054*/ 	.byte	0x00, 0xf5, 0x21, 0x00


	//----- nvinfo : EIATTR_SPARSE_MMA_MASK
	.align		4
.L_839:
        /*0058*/ 	.byte	0x03, 0x50
        /*005a*/ 	.short	0x0000


	//----- nvinfo : EIATTR_MAXREG_COUNT
	.align		4
        /*005c*/ 	.byte	0x03, 0x1b
        /*005e*/ 	.short	0x00ff


	//----- nvinfo : EIATTR_NUM_BARRIERS
	.align		4
        /*0060*/ 	.byte	0x02, 0x4c
        /*0062*/ 	.byte	0x01
	.zero		1


	//----- nvinfo : EIATTR_MERCURY_ISA_VERSION
	.align		4
        /*0064*/ 	.byte	0x03, 0x5f
        /*0066*/ 	.short	0x0101


	//----- nvinfo : EIATTR_COOP_GROUP_MASK_REGIDS
	.align		4
        /*0068*/ 	.byte	0x04, 0x29
        /*006a*/ 	.short	(.L_841 - .L_840)


	//   ....[0]....
.L_840:
        /*006c*/ 	.word	0xffffffff


	//   ....[1]....
        /*0070*/ 	.word	0xffffffff


	//   ....[2]....
        /*0074*/ 	.word	0xffffffff


	//   ....[3]....
        /*0078*/ 	.word	0xffffffff


	//   ....[4]....
        /*007c*/ 	.word	0xffffffff


	//----- nvinfo : EIATTR_COOP_GROUP_INSTR_OFFSETS
	.align		4
.L_841:
        /*0080*/ 	.byte	0x04, 0x28
        /*0082*/ 	.short	(.L_843 - .L_842)


	//   ....[0]....
.L_842:
        /*0084*/ 	.word	0x00001070


	//   ....[1]....
        /*0088*/ 	.word	0x000010f0


	//   ....[2]....
        /*008c*/ 	.word	0x00001140


	//   ....[3]....
        /*0090*/ 	.word	0x00001180


	//   ....[4]....
        /*0094*/ 	.word	0x000011b0


	//----- nvinfo : EIATTR_VRC_CTA_INIT_COUNT
	.align		4
.L_843:
        /*0098*/ 	.byte	0x02, 0x4a
	.zero		1
	.zero		1


	//----- nvinfo : EIATTR_EXIT_INSTR_OFFSETS
	.align		4
        /*009c*/ 	.byte	0x04, 0x1c
        /*009e*/ 	.short	(.L_845 - .L_844)


	//   ....[0]....
.L_844:
        /*00a0*/ 	.word	0x00000040


	//   ....[1]....
        /*00a4*/ 	.word	0x00001400


	//----- nvinfo : EIATTR_CRS_STACK_SIZE
	.align		4
.L_845:
        /*00a8*/ 	.byte	0x04, 0x1e
        /*00aa*/ 	.short	(.L_847 - .L_846)
.L_846:
        /*00ac*/ 	.word	0x00000000


	//----- nvinfo : EIATTR_CBANK_PARAM_SIZE
	.align		4
.L_847:
        /*00b0*/ 	.byte	0x03, 0x19
        /*00b2*/ 	.short	0x001c


	//----- nvinfo : EIATTR_PARAM_CBANK
	.align		4
        /*00b4*/ 	.byte	0x04, 0x0a
        /*00b6*/ 	.short	(.L_849 - .L_848)
	.align		4
.L_848:
        /*00b8*/ 	.word	index@(.nv.constant0._Z24split_k_reduction_kernelIfLi256EEvPT_PKS0_iii)
        /*00bc*/ 	.short	0x0380
        /*00be*/ 	.short	0x001c


	//----- nvinfo : EIATTR_SW_WAR
	.align		4
.L_849:
        /*00c0*/ 	.byte	0x04, 0x36
        /*00c2*/ 	.short	(.L_851 - .L_850)
.L_850:
        /*00c4*/ 	.word	0x00000008
.L_851:


//--------------------- .nv.info._Z24split_k_reduction_kernelIfLi128EEvPT_PKS0_iii --------------------------
	.section	.nv.info._Z24split_k_reduction_kernelIfLi128EEvPT_PKS0_iii,"",@"SHT_CUDA_INFO"
	.sectionflags	@""
	.align	4


	//----- nvinfo : EIATTR_CUDA_API_VERSION
	.align		4
        /*0000*/ 	.byte	0x04, 0x37
        /*0002*/ 	.short	(.L_853 - .L_852)
.L_852:
        /*0004*/ 	.word	0x00000082


	//----- nvinfo : EIATTR_KPARAM_INFO
	.align		4
.L_853:
        /*0008*/ 	.byte	0x04, 0x17
        /*000a*/ 	.short	(.L_855 - .L_854)
.L_854:
        /*000c*/ 	.word	0x00000000
        /*0010*/ 	.short	0x0004
        /*0012*/ 	.short	0x0018
        /*0014*/ 	.byte	0x00, 0xf0, 0x11, 0x00


	//----- nvinfo : EIATTR_KPARAM_INFO
	.align		4
.L_855:
        /*0018*/ 	.byte	0x04, 0x17
        /*001a*/ 	.short	(.L_857 - .L_856)
.L_856:
        /*001c*/ 	.word	0x00000000
        /*0020*/ 	.short	0x0003
        /*0022*/ 	.short	0x0014
        /*0024*/ 	.byte	0x00, 0xf0, 0x11, 0x00


	//----- nvinfo : EIATTR_KPARAM_INFO
	.align		4
.L_857:
        /*0028*/ 	.byte	0x04, 0x17
        /*002a*/ 	.short	(.L_859 - .L_858)
.L_858:
        /*002c*/ 	.word	0x00000000
        /*0030*/ 	.short	0x0002
        /*0032*/ 	.short	0x0010
        /*0034*/ 	.byte	0x00, 0xf0, 0x11, 0x00


	//----- nvinfo : EIATTR_KPARAM_INFO
	.align		4
.L_859:
        /*0038*/ 	.byte	0x04, 0x17
        /*003a*/ 	.short	(.L_861 - .L_860)
.L_860:
        /*003c*/ 	.word	0x00000000
        /*0040*/ 	.short	0x0001
        /*0042*/ 	.short	0x0008
        /*0044*/ 	.byte	0x00, 0xf5, 0x21, 0x00


	//----- nvinfo : EIATTR_KPARAM_INFO
	.align		4
.L_861:
        /*0048*/ 	.byte	0x04, 0x17
        /*004a*/ 	.short	(.L_863 - .L_862)
.L_862:
        /*004c*/ 	.word	0x00000000
        /*0050*/ 	.short	0x0000
        /*0052*/ 	.short	0x0000
        /*0054*/ 	.byte	0x00, 0xf5, 0x21, 0x00


	//----- nvinfo : EIATTR_SPARSE_MMA_MASK
	.align		4
.L_863:
        /*0058*/ 	.byte	0x03, 0x50
        /*005a*/ 	.short	0x0000


	//----- nvinfo : EIATTR_MAXREG_COUNT
	.align		4
        /*005c*/ 	.byte	0x03, 0x1b
        /*005e*/ 	.short	0x00ff


	//----- nvinfo : EIATTR_NUM_BARRIERS
	.align		4
        /*0060*/ 	.byte	0x02, 0x4c
        /*0062*/ 	.byte	0x01
	.zero		1


	//----- nvinfo : EIATTR_MERCURY_ISA_VERSION
	.align		4
        /*0064*/ 	.byte	0x03, 0x5f
        /*0066*/ 	.short	0x0101


	//----- nvinfo : EIATTR_COOP_GROUP_MASK_REGIDS
	.align		4
        /*0068*/ 	.byte	0x04, 0x29
        /*006a*/ 	.short	(.L_865 - .L_864)


	//   ....[0]....
.L_864:
        /*006c*/ 	.word	0xffffffff


	//   ....[1]....
        /*0070*/ 	.word	0xffffffff


	//   ....[2]....
        /*0074*/ 	.word	0xffffffff


	//   ....[3]....
        /*0078*/ 	.word	0xffffffff


	//   ....[4]....
        /*007c*/ 	.word	0xffffffff


	//----- nvinfo : EIATTR_COOP_GROUP_INSTR_OFFSETS
	.align		4
.L_865:
        /*0080*/ 	.byte	0x04, 0x28
        /*0082*/ 	.short	(.L_867 - .L_866)


	//   ....[0]....
.L_866:
        /*0084*/ 	.word	0x00001070


	//   ....[1]....
        /*0088*/ 	.word	0x00001100


	//   ....[2]....
        /*008c*/ 	.word	0x00001150


	//   ....[3]....
        /*0090*/ 	.word	0x00001190


	//   ....[4]....
        /*0094*/ 	.word	0x000011f0


	//----- nvinfo : EIATTR_VRC_CTA_INIT_COUNT
	.align		4
.L_867:
        /*0098*/ 	.byte	0x02, 0x4a
	.zero		1
	.zero		1


	//----- nvinfo : EIATTR_EXIT_INSTR_OFFSETS
	.align		4
        /*009c*/ 	.byte	0x04, 0x1c
        /*009e*/ 	.short	(.L_869 - .L_868)


	//   ....[0]....
.L_868:
        /*00a0*/ 	.word	0x00000040


	//   ....[1]....
        /*00a4*/ 	.word	0x00001380


	//----- nvinfo : EIATTR_CRS_STACK_SIZE
	.align		4
.L_869:
        /*00a8*/ 	.byte	0x04, 0x1e
        /*00aa*/ 	.short	(.L_871 - .L_870)
.L_870:
        /*00ac*/ 	.word	0x00000000


	//----- nvinfo : EIATTR_CBANK_PARAM_SIZE
	.align		4
.L_871:
        /*00b0*/ 	.byte	0x03, 0x19
        /*00b2*/ 	.short	0x001c


	//----- nvinfo : EIATTR_PARAM_CBANK
	.align		4
        /*00b4*/ 	.byte	0x04, 0x0a
        /*00b6*/ 	.short	(.L_873 - .L_872)
	.align		4
.L_872:
        /*00b8*/ 	.word	index@(.nv.constant0._Z24split_k_reduction_kernelIfLi128EEvPT_PKS0_iii)
        /*00bc*/ 	.short	0x0380
        /*00be*/ 	.short	0x001c


	//----- nvinfo : EIATTR_SW_WAR
	.align		4
.L_873:
        /*00c0*/ 	.byte	0x04, 0x36
        /*00c2*/ 	.short	(.L_875 - .L_874)
.L_874:
        /*00c4*/ 	.word	0x00000008
.L_875:


//--------------------- .nv.info._Z28split_k_implicit_gemm_stage1IfiLi512ELb0EEvPKT_S2_PS0_PKT0_S6_iiiii --------------------------
	.section	.nv.info._Z28split_k_implicit_gemm_stage1IfiLi512ELb0EEvPKT_S2_PS0_PKT0_S6_iiiii,"",@"SHT_CUDA_INFO"
	.sectionflags	@""
	.align	4


	//----- nvinfo : EIATTR_CUDA_API_VERSION
	.align		4
        /*0000*/ 	.byte	0x04, 0x37
        /*0002*/ 	.short	(.L_877 - .L_876)
.L_876:
        /*0004*/ 	.word	0x00000082


	//----- nvinfo : EIATTR_KPARAM_INFO
	.align		4
.L_877:
        /*0008*/ 	.byte	0x04, 0x17
        /*000a*/ 	.short	(.L_879 - .L_878)
.L_878:
        /*000c*/ 	.word	0x00000000
        /*0010*/ 	.short	0x0009
        /*0012*/ 	.short	0x0038
        /*0014*/ 	.byte	0x00, 0xf0, 0x11, 0x00


	//----- nvinfo : EIATTR_KPARAM_INFO
	.align		4
.L_879:
        /*0018*/ 	.byte	0x04, 0x17
        /*001a*/ 	.short	(.L_881 - .L_880)
.L_880:
        /*001c*/ 	.word	0x00000000
        /*0020*/ 	.short	0x0008
        /*0022*/ 	.short	0x0034
        /*0024*/ 	.byte	0x00, 0xf0, 0x11, 0x00


	//----- nvinfo : EIATTR_KPARAM_INFO
	.align		4
.L_881:
        /*0028*/ 	.byte	0x04, 0x17
        /*002a*/ 	.short	(.L_883 - .L_882)
.L_882:
        /*002c*/ 	.word	0x00000000
        /*0030*/ 	.short	0x0007
        /*0032*/ 	.short	0x0030
        /*0034*/ 	.byte	0x00, 0xf0, 0x11, 0x00


	//----- nvinfo : EIATTR_KPARAM_INFO
	.align		4
.L_883:
        /*0038*/ 	.byte	0x04, 0x17
        /*003a*/ 	.short	(.L_885 - .L_884)
.L_884:
        /*003c*/ 	.word	0x00000000
        /*0040*/ 	.short	0x0006
        /*0042*/ 	.short	0x002c
        /*0044*/ 	.byte	0x00, 0xf0, 0x11, 0x00


	//----- nvinfo : EIATTR_KPARAM_INFO
	.align		4
.L_885:
        /*0048*/ 	.byte	0x04, 0x17
        /*004a*/ 	.short	(.L_887 - .L_886)
.L_886:
        /*004c*/ 	.word	0x00000000
        /*0050*/ 	.short	0x0005
        /*0052*/ 	.short	0x0028
        /*0054*/ 	.byte	0x00, 0xf0, 0x11, 0x00


	//----- nvinfo : EIATTR_KPARAM_INFO
	.align		4
.L_887:
        /*0058*/ 	.byte	0x04, 0x17
        /*005a*/ 	.short	(.L_889 - .L_888)
.L_888:
        /*005c*/ 	.word	0x00000000
        /*0060*/ 	.short	0x0004
        /*0062*/ 	.short	0x0020
        /*0064*/ 	.byte	0x00, 0xf5, 0x21, 0x00


	//----- nvinfo : EIATTR_KPARAM_INFO
	.align		4
.L_889:
        /*0068*/ 	.byte	0x04, 0x17
        /*006a*/ 	.short	(.L_891 - .L_890)
.L_890:
        /*006c*/ 	.word	0x00000000
        /*0070*/ 	.short	0x0003
        /*0072*/ 	.short	0x0018
        /*0074*/ 	.byte	0x00, 0xf5, 0x21, 0x00


	//----- nvinfo : EIATTR_KPARAM_INFO
	.align		4
.L_891:
        /*0078*/ 	.byte	0x04, 0x17
        /*007a*/ 	.short	(.L_893 - .L_892)
.L_892:
        /*007c*/ 	.word	0x00000000
        /*0080*/ 	.short	0x0002
        /*0082*/ 	.short	0x0010
        /*0084*/ 	.byte	0x00, 0xf5, 0x21, 0x00


	//----- nvinfo : EIATTR_KPARAM_INFO
	.align		4
.L_893:
        /*0088*/ 	.byte	0x04, 0x17
        /*008a*/ 	.short	(.L_895 - .L_894)
.L_894:
        /*008c*/ 	.word	0x00000000
        /*0090*/ 	.short	0x0001
        /*0092*/ 	.short	0x0008
        /*0094*/ 	.byte	0x00, 0xf5, 0x21, 0x00


	//----- nvinfo : EIATTR_KPARAM_INFO
	.align		4
.L_895:
        /*0098*/ 	.byte	0x04, 0x17
        /*009a*/ 	.short	(.L_897 - .L_896)
.L_896:
        /*009c*/ 	.word	0x00000000
        /*00a0*/ 	.short	0x0000
        /*00a2*/ 	.short	0x0000
        /*00a4*/ 	.byte	0x00, 0xf5, 0x21, 0x00


	//----- nvinfo : EIATTR_SPARSE_MMA_MASK
	.align		4
.L_897:
        /*00a8*/ 	.byte	0x03, 0x50
        /*00aa*/ 	.short	0x0000


	//----- nvinfo : EIATTR_MAXREG_COUNT
	.align		4
        /*00ac*/ 	.byte	0x03, 0x1b
        /*00ae*/ 	.short	0x00ff


	//----- nvinfo : EIATTR_NUM_BARRIERS
	.align		4
        /*00b0*/ 	.byte	0x02, 0x4c
        /*00b2*/ 	.byte	0x01
	.zero		1


	//----- nvinfo : EIATTR_MERCURY_ISA_VERSION
	.align		4
        /*00b4*/ 	.byte	0x03, 0x5f
        /*00b6*/ 	.short	0x0101


	//----- nvinfo : EIATTR_UNUSED_LOAD_BYTE_OFFSET
	.align		4
        /*00b8*/ 	.byte	0x04, 0x44
        /*00ba*/ 	.short	(.L_899 - .L_898)


	//   ....[0]....
.L_898:
        /*00bc*/ 	.word	0x00001490
        /*00c0*/ 	.word	0x0000fff0


	//----- nvinfo : EIATTR_COOP_GROUP_MASK_REGIDS
	.align		4
.L_899:
        /*00c4*/ 	.byte	0x04, 0x29
        /*00c6*/ 	.short	(.L_901 - .L_900)


	//   ....[0]....
.L_900:
        /*00c8*/ 	.word	0xffffffff


	//   ....[1]....
        /*00cc*/ 	.word	0xffffffff


	//   ....[2]....
        /*00d0*/ 	.word	0xffffffff


	//   ....[3]....
        /*00d4*/ 	.word	0xffffffff


	//   ....[4]....
        /*00d8*/ 	.word	0xffffffff


	//----- nvinfo : EIATTR_COOP_GROUP_INSTR_OFFSETS
	.align		4
.L_901:
        /*00dc*/ 	.byte	0x04, 0x28
        /*00de*/ 	.short	(.L_903 - .L_902)


	//   ....[0]....
.L_902:
        /*00e0*/ 	.word	0x000012d0


	//   ....[1]....
        /*00e4*/ 	.word	0x00001340


	//   ....[2]....
        /*00e8*/ 	.word	0x00001390


	//   ....[3]....
        /*00ec*/ 	.word	0x000013c0


	//   ....[4]....
        /*00f0*/ 	.word	0x000013f0


	//----- nvinfo : EIATTR_VRC_CTA_INIT_COUNT
	.align		4
.L_903:
        /*00f4*/ 	.byte	0x02, 0x4a
	.zero		1
	.zero		1


	//----- nvinfo : EIATTR_EXIT_INSTR_OFFSETS
	.align		4
        /*00f8*/ 	.byte	0x04, 0x1c
        /*00fa*/ 	.short	(.L_905 - .L_904)


	//   ....[0]....
.L_904:
        /*00fc*/ 	.word	0x00000040


	//   ....[1]....
        /*0100*/ 	.word	0x000016c0


	//----- nvinfo : EIATTR_CRS_STACK_SIZE
	.align		4
.L_905:
        /*0104*/ 	.byte	0x04, 0x1e
        /*0106*/ 	.short	(.L_907 - .L_906)
.L_906:
        /*0108*/ 	.word	0x00000000


	//----- nvinfo : EIATTR_CBANK_PARAM_SIZE
	.align		4
.L_907:
        /*010c*/ 	.byte	0x03, 0x19
        /*010e*/ 	.short	0x003c


	//----- nvinfo : EIATTR_PARAM_CBANK
	.align		4
        /*0110*/ 	.byte	0x04, 0x0a
        /*0112*/ 	.short	(.L_909 - .L_908)
	.align		4
.L_908:
        /*0114*/ 	.word	index@(.nv.constant0._Z28split_k_implicit_gemm_stage1IfiLi512ELb0EEvPKT_S2_PS0_PKT0_S6_iiiii)
        /*0118*/ 	.short	0x0380
        /*011a*/ 	.short	0x003c


	//----- nvinfo : EIATTR_SW_WAR
	.align		4
.L_909:
        /*011c*/ 	.byte	0x04, 0x36
        /*011e*/ 	.short	(.L_911 - .L_910)
.L_910:
        /*0120*/ 	.word	0x00000008
.L_911:


//--------------------- .nv.info._Z28split_k_implicit_gemm_stage1IfiLi512ELb1EEvPKT_S2_PS0_PKT0_S6_iiiii --------------------------
	.section	.nv.info._Z28split_k_implicit_gemm_stage1IfiLi512ELb1EEvPKT_S2_PS0_PKT0_S6_iiiii,"",@"SHT_CUDA_INFO"
	.sectionflags	@""
	.align	4


	//----- nvinfo : EIATTR_CUDA_API_VERSION
	.align		4
        /*0000*/ 	.byte	0x04, 0x37
        /*0002*/ 	.short	(.L_913 - .L_912)
.L_912:
        /*0004*/ 	.word	0x00000082


	//----- nvinfo : EIATTR_KPARAM_INFO
	.align		4
.L_913:
        /*0008*/ 	.byte	0x04, 0x17
        /*000a*/ 	.short	(.L_915 - .L_914)
.L_914:
        /*000c*/ 	.word	0x00000000
        /*0010*/ 	.short	0x0009
        /*0012*/ 	.short	0x0038
        /*0014*/ 	.byte	0x00, 0xf0, 0x11, 0x00


	//----- nvinfo : EIATTR_KPARAM_INFO
	.align		4
.L_915:
        /*0018*/ 	.byte	0x04, 0x17
        /*001a*/ 	.short	(.L_917 - .L_916)
.L_916:
        /*001c*/ 	.word	0x00000000
        /*0020*/ 	.short	0x0008
        /*0022*/ 	.short	0x0034
        /*0024*/ 	.byte	0x00, 0xf0, 0x11, 0x00


	//----- nvinfo : EIATTR_KPARAM_INFO
	.align		4
.L_917:
        /*0028*/ 	.byte	0x04, 0x17
        /*002a*/ 	.short	(.L_919 - .L_918)
.L_918:
        /*002c*/ 	.word	0x00000000
        /*0030*/ 	.short	0x0007
        /*0032*/ 	.short	0x0030
        /*0034*/ 	.byte	0x00, 0xf0, 0x11, 0x00


	//----- nvinfo : EIATTR_KPARAM_INFO
	.align		4
.L_919:
        /*0038*/ 	.byte	0x04, 0x17
        /*003a*/ 	.short	(.L_921 - .L_920)
.L_920:
        /*003c*/ 	.word	0x00000000
        /*0040*/ 	.short	0x0006
        /*0042*/ 	.short	0x002c
        /*0044*/ 	.byte	0x00, 0xf0, 0x11, 0x00


	//----- nvinfo : EIATTR_KPARAM_INFO
	.align		4
.L_921:
        /*0048*/ 	.byte	0x04, 0x17
        /*004a*/ 	.short	(.L_923 - .L_922)
.L_922:
        /*004c*/ 	.word	0x00000000
        /*0050*/ 	.short	0x0005
        /*0052*/ 	.short	0x0028
        /*0054*/ 	.byte	0x00, 0xf0, 0x11, 0x00


	//----- nvinfo : EIATTR_KPARAM_INFO
	.align		4
.L_923:
        /*0058*/ 	.byte	0x04, 0x17
        /*005a*/ 	.short	(.L_925 - .L_924)
.L_924:
        /*005c*/ 	.word	0x00000000
        /*0060*/ 	.short	0x0004
        /*0062*/ 	.short	0x0020
        /*0064*/ 	.byte	0x00, 0xf5, 0x21, 0x00


	//----- nvinfo : EIATTR_KPARAM_INFO
	.align		4
.L_925:
        /*0068*/ 	.byte	0x04, 0x17
        /*006a*/ 	.short	(.L_927 - .L_926)
.L_926:
        /*006c*/ 	.word	0x00000000
        /*0070*/ 	.short	0x0003
        /*0072*/ 	.short	0x0018
        /*0074*/ 	.byte	0x00, 0xf5, 0x21, 0x00


	//----- nvinfo : EIATTR_KPARAM_INFO
	.align		4
.L_927:
        /*0078*/ 	.byte	0x04, 0x17
        /*007a*/ 	.short	(.L_929 - .L_928)
.L_928:
        /*007c*/ 	.word	0x00000000
        /*0080*/ 	.short	0x0002
        /*0082*/ 	.short	0x0010
        /*0084*/ 	.byte	0x00, 0xf5, 0x21, 0x00


	//----- nvinfo : EIATTR_KPARAM_INFO
	.align		4
.L_929:
        /*0088*/ 	.byte	0x04, 0x17
        /*008a*/ 	.short	(.L_931 - .L_930)
.L_930:
        /*008c*/ 	.word	0x00000000
        /*0090*/ 	.short	0x0001
        /*0092*/ 	.short	0x0008
        /*0094*/ 	.byte	0x00, 0xf5, 0x21, 0x00


	//----- nvinfo : EIATTR_KPARAM_INFO
	.align		4
.L_931:
        /*0098*/ 	.byte	0x04, 0x17
        /*009a*/ 	.short	(.L_933 - .L_932)
.L_932:
        /*009c*/ 	.word	0x00000000
        /*00a0*/ 	.short	0x0000
        /*00a2*/ 	.short	0x0000
        /*00a4*/ 	.byte	0x00, 0xf5, 0x21, 0x00


	//----- nvinfo : EIATTR_SPARSE_MMA_MASK
	.align		4
.L_933:
        /*00a8*/ 	.byte	0x03, 0x50
        /*00aa*/ 	.short	0x0000


	//----- nvinfo : EIATTR_MAXREG_COUNT
	.align		4
        /*00ac*/ 	.byte	0x03, 0x1b
        /*00ae*/ 	.short	0x00ff


	//----- nvinfo : EIATTR_NUM_BARRIERS
	.align		4
        /*00b0*/ 	.byte	0x02, 0x4c
        /*00b2*/ 	.byte	0x01
	.zero		1


	//----- nvinfo : EIATTR_MERCURY_ISA_VERSION
	.align		4
        /*00b4*/ 	.byte	0x03, 0x5f
        /*00b6*/ 	.short	0x0101


	//----- nvinfo : EIATTR_UNUSED_LOAD_BYTE_OFFSET
	.align		4
        /*00b8*/ 	.byte	0x04, 0x44
        /*00ba*/ 	.short	(.L_935 - .L_934)


	//   ....[0]....
.L_934:
        /*00bc*/ 	.word	0x00001490
        /*00c0*/ 	.word	0x0000fff0


	//----- nvinfo : EIATTR_COOP_GROUP_MASK_REGIDS
	.align		4
.L_935:
        /*00c4*/ 	.byte	0x04, 0x29
        /*00c6*/ 	.short	(.L_937 - .L_936)


	//   ....[0]....
.L_936:
        /*00c8*/ 	.word	0xffffffff


	//   ....[1]....
        /*00cc*/ 	.word	0xffffffff


	//   ....[2]....
        /*00d0*/ 	.word	0xffffffff


	//   ....[3]....
        /*00d4*/ 	.word	0xffffffff


	//   ....[4]....
        /*00d8*/ 	.word	0xffffffff


	//----- nvinfo : EIATTR_COOP_GROUP_INSTR_OFFSETS
	.align		4
.L_937:
        /*00dc*/ 	.byte	0x04, 0x28
        /*00de*/ 	.short	(.L_939 - .L_938)


	//   ....[0]....
.L_938:
        /*00e0*/ 	.word	0x000012d0


	//   ....[1]....
        /*00e4*/ 	.word	0x00001350


	//   ....[2]....
        /*00e8*/ 	.word	0x000013a0


	//   ....[3]....
        /*00ec*/ 	.word	0x000013d0


	//   ....[4]....
        /*00f0*/ 	.word	0x00001400


	//----- nvinfo : EIATTR_VRC_CTA_INIT_COUNT
	.align		4
.L_939:
        /*00f4*/ 	.byte	0x02, 0x4a
	.zero		1
	.zero		1


	//----- nvinfo : EIATTR_EXIT_INSTR_OFFSETS
	.align		4
        /*00f8*/ 	.byte	0x04, 0x1c
        /*00fa*/ 	.short	(.L_941 - .L_940)


	//   ....[0]....
.L_940:
        /*00fc*/ 	.word	0x00000040


	//   ....[1]....
        /*0100*/ 	.word	0x000016e0


	//----- nvinfo : EIATTR_CRS_STACK_SIZE
	.align		4
.L_941:
        /*0104*/ 	.byte	0x04, 0x1e
        /*0106*/ 	.short	(.L_943 - .L_942)
.L_942:
        /*0108*/ 	.word	0x00000000


	//----- nvinfo : EIATTR_CBANK_PARAM_SIZE
	.align		4
.L_943:
        /*010c*/ 	.byte	0x03, 0x19
        /*010e*/ 	.short	0x003c


	//----- nvinfo : EIATTR_PARAM_CBANK
	.align		4
        /*0110*/ 	.byte	0x04, 0x0a
        /*0112*/ 	.short	(.L_945 - .L_944)
	.align		4
.L_944:
        /*0114*/ 	.word	index@(.nv.constant0._Z28split_k_implicit_gemm_stage1IfiLi512ELb1EEvPKT_S2_PS0_PKT0_S6_iiiii)
        /*0118*/ 	.short	0x0380
        /*011a*/ 	.short	0x003c


	//----- nvinfo : EIATTR_SW_WAR
	.align		4
.L_945:
        /*011c*/ 	.byte	0x04, 0x36
        /*011e*/ 	.short	(.L_947 - .L_946)
.L_946:
        /*0120*/ 	.word	0x00000008
.L_947:


//--------------------- .nv.info._Z28split_k_implicit_gemm_stage1IfiLi256ELb0EEvPKT_S2_PS0_PKT0_S6_iiiii --------------------------
	.section	.nv.info._Z28split_k_implicit_gemm_stage1IfiLi256ELb0EEvPKT_S2_PS0_PKT0_S6_iiiii,"",@"SHT_CUDA_INFO"
	.sectionflags	@""
	.align	4


	//----- nvinfo : EIATTR_CUDA_API_VERSION
	.align		4
        /*0000*/ 	.byte	0x04, 0x37
        /*0002*/ 	.short	(.L_949 - .L_948)
.L_948:
        /*0004*/ 	.word	0x00000082


	//----- nvinfo : EIATTR_KPARAM_INFO
	.align		4
.L_949:
        /*0008*/ 	.byte	0x04, 0x17
        /*000a*/ 	.short	(.L_951 - .L_950)
.L_950:
        /*000c*/ 	.word	0x00000000
        /*0010*/ 	.short	0x0009
        /*0012*/ 	.short	0x0038
        /*0014*/ 	.byte	0x00, 0xf0, 0x11, 0x00


	//----- nvinfo : EIATTR_KPARAM_INFO
	.align		4
.L_951:
        /*0018*/ 	.byte	0x04, 0x17
        /*001a*/ 	.short	(.L_953 - .L_952)
.L_952:
        /*001c*/ 	.word	0x00000000
        /*0020*/ 	.short	0x0008
        /*0022*/ 	.short	0x0034
        /*0024*/ 	.byte	0x00, 0xf0, 0x11, 0x00


	//----- nvinfo : EIATTR_KPARAM_INFO
	.align		4
.L_953:
        /*0028*/ 	.byte	0x04, 0x17
        /*002a*/ 	.short	(.L_955 - .L_954)
.L_954:
        /*002c*/ 	.word	0x00000000
        /*0030*/ 	.short	0x0007
        /*0032*/ 	.short	0x0030
        /*0034*/ 	.byte	0x00, 0xf0, 0x11, 0x00


	//----- nvinfo : EIATTR_KPARAM_INFO
	.align		4
.L_955:
        /*0038*/ 	.byte	0x04, 0x17
        /*003a*/ 	.short	(.L_957 - .L_956)
.L_956:
        /*003c*/ 	.word	0x00000000
        /*0040*/ 	.short	0x0006
        /*0042*/ 	.short	0x002c
        /*0044*/ 	.byte	0x00, 0xf0, 0x11, 0x00


	//----- nvinfo : EIATTR_KPARAM_INFO
	.align		4
.L_957:
        /*0048*/ 	.byte	0x04, 0x17
        /*004a*/ 	.short	(.L_959 - .L_958)
.L_958:
        /*004c*/ 	.word	0x00000000
        /*0050*/ 	.short	0x0005
        /*0052*/ 	.short	0x0028
        /*0054*/ 	.byte	0x00, 0xf0, 0x11, 0x00


	//----- nvinfo : EIATTR_KPARAM_INFO
	.align		4
.L_959:
        /*0058*/ 	.byte	0x04, 0x17
        /*005a*/ 	.short	(.L_961 - .L_960)
.L_960:
        /*005c*/ 	.word	0x00000000
        /*0060*/ 	.short	0x0004
        /*0062*/ 	.short	0x0020
        /*0064*/ 	.byte	0x00, 0xf5, 0x21, 0x00


	//----- nvinfo : EIATTR_KPARAM_INFO
	.align		4
.L_961:
        /*0068*/ 	.byte	0x04, 0x17
        /*006a*/ 	.short	(.L_963 - .L_962)
.L_962:
        /*006c*/ 	.word	0x00000000
        /*0070*/ 	.short	0x0003
        /*0072*/ 	.short	0x0018
        /*0074*/ 	.byte	0x00, 0xf5, 0x21, 0x00


	//----- nvinfo : EIATTR_KPARAM_INFO
	.align		4
.L_963:
        /*0078*/ 	.byte	0x04, 0x17
        /*007a*/ 	.short	(.L_965 - .L_964)
.L_964:
        /*007c*/ 	.word	0x00000000
        /*0080*/ 	.short	0x0002
        /*0082*/ 	.short	0x0010
        /*0084*/ 	.byte	0x00, 0xf5, 0x21, 0x00


	//----- nvinfo : EIATTR_KPARAM_INFO
	.align		4
.L_965:
        /*0088*/ 	.byte	0x04, 0x17
        /*008a*/ 	.short	(.L_967 - .L_966)
.L_966:
        /*008c*/ 	.word	0x00000000
        /*0090*/ 	.short	0x0001
        /*0092*/ 	.short	0x0008
        /*0094*/ 	.byte	0x00, 0xf5, 0x21, 0x00


	//----- nvinfo : EIATTR_KPARAM_INFO
	.align		4
.L_967:
        /*0098*/ 	.byte	0x04, 0x17
        /*009a*/ 	.short	(.L_969 - .L_968)
.L_968:
        /*009c*/ 	.word	0x00000000
        /*00a0*/ 	.short	0x0000
        /*00a2*/ 	.short	0x0000
        /*00a4*/ 	.byte	0x00, 0xf5, 0x21, 0x00


	//----- nvinfo : EIATTR_SPARSE_MMA_MASK
	.align		4
.L_969:
        /*00a8*/ 	.byte	0x03, 0x50
        /*00aa*/ 	.short	0x0000


	//----- nvinfo : EIATTR_MAXREG_COUNT
	.align		4
        /*00ac*/ 	.byte	0x03, 0x1b
        /*00ae*/ 	.short	0x00ff


	//----- nvinfo : EIATTR_NUM_BARRIERS
	.align		4
        /*00b0*/ 	.byte	0x02, 0x4c
        /*00b2*/ 	.byte	0x01
	.zero		1


	//----- nvinfo : EIATTR_MERCURY_ISA_VERSION
	.align		4
        /*00b4*/ 	.byte	0x03, 0x5f
        /*00b6*/ 	.short	0x0101


	//----- nvinfo : EIATTR_COOP_GROUP_MASK_REGIDS
	.align		4
        /*00b8*/ 	.byte	0x04, 0x29
        /*00ba*/ 	.short	(.L_971 - .L_970)


	//   ....[0]....
.L_970:
        /*00bc*/ 	.word	0xffffffff


	//   ....[1]....
        /*00c0*/ 	.word	0xffffffff


	//   ....[2]....
        /*00c4*/ 	.word	0xffffffff


	//   ....[3]....
        /*00c8*/ 	.word	0xffffffff


	//   ....[4]....
        /*00cc*/ 	.word	0xffffffff


	//----- nvinfo : EIATTR_COOP_GROUP_INSTR_OFFSETS
	.align		4
.L_971:
        /*00d0*/ 	.byte	0x04, 0x28
        /*00d2*/ 	.short	(.L_973 - .L_972)


	//   ....[0]....
.L_972:
        /*00d4*/ 	.word	0x000012d0


	//   ....[1]....
        /*00d8*/ 	.word	0x00001340


	//   ....[2]....
        /*00dc*/ 	.word	0x00001390


	//   ....[3]....
        /*00e0*/ 	.word	0x000013c0


	//   ....[4]....
        /*00e4*/ 	.word	0x000013f0


	//----- nvinfo : EIATTR_VRC_CTA_INIT_COUNT
	.align		4
.L_973:
        /*00e8*/ 	.byte	0x02, 0x4a
	.zero		1
	.zero		1


	//----- nvinfo : EIATTR_EXIT_INSTR_OFFSETS
	.align		4
        /*00ec*/ 	.byte	0x04, 0x1c
        /*00ee*/ 	.short	(.L_975 - .L_974)


	//   ....[0]....
.L_974:
        /*00f0*/ 	.word	0x00000040


	//   ....[1]....
        /*00f4*/ 	.word	0x00001630


	//----- nvinfo : EIATTR_CRS_STACK_SIZE
	.align		4
.L_975:
        /*00f8*/ 	.byte	0x04, 0x1e
        /*00fa*/ 	.short	(.L_977 - .L_976)
.L_976:
        /*00fc*/ 	.word	0x00000000


	//----- nvinfo : EIATTR_CBANK_PARAM_SIZE
	.align		4
.L_977:
        /*0100*/ 	.byte	0x03, 0x19
        /*0102*/ 	.short	0x003c


	//----- nvinfo : EIATTR_PARAM_CBANK
	.align		4
        /*0104*/ 	.byte	0x04, 0x0a
        /*0106*/ 	.short	(.L_979 - .L_978)
	.align		4
.L_978:
        /*0108*/ 	.word	index@(.nv.constant0._Z28split_k_implicit_gemm_stage1IfiLi256ELb0EEvPKT_S2_PS0_PKT0_S6_iiiii)
        /*010c*/ 	.short	0x0380
        /*010e*/ 	.short	0x003c


	//----- nvinfo : EIATTR_SW_WAR
	.align		4
.L_979:
        /*0110*/ 	.byte	0x04, 0x36
        /*0112*/ 	.short	(.L_981 - .L_980)
.L_980:
        /*0114*/ 	.word	0x00000008
.L_981:


//--------------------- .nv.info._Z28split_k_implicit_gemm_stage1IfiLi256ELb1EEvPKT_S2_PS0_PKT0_S6_iiiii --------------------------
	.section	.nv.info._Z28split_k_implicit_gemm_stage1IfiLi256ELb1EEvPKT_S2_PS0_PKT0_S6_iiiii,"",@"SHT_CUDA_INFO"
	.sectionflags	@""
	.align	4


	//----- nvinfo : EIATTR_CUDA_API_VERSION
	.align		4
        /*0000*/ 	.byte	0x04, 0x37
        /*0002*/ 	.short	(.L_983 - .L_982)
.L_982:
        /*0004*/ 	.word	0x00000082


	//----- nvinfo : EIATTR_KPARAM_INFO
	.align		4
.L_983:
        /*0008*/ 	.byte	0x04, 0x17
        /*000a*/ 	.short	(.L_985 - .L_984)
.L_984:
        /*000c*/ 	.word	0x00000000
        /*0010*/ 	.short	0x0009
        /*0012*/ 	.short	0x0038
        /*0014*/ 	.byte	0x00, 0xf0, 0x11, 0x00


	//----- nvinfo : EIATTR_KPARAM_INFO
	.align		4
.L_985:
        /*0018*/ 	.byte	0x04, 0x17
        /*001a*/ 	.short	(.L_987 - .L_986)
.L_986:
        /*001c*/ 	.word	0x00000000
        /*0020*/ 	.short	0x0008
        /*0022*/ 	.short	0x0034
        /*0024*/ 	.byte	0x00, 0xf0, 0x11, 0x00


	//----- nvinfo : EIATTR_KPARAM_INFO
	.align		4
.L_987:
        /*0028*/ 	.byte	0x04, 0x17
        /*002a*/ 	.short	(.L_989 - .L_988)
.L_988:
        /*002c*/ 	.word	0x00000000
        /*0030*/ 	.short	0x0007
        /*0032*/ 	.short	0x0030
        /*0034*/ 	.byte	0x00, 0xf0, 0x11, 0x00


	//----- nvinfo : EIATTR_KPARAM_INFO
	.align		4
.L_989:
        /*0038*/ 	.byte	0x04, 0x17
        /*003a*/ 	.short	(.L_991 - .L_990)
.L_990:
        /*003c*/ 	.word	0x00000000
        /*0040*/ 	.short	0x0006
        /*0042*/ 	.short	0x002c
        /*0044*/ 	.byte	0x00, 0xf0, 0x11, 0x00


	//----- nvinfo : EIATTR_KPARAM_INFO
	.align		4
.L_991:
        /*0048*/ 	.byte	0x04, 0x17
        /*004a*/ 	.short	(.L_993 - .L_992)
.L_992:
        /*004c*/ 	.word	0x00000000
        /*0050*/ 	.short	0x0005
        /*0052*/ 	.short	0x0028
        /*0054*/ 	.byte	0x00, 0xf0, 0x11, 0x00


	//----- nvinfo : EIATTR_KPARAM_INFO
	.align		4
.L_993:
        /*0058*/ 	.byte	0x04, 0x17
        /*005a*/ 	.short	(.L_995 - .L_994)
.L_994:
        /*005c*/ 	.word	0x00000000
        /*0060*/ 	.short	0x0004
        /*0062*/ 	.short	0x0020
        /*0064*/ 	.byte	0x00, 0xf5, 0x21, 0x00


	//----- nvinfo : EIATTR_KPARAM_INFO
	.align		4
.L_995:
        /*0068*/ 	.byte	0x04, 0x17
        /*006a*/ 	.short	(.L_997 - .L_996)
.L_996:
        /*006c*/ 	.word	0x00000000
        /*0070*/ 	.short	0x0003
        /*0072*/ 	.short	0x0018
        /*0074*/ 	.byte	0x00, 0xf5, 0x21, 0x00


	//----- nvinfo : EIATTR_KPARAM_INFO
	.align		4
.L_997:
        /*0078*/ 	.byte	0x04, 0x17
        /*007a*/ 	.short	(.L_999 - .L_998)
.L_998:
        /*007c*/ 	.word	0x00000000
        /*0080*/ 	.short	0x0002
        /*0082*/ 	.short	0x0010
        /*0084*/ 	.byte	0x00, 0xf5, 0x21, 0x00


	//----- nvinfo : EIATTR_KPARAM_INFO
	.align		4
.L_999:
        /*0088*/ 	.byte	0x04, 0x17
        /*008a*/ 	.short	(.L_1001 - .L_1000)
.L_1000:
        /*008c*/ 	.word	0x00000000
        /*0090*/ 	.short	0x0001
        /*0092*/ 	.short	0x0008
        /*0094*/ 	.byte	0x00, 0xf5, 0x21, 0x00


	//----- nvinfo : EIATTR_KPARAM_INFO
	.align		4
.L_1001:
        /*0098*/ 	.byte	0x04, 0x17
        /*009a*/ 	.short	(.L_1003 - .L_1002)
.L_1002:
        /*009c*/ 	.word	0x00000000
        /*00a0*/ 	.short	0x0000
        /*00a2*/ 	.short	0x0000
        /*00a4*/ 	.byte	0x00, 0xf5, 0x21, 0x00


	//----- nvinfo : EIATTR_SPARSE_MMA_MASK
	.align		4
.L_1003:
        /*00a8*/ 	.byte	0x03, 0x50
        /*00aa*/ 	.short	0x0000


	//----- nvinfo : EIATTR_MAXREG_COUNT
	.align		4
        /*00ac*/ 	.byte	0x03, 0x1b
        /*00ae*/ 	.short	0x00ff


	//----- nvinfo : EIATTR_NUM_BARRIERS
	.align		4
        /*00b0*/ 	.byte	0x02, 0x4c
        /*00b2*/ 	.byte	0x01
	.zero		1


	//----- nvinfo : EIATTR_MERCURY_ISA_VERSION
	.align		4
        /*00b4*/ 	.byte	0x03, 0x5f
        /*00b6*/ 	.short	0x0101


	//----- nvinfo : EIATTR_COOP_GROUP_MASK_REGIDS
	.align		4
        /*00b8*/ 	.byte	0x04, 0x29
        /*00ba*/ 	.short	(.L_1005 - .L_1004)


	//   ....[0]....
.L_1004:
        /*00bc*/ 	.word	0xffffffff


	//   ....[1]....
        /*00c0*/ 	.word	0xffffffff


	//   ....[2]....
        /*00c4*/ 	.word	0xffffffff


	//   ....[3]....
        /*00c8*/ 	.word	0xffffffff


	//   ....[4]....
        /*00cc*/ 	.word	0xffffffff


	//----- nvinfo : EIATTR_COOP_GROUP_INSTR_OFFSETS
	.align		4
.L_1005:
        /*00d0*/ 	.byte	0x04, 0x28
        /*00d2*/ 	.short	(.L_1007 - .L_1006)


	//   ....[0]....
.L_1006:
        /*00d4*/ 	.word	0x000012d0


	//   ....[1]....
        /*00d8*/ 	.word	0x00001350


	//   ....[2]....
        /*00dc*/ 	.word	0x000013a0


	//   ....[3]....
        /*00e0*/ 	.word	0x000013d0


	//   ....[4]....
        /*00e4*/ 	.word	0x00001400


	//----- nvinfo : EIATTR_VRC_CTA_INIT_COUNT
	.align		4
.L_1007:
        /*00e8*/ 	.byte	0x02, 0x4a
	.zero		1
	.zero		1


	//----- nvinfo : EIATTR_EXIT_INSTR_OFFSETS
	.align		4
        /*00ec*/ 	.byte	0x04, 0x1c
        /*00ee*/ 	.short	(.L_1009 - .L_1008)


	//   ....[0]....
.L_1008:
        /*00f0*/ 	.word	0x00000040


	//   ....[1]....
        /*00f4*/ 	.word	0x00001650


	//----- nvinfo : EIATTR_CRS_STACK_SIZE
	.align		4
.L_1009:
        /*00f8*/ 	.byte	0x04, 0x1e
        /*00fa*/ 	.short	(.L_1011 - .L_1010)
.L_1010:
        /*00fc*/ 	.word	0x00000000


	//----- nvinfo : EIATTR_CBANK_PARAM_SIZE
	.align		4
.L_1011:
        /*0100*/ 	.byte	0x03, 0x19
        /*0102*/ 	.short	0x003c


	//----- nvinfo : EIATTR_PARAM_CBANK
	.align		4
        /*0104*/ 	.byte	0x04, 0x0a
        /*0106*/ 	.short	(.L_1013 - .L_1012)
	.align		4
.L_1012:
        /*0108*/ 	.word	index@(.nv.constant0._Z28split_k_implicit_gemm_stage1IfiLi256ELb1EEvPKT_S2_PS0_PKT0_S6_iiiii)
        /*010c*/ 	.short	0x0380
        /*010e*/ 	.short	0x003c


	//----- nvinfo : EIATTR_SW_WAR
	.align		4
.L_1013:
        /*0110*/ 	.byte	0x04, 0x36
        /*0112*/ 	.short	(.L_1015 - .L_1014)
.L_1014:
        /*0114*/ 	.word	0x00000008
.L_1015:


//--------------------- .nv.info._Z28split_k_implicit_gemm_stage1IfiLi128ELb0EEvPKT_S2_PS0_PKT0_S6_iiiii --------------------------
	.section	.nv.info._Z28split_k_implicit_gemm_stage1IfiLi128ELb0EEvPKT_S2_PS0_PKT0_S6_iiiii,"",@"SHT_CUDA_INFO"
	.sectionflags	@""
	.align	4


	//----- nvinfo : EIATTR_CUDA_API_VERSION
	.align		4
        /*0000*/ 	.byte	0x04, 0x37
        /*0002*/ 	.short	(.L_1017 - .L_1016)
.L_1016:
        /*0004*/ 	.word	0x00000082


	//----- nvinfo : EIATTR_KPARAM_INFO
	.align		4
.L_1017:
        /*0008*/ 	.byte	0x04, 0x17
        /*000a*/ 	.short	(.L_1019 - .L_1018)
.L_1018:
        /*000c*/ 	.word	0x00000000
        /*0010*/ 	.short	0x0009
        /*0012*/ 	.short	0x0038
        /*0014*/ 	.byte	0x00, 0xf0, 0x11, 0x00


	//----- nvinfo : EIATTR_KPARAM_INFO
	.align		4
.L_1019:
        /*0018*/ 	.byte	0x04, 0x17
        /*001a*/ 	.short	(.L_1021 - .L_1020)
.L_1020:
        /*001c*/ 	.word	0x00000000
        /*0020*/ 	.short	0x0008
        /*0022*/ 	.short	0x0034
        /*0024*/ 	.byte	0x00, 0xf0, 0x11, 0x00


	//----- nvinfo : EIATTR_KPARAM_INFO
	.align		4
.L_1021:
        /*0028*/ 	.byte	0x04, 0x17
        /*002a*/ 	.short	(.L_1023 - .L_1022)
.L_1022:
        /*002c*/ 	.word	0x00000000
        /*0030*/ 	.short	0x0007
        /*0032*/ 	.short	0x0030
        /*0034*/ 	.byte	0x00, 0xf0, 0x11, 0x00


	//----- nvinfo : EIATTR_KPARAM_INFO
	.align		4
.L_1023:
        /*0038*/ 	.byte	0x04, 0x17
        /*003a*/ 	.short	(.L_1025 - .L_1024)
.L_1024:
        /*003c*/ 	.word	0x00000000
        /*0040*/ 	.short	0x0006
        /*0042*/ 	.short	0x002c
        /*0044*/ 	.byte	0x00, 0xf0, 0x11, 0x00


	//----- nvinfo : EIATTR_KPARAM_INFO
	.align		4
.L_1025:
        /*0048*/ 	.byte	0x04, 0x17
        /*004a*/ 	.short	(.L_1027 - .L_1026)
.L_1026:
        /*004c*/ 	.word	0x00000000
        /*0050*/ 	.short	0x0005
        /*0052*/ 	.short	0x0028
        /*0054*/ 	.byte	0x00, 0xf0, 0x11, 0x00


	//----- nvinfo : EIATTR_KPARAM_INFO
	.align		4
.L_1027:
        /*0058*/ 	.byte	0x04, 0x17
        /*005a*/ 	.short	(.L_1029 - .L_1028)
.L_1028:
        /*005c*/ 	.word	0x00000000
        /*0060*/ 	.short	0x0004
        /*0062*/ 	.short	0x0020
        /*0064*/ 	.byte	0x00, 0xf5, 0x21, 0x00


	//----- nvinfo : EIATTR_KPARAM_INFO
	.align		4
.L_1029:
        /*0068*/ 	.byte	0x04, 0x17
        /*006a*/ 	.short	(.L_1031 - .L_1030)
.L_1030:
        /*006c*/ 	.word	0x00000000
        /*0070*/ 	.short	0x0003
        /*0072*/ 	.short	0x0018
        /*0074*/ 	.byte	0x00, 0xf5, 0x21, 0x00


	//----- nvinfo : EIATTR_KPARAM_INFO
	.align		4
.L_1031:
        /*0078*/ 	.byte	0x04, 0x17
        /*007a*/ 	.short	(.L_1033 - .L_1032)
.L_1032:
        /*007c*/ 	.word	0x00000000
        /*0080*/ 	.short	0x0002
        /*0082*/ 	.short	0x0010
        /*0084*/ 	.byte	0x00, 0xf5, 0x21, 0x00


	//----- nvinfo : EIATTR_KPARAM_INFO
	.align		4
.L_1033:
        /*0088*/ 	.byte	0x04, 0x17
        /*008a*/ 	.short	(.L_1035 - .L_1034)
.L_1034:
        /*008c*/ 	.word	0x00000000
        /*0090*/ 	.short	0x0001
        /*0092*/ 	.short	0x0008
        /*0094*/ 	.byte	0x00, 0xf5, 0x21, 0x00


	//----- nvinfo : EIATTR_KPARAM_INFO
	.align		4
.L_1035:
        /*0098*/ 	.byte	0x04, 0x17
        /*009a*/ 	.short	(.L_1037 - .L_1036)
.L_1036:
        /*009c*/ 	.word	0x00000000
        /*00a0*/ 	.short	0x0000
        /*00a2*/ 	.short	0x0000
        /*00a4*/ 	.byte	0x00, 0xf5, 0x21, 0x00


	//----- nvinfo : EIATTR_SPARSE_MMA_MASK
	.align		4
.L_1037:
        /*00a8*/ 	.byte	0x03, 0x50
        /*00aa*/ 	.short	0x0000


	//----- nvinfo : EIATTR_MAXREG_COUNT
	.align		4
        /*00ac*/ 	.byte	0x03, 0x1b
        /*00ae*/ 	.short	0x00ff


	//----- nvinfo : EIATTR_NUM_BARRIERS
	.align		4
        /*00b0*/ 	.byte	0x02, 0x4c
        /*00b2*/ 	.byte	0x01
	.zero		1


	//----- nvinfo : EIATTR_MERCURY_ISA_VERSION
	.align		4
        /*00b4*/ 	.byte	0x03, 0x5f
        /*00b6*/ 	.short	0x0101


	//----- nvinfo : EIATTR_COOP_GROUP_MASK_REGIDS
	.align		4
        /*00b8*/ 	.byte	0x04, 0x29
        /*00ba*/ 	.short	(.L_1039 - .L_1038)


	//   ....[0]....
.L_1038:
        /*00bc*/ 	.word	0xffffffff


	//   ....[1]....
        /*00c0*/ 	.word	0xffffffff


	//   ....[2]....
        /*00c4*/ 	.word	0xffffffff


	//   ....[3]....
        /*00c8*/ 	.word	0xffffffff


	//   ....[4]....
        /*00cc*/ 	.word	0xffffffff


	//----- nvinfo : EIATTR_COOP_GROUP_INSTR_OFFSETS
	.align		4
.L_1039:
        /*00d0*/ 	.byte	0x04, 0x28
        /*00d2*/ 	.short	(.L_1041 - .L_1040)


	//   ....[0]....
.L_1040:
        /*00d4*/ 	.word	0x000012c0


	//   ....[1]....
        /*00d8*/ 	.word	0x00001360


	//   ....[2]....
        /*00dc*/ 	.word	0x000013d0


	//   ....[3]....
        /*00e0*/ 	.word	0x00001400


	//   ....[4]....
        /*00e4*/ 	.word	0x00001430


	//----- nvinfo : EIATTR_VRC_CTA_INIT_COUNT
	.align		4
.L_1041:
        /*00e8*/ 	.byte	0x02, 0x4a
	.zero		1
	.zero		1


	//----- nvinfo : EIATTR_EXIT_INSTR_OFFSETS
	.align		4
        /*00ec*/ 	.byte	0x04, 0x1c
        /*00ee*/ 	.short	(.L_1043 - .L_1042)


	//   ....[0]....
.L_1042:
        /*00f0*/ 	.word	0x00000040


	//   ....[1]....
        /*00f4*/ 	.word	0x000015b0


	//----- nvinfo : EIATTR_CRS_STACK_SIZE
	.align		4
.L_1043:
        /*00f8*/ 	.byte	0x04, 0x1e
        /*00fa*/ 	.short	(.L_1045 - .L_1044)
.L_1044:
        /*00fc*/ 	.word	0x00000000


	//----- nvinfo : EIATTR_CBANK_PARAM_SIZE
	.align		4
.L_1045:
        /*0100*/ 	.byte	0x03, 0x19
        /*0102*/ 	.short	0x003c


	//----- nvinfo : EIATTR_PARAM_CBANK
	.align		4
        /*0104*/ 	.byte	0x04, 0x0a
        /*0106*/ 	.short	(.L_1047 - .L_1046)
	.align		4
.L_1046:
        /*0108*/ 	.word	index@(.nv.constant0._Z28split_k_implicit_gemm_stage1IfiLi128ELb0EEvPKT_S2_PS0_PKT0_S6_iiiii)
        /*010c*/ 	.short	0x0380
        /*010e*/ 	.short	0x003c


	//----- nvinfo : EIATTR_SW_WAR
	.align		4
.L_1047:
        /*0110*/ 	.byte	0x04, 0x36
        /*0112*/ 	.short	(.L_1049 - .L_1048)
.L_1048:
        /*0114*/ 	.word	0x00000008
.L_1049:


//--------------------- .nv.info._Z28split_k_implicit_gemm_stage1IfiLi128ELb1EEvPKT_S2_PS0_PKT0_S6_iiiii --------------------------
	.section	.nv.info._Z28split_k_implicit_gemm_stage1IfiLi128ELb1EEvPKT_S2_PS0_PKT0_S6_iiiii,"",@"SHT_CUDA_INFO"
	.sectionflags	@""
	.align	4


	//----- nvinfo : EIATTR_CUDA_API_VERSION
	.align		4
        /*0000*/ 	.byte	0x04, 0x37
        /*0002*/ 	.short	(.L_1051 - .L_1050)
.L_1050:
        /*0004*/ 	.word	0x00000082


	//----- nvinfo : EIATTR_KPARAM_INFO
	.align		4
.L_1051:
        /*0008*/ 	.byte	0x04, 0x17
        /*000a*/ 	.short	(.L_1053 - .L_1052)
.L_1052:
        /*000c*/ 	.word	0x00000000
        /*0010*/ 	.short	0x0009
        /*0012*/ 	.short	0x0038
        /*0014*/ 	.byte	0x00, 0xf0, 0x11, 0x00


	//----- nvinfo : EIATTR_KPARAM_INFO
	.align		4
.L_1053:
        /*0018*/ 	.byte	0x04, 0x17
        /*001a*/ 	.short	(.L_1055 - .L_1054)
.L_1054:
        /*001c*/ 	.word	0x00000000
        /*0020*/ 	.short	0x0008
        /*0022*/ 	.short	0x0034
        /*0024*/ 	.byte	0x00, 0xf0, 0x11, 0x00


	//----- nvinfo : EIATTR_KPARAM_INFO
	.align		4
.L_1055:
        /*0028*/ 	.byte	0x04, 0x17
        /*002a*/ 	.short	(.L_1057 - .L_1056)
.L_1056:
        /*002c*/ 	.word	0x00000000
        /*0030*/ 	.short	0x0007
        /*0032*/ 	.short	0x0030
        /*0034*/ 	.byte	0x00, 0xf0, 0x11, 0x00


	//----- nvinfo : EIATTR_KPARAM_INFO
	.align		4
.L_1057:
        /*0038*/ 	.byte	0x04, 0x17
        /*003a*/ 	.short	(.L_1059 - .L_1058)
.L_1058:
        /*003c*/ 	.word	0x00000000
        /*0040*/ 	.short	0x0006
        /*0042*/ 	.short	0x002c
        /*0044*/ 	.byte	0x00, 0xf0, 0x11, 0x00


	//----- nvinfo : EIATTR_KPARAM_INFO
	.align		4
.L_1059:
        /*0048*/ 	.byte	0x04, 0x17
        /*004a*/ 	.short	(.L_1061 - .L_1060)
.L_1060:
        /*004c*/ 	.word	0x00000000
        /*0050*/ 	.short	0x0005
        /*0052*/ 	.short	0x0028
        /*0054*/ 	.byte	0x00, 0xf0, 0x11, 0x00


	//----- nvinfo : EIATTR_KPARAM_INFO
	.align		4
.L_1061:
        /*0058*/ 	.byte	0x04, 0x17
        /*005a*/ 	.short	(.L_1063 - .L_1062)
.L_1062:
        /*005c*/ 	.word	0x00000000
        /*0060*/ 	.short	0x0004
        /*0062*/ 	.short	0x0020
        /*0064*/ 	.byte	0x00, 0xf5, 0x21, 0x00


	//----- nvinfo : EIATTR_KPARAM_INFO
	.align		4
.L_1063:
        /*0068*/ 	.byte	0x04, 0x17
        /*006a*/ 	.short	(.L_1065 - .L_1064)
.L_1064:
        /*006c*/ 	.word	0x00000000
        /*0070*/ 	.short	0x0003
        /*0072*/ 	.short	0x0018
        /*0074*/ 	.byte	0x00, 0xf5, 0x21, 0x00


	//----- nvinfo : EIATTR_KPARAM_INFO
	.align		4
.L_1065:
        /*0078*/ 	.byte	0x04, 0x17
        /*007a*/ 	.short	(.L_1067 - .L_1066)
.L_1066:
        /*007c*/ 	.word	0x00000000
        /*0080*/ 	.short	0x0002
        /*0082*/ 	.short	0x0010
        /*0084*/ 	.byte	0x00, 0xf5, 0x21, 0x00


	//----- nvinfo : EIATTR_KPARAM_INFO
	.align		4
.L_1067:
        /*0088*/ 	.byte	0x04, 0x17
        /*008a*/ 	.short	(.L_1069 - .L_1068)
.L_1068:
        /*008c*/ 	.word	0x00000000
        /*0090*/ 	.short	0x0001
        /*0092*/ 	.short	0x0008
        /*0094*/ 	.byte	0x00, 0xf5, 0x21, 0x00


	//----- nvinfo : EIATTR_KPARAM_INFO
	.align		4
.L_1069:
        /*0098*/ 	.byte	0x04, 0x17
        /*009a*/ 	.short	(.L_1071 - .L_1070)
.L_1070:
        /*009c*/ 	.word	0x00000000
        /*00a0*/ 	.short	0x0000
        /*00a2*/ 	.short	0x0000
        /*00a4*/ 	.byte	0x00, 0xf5, 0x21, 0x00


	//----- nvinfo : EIATTR_SPARSE_MMA_MASK
	.align		4
.L_1071:
        /*00a8*/ 	.byte	0x03, 0x50
        /*00aa*/ 	.short	0x0000


	//----- nvinfo : EIATTR_MAXREG_COUNT
	.align		4
        /*00ac*/ 	.byte	0x03, 0x1b
        /*00ae*/ 	.short	0x00ff


	//----- nvinfo : EIATTR_NUM_BARRIERS
	.align		4
        /*00b0*/ 	.byte	0x02, 0x4c
        /*00b2*/ 	.byte	0x01
	.zero		1


	//----- nvinfo : EIATTR_MERCURY_ISA_VERSION
	.align		4
        /*00b4*/ 	.byte	0x03, 0x5f
        /*00b6*/ 	.short	0x0101


	//----- nvinfo : EIATTR_COOP_GROUP_MASK_REGIDS
	.align		4
        /*00b8*/ 	.byte	0x04, 0x29
        /*00ba*/ 	.short	(.L_1073 - .L_1072)


	//   ....[0]....
.L_1072:
        /*00bc*/ 	.word	0xffffffff


	//   ....[1]....
        /*00c0*/ 	.word	0xffffffff


	//   ....[2]....
        /*00c4*/ 	.word	0xffffffff


	//   ....[3]....
        /*00c8*/ 	.word	0xffffffff


	//   ....[4]....
        /*00cc*/ 	.word	0xffffffff


	//----- nvinfo : EIATTR_COOP_GROUP_INSTR_OFFSETS
	.align		4
.L_1073:
        /*00d0*/ 	.byte	0x04, 0x28
        /*00d2*/ 	.short	(.L_1075 - .L_1074)


	//   ....[0]....
.L_1074:
        /*00d4*/ 	.word	0x000012d0


	//   ....[1]....
        /*00d8*/ 	.word	0x00001360


	//   ....[2]....
        /*00dc*/ 	.word	0x000013d0


	//   ....[3]....
        /*00e0*/ 	.word	0x00001400


	//   ....[4]....
        /*00e4*/ 	.word	0x00001430


	//----- nvinfo : EIATTR_VRC_CTA_INIT_COUNT
	.align		4
.L_1075:
        /*00e8*/ 	.byte	0x02, 0x4a
	.zero		1
	.zero		1


	//----- nvinfo : EIATTR_EXIT_INSTR_OFFSETS
	.align		4
        /*00ec*/ 	.byte	0x04, 0x1c
        /*00ee*/ 	.short	(.L_1077 - .L_1076)


	//   ....[0]....
.L_1076:
        /*00f0*/ 	.word	0x00000040


	//   ....[1]....
        /*00f4*/ 	.word	0x000015d0


	//----- nvinfo : EIATTR_CRS_STACK_SIZE
	.align		4
.L_1077:
        /*00f8*/ 	.byte	0x04, 0x1e
        /*00fa*/ 	.short	(.L_1079 - .L_1078)
.L_1078:
        /*00fc*/ 	.word	0x00000000


	//----- nvinfo : EIATTR_CBANK_PARAM_SIZE
	.align		4
.L_1079:
        /*0100*/ 	.byte	0x03, 0x19
        /*0102*/ 	.short	0x003c


	//----- nvinfo : EIATTR_PARAM_CBANK
	.align		4
        /*0104*/ 	.byte	0x04, 0x0a
        /*0106*/ 	.short	(.L_1081 - .L_1080)
	.align		4
.L_1080:
        /*0108*/ 	.word	index@(.nv.constant0._Z28split_k_implicit_gemm_stage1IfiLi128ELb1EEvPKT_S2_PS0_PKT0_S6_iiiii)
        /*010c*/ 	.short	0x0380
        /*010e*/ 	.short	0x003c


	//----- nvinfo : EIATTR_SW_WAR
	.align		4
.L_1081:
        /*0110*/ 	.byte	0x04, 0x36
        /*0112*/ 	.short	(.L_1083 - .L_1082)
.L_1082:
        /*0114*/ 	.word	0x00000008
.L_1083:


//--------------------- .nv.callgraph             --------------------------
	.section	.nv.callgraph,"",@"SHT_CUDA_CALLGRAPH"
	.align	4
	.sectionentsize	8
	.align		4
        /*0000*/ 	.word	0x00000000
	.align		4
        /*0004*/ 	.word	0xffffffff
	.align		4
        /*0008*/ 	.word	0x00000000
	.align		4
        /*000c*/ 	.word	0xfffffffe
	.align		4
        /*0010*/ 	.word	0x00000000
	.align		4
        /*0014*/ 	.word	0xfffffffd
	.align		4
        /*0018*/ 	.word	0x00000000
	.align		4
        /*001c*/ 	.word	0xfffffffc


//--------------------- .nv.constant4             --------------------------
	.section	.nv.constant4,"a",@progbits
	.align	8
	.align		8
.nv.constant4:
        /*0000*/ 	.dword	_ZN41_INTERNAL_97385919_4_k_cu_aecaac98_1034754cuda3std3__45__cpo5beginE
	.align		8
        /*0008*/ 	.dword	_ZN41_INTERNAL_97385919_4_k_cu_aecaac98_1034754cuda3std3__45__cpo3endE
	.align		8
        /*0010*/ 	.dword	_ZN41_INTERNAL_97385919_4_k_cu_aecaac98_1034754cuda3std3__45__cpo6cbeginE
	.align		8
        /*0018*/ 	.dword	_ZN41_INTERNAL_97385919_4_k_cu_aecaac98_1034754cuda3std3__45__cpo4cendE
	.align		8
        /*0020*/ 	.dword	_ZN41_INTERNAL_97385919_4_k_cu_aecaac98_1034754cuda3std3__45__cpo6rbeginE
	.align		8
        /*0028*/ 	.dword	_ZN41_INTERNAL_97385919_4_k_cu_aecaac98_1034754cuda3std3__45__cpo4rendE
	.align		8
        /*0030*/ 	.dword	_ZN41_INTERNAL_97385919_4_k_cu_aecaac98_1034754cuda3std3__45__cpo7crbeginE
	.align		8
        /*0038*/ 	.dword	_ZN41_INTERNAL_97385919_4_k_cu_aecaac98_1034754cuda3std3__45__cpo5crendE
	.align		8
        /*0040*/ 	.dword	_ZN41_INTERNAL_97385919_4_k_cu_aecaac98_1034754cuda3std3__443_GLOBAL__N__97385919_4_k_cu_aecaac98_1034756ignoreE
	.align		8
        /*0048*/ 	.dword	_ZN41_INTERNAL_97385919_4_k_cu_aecaac98_1034754cuda3std3__419piecewise_constructE
	.align		8
        /*0050*/ 	.dword	_ZN41_INTERNAL_97385919_4_k_cu_aecaac98_1034754cuda3std3__48in_placeE
	.align		8
        /*0058*/ 	.dword	_ZN41_INTERNAL_97385919_4_k_cu_aecaac98_1034754cuda3std3__420unreachable_sentinelE
	.align		8
        /*0060*/ 	.dword	_ZN41_INTERNAL_97385919_4_k_cu_aecaac98_1034754cuda3std3__47nulloptE
	.align		8
        /*0068*/ 	.dword	_ZN41_INTERNAL_97385919_4_k_cu_aecaac98_1034754cuda3std3__48unexpectE
	.align		8
        /*0070*/ 	.dword	_ZN41_INTERNAL_97385919_4_k_cu_aecaac98_1034754cuda3std6ranges3__45__cpo4swapE
	.align		8
        /*0078*/ 	.dword	_ZN41_INTERNAL_97385919_4_k_cu_aecaac98_1034754cuda3std6ranges3__45__cpo9iter_moveE
	.align		8
        /*0080*/ 	.dword	_ZN41_INTERNAL_97385919_4_k_cu_aecaac98_1034754cuda3std6ranges3__45__cpo5beginE
	.align		8
        /*0088*/ 	.dword	_ZN41_INTERNAL_97385919_4_k_cu_aecaac98_1034754cuda3std6ranges3__45__cpo3endE
	.align		8
        /*0090*/ 	.dword	_ZN41_INTERNAL_97385919_4_k_cu_aecaac98_1034754cuda3std6ranges3__45__cpo6cbeginE
	.align		8
        /*0098*/ 	.dword	_ZN41_INTERNAL_97385919_4_k_cu_aecaac98_1034754cuda3std6ranges3__45__cpo4cendE
	.align		8
        /*00a0*/ 	.dword	_ZN41_INTERNAL_97385919_4_k_cu_aecaac98_1034754cuda3std6ranges3__45__cpo7advanceE
	.align		8
        /*00a8*/ 	.dword	_ZN41_INTERNAL_97385919_4_k_cu_aecaac98_1034754cuda3std6ranges3__45__cpo9iter_swapE
	.align		8
        /*00b0*/ 	.dword	_ZN41_INTERNAL_97385919_4_k_cu_aecaac98_1034754cuda3std6ranges3__45__cpo4nextE
	.align		8
        /*00b8*/ 	.dword	_ZN41_INTERNAL_97385919_4_k_cu_aecaac98_1034754cuda3std6ranges3__45__cpo4prevE
	.align		8
        /*00c0*/ 	.dword	_ZN41_INTERNAL_97385919_4_k_cu_aecaac98_1034754cuda3std6ranges3__45__cpo4dataE
	.align		8
        /*00c8*/ 	.dword	_ZN41_INTERNAL_97385919_4_k_cu_aecaac98_1034754cuda3std6ranges3__45__cpo5cdataE
	.align		8
        /*00d0*/ 	.dword	_ZN41_INTERNAL_97385919_4_k_cu_aecaac98_1034754cuda3std6ranges3__45__cpo4sizeE
	.align		8
        /*00d8*/ 	.dword	_ZN41_INTERNAL_97385919_4_k_cu_aecaac98_1034754cuda3std6ranges3__45__cpo5ssizeE
	.align		8
        /*00e0*/ 	.dword	_ZN41_INTERNAL_97385919_4_k_cu_aecaac98_1034754cuda3std6ranges3__45__cpo8distanceE
	.align		8
        /*00e8*/ 	.dword	_ZN41_INTERNAL_97385919_4_k_cu_aecaac98_1034756thrust24THRUST_300001_SM_1000_NS6system6detail10sequential3seqE
	.align		8
        /*00f0*/ 	.dword	_ZN41_INTERNAL_97385919_4_k_cu_aecaac98_1034756thrust24THRUST_300001_SM_1000_NS12placeholders2_1E
	.align		8
        /*00f8*/ 	.dword	_ZN41_INTERNAL_97385919_4_k_cu_aecaac98_1034756thrust24THRUST_300001_SM_1000_NS12placeholders2_2E
	.align		8
        /*0100*/ 	.dword	_ZN41_INTERNAL_97385919_4_k_cu_aecaac98_1034756thrust24THRUST_300001_SM_1000_NS12placeholders2_3E
	.align		8
        /*0108*/ 	.dword	_ZN41_INTERNAL_97385919_4_k_cu_aecaac98_1034756thrust24THRUST_300001_SM_1000_NS12placeholders2_4E
	.align		8
        /*0110*/ 	.dword	_ZN41_INTERNAL_97385919_4_k_cu_aecaac98_1034756thrust24THRUST_300001_SM_1000_NS12placeholders2_5E
	.align		8
        /*0118*/ 	.dword	_ZN41_INTERNAL_97385919_4_k_cu_aecaac98_1034756thrust24THRUST_300001_SM_1000_NS12placeholders2_6E
	.align		8
        /*0120*/ 	.dword	_ZN41_INTERNAL_97385919_4_k_cu_aecaac98_1034756thrust24THRUST_300001_SM_1000_NS12placeholders2_7E
	.align		8
        /*0128*/ 	.dword	_ZN41_INTERNAL_97385919_4_k_cu_aecaac98_1034756thrust24THRUST_300001_SM_1000_NS12placeholders2_8E
	.align		8
        /*0130*/ 	.dword	_ZN41_INTERNAL_97385919_4_k_cu_aecaac98_1034756thrust24THRUST_300001_SM_1000_NS12placeholders2_9E
	.align		8
        /*0138*/ 	.dword	_ZN41_INTERNAL_97385919_4_k_cu_aecaac98_1034756thrust24THRUST_300001_SM_1000_NS12placeholders3_10E


//--------------------- .text._ZN3cub18CUB_300001_SM_10006detail11EmptyKernelIvEEvv --------------------------
	.section	.text._ZN3cub18CUB_300001_SM_10006detail11EmptyKernelIvEEvv,"ax",@progbits
	.align	128
        .global         _ZN3cub18CUB_300001_SM_10006detail11EmptyKernelIvEEvv
        .type           _ZN3cub18CUB_300001_SM_10006detail11EmptyKernelIvEEvv,@function
        .size           _ZN3cub18CUB_300001_SM_10006detail11EmptyKernelIvEEvv,(.L_x_448 - _ZN3cub18CUB_300001_SM_10006detail11EmptyKernelIvEEvv)
        .other          _ZN3cub18CUB_300001_SM_10006detail11EmptyKernelIvEEvv,@"STO_CUDA_ENTRY STV_DEFAULT"
_ZN3cub18CUB_300001_SM_10006detail11EmptyKernelIvEEvv:
.text._ZN3cub18CUB_300001_SM_10006detail11EmptyKernelIvEEvv:
[----:B------:R-:W-:Y:S01]  /*0000*/  LDC R1, c[0x0][0x37c] ;  /* 0x0000df00ff017b82 */ /* 0x000fe20000000800 */
[----:B------:R-:W-:Y:S05]  /*0010*/  EXIT ;  /* 0x000000000000794d */ /* 0x000fea0003800000 */
.L_x_0:
[----:B------:R-:W-:-:S00]  /*0020*/  BRA `(.L_x_0) ;  /* 0xfffffffc00fc7947 */ /* 0x000fc0000383ffff */
[----:B------:R-:W-:-:S00]  /*0030*/  NOP ;  /* 0x0000000000007918 */ /* 0x000fc00000000000 */
        /* <DEDUP_REMOVED lines=12> */
.L_x_448:


//--------------------- .text._Z24split_k_reduction_kernelI13__nv_bfloat16Li512EEvPT_PKS1_iii --------------------------
	.section	.text._Z24split_k_reduction_kernelI13__nv_bfloat16Li512EEvPT_PKS1_iii,"ax",@progbits
	.align	128
        .global         _Z24split_k_reduction_kernelI13__nv_bfloat16Li512EEvPT_PKS1_iii
        .type           _Z24split_k_reduction_kernelI13__nv_bfloat16Li512EEvPT_PKS1_iii,@function
        .size           _Z24split_k_reduction_kernelI13__nv_bfloat16Li512EEvPT_PKS1_iii,(.L_x_449 - _Z24split_k_reduction_kernelI13__nv_bfloat16Li512EEvPT_PKS1_iii)
        .other          _Z24split_k_reduction_kernelI13__nv_bfloat16Li512EEvPT_PKS1_iii,@"STO_CUDA_ENTRY STV_DEFAULT"
_Z24split_k_reduction_kernelI13__nv_bfloat16Li512EEvPT_PKS1_iii:
.text._Z24split_k_reduction_kernelI13__nv_bfloat16Li512EEvPT_PKS1_iii:
[----:B------:R-:W-:Y:S08]  /*0000*/  LDC R1, c[0x0][0x37c] ;  /* 0x0000df00ff017b82 */ /* 0x000ff00000000800 */
[----:B------:R-:W0:Y:S08]  /*0010*/  S2UR UR4, SR_CTAID.X ;  /* 0x00000000000479c3 */ /* 0x000e300000002500 */
[----:B------:R-:W0:Y:S02]  /*0020*/  LDC R31, c[0x0][0x390] ;  /* 0x0000e400ff1f7b82 */ /* 0x000e240000000800 */
[----:B0-----:R-:W-:-:S13]  /*0030*/  ISETP.LE.AND P0, PT, R31, UR4, PT ;  /* 0x000000041f007c0c */ /* 0x001fda000bf03270 */
[----:B------:R-:W-:Y:S05]  /*0040*/  @P0 EXIT ;  /* 0x000000000000094d */ /* 0x000fea0003800000 */
[----:B------:R-:W0:Y:S01]  /*0050*/  S2R R32, SR_TID.X ;  /* 0x0000000000207919 */ /* 0x000e220000002100 */
[----:B------:R-:W1:Y:S01]  /*0060*/  S2UR UR7, SR_CTAID.Y ;  /* 0x00000000000779c3 */ /* 0x000e620000002600 */
[----:B------:R-:W2:Y:S01]  /*0070*/  LDCU UR6, c[0x0][0x394] ;  /* 0x00007280ff0677ac */ /* 0x000ea20008000800 */
[----:B------:R-:W3:Y:S01]  /*0080*/  LDCU UR5, c[0x0][0x398] ;  /* 0x00007300ff0577ac */ /* 0x000ee20008000800 */
[----:B------:R-:W4:Y:S01]  /*0090*/  LDCU UR8, c[0x0][0x374] ;  /* 0x00006e80ff0877ac */ /* 0x000f220008000800 */
[----:B------:R-:W0:Y:S01]  /*00a0*/  LDCU.64 UR10, c[0x0][0x358] ;  /* 0x00006b00ff0a77ac */ /* 0x000e220008000a00 */
[----:B--2---:R-:W-:Y:S01]  /*00b0*/  IMAD R31, R31, UR6, RZ ;  /* 0x000000061f1f7c24 */ /* 0x004fe2000f8e02ff */
[----:B0-----:R-:W-:Y:S02]  /*00c0*/  LOP3.LUT R18, RZ, R32, RZ, 0x33, !PT ;  /* 0x00000020ff127212 */ /* 0x001fe400078e33ff */
[C---:B------:R-:W-:Y:S02]  /*00d0*/  IADD3 R30, PT, PT, R32.reuse, 0xe00, RZ ;  /* 0x00000e00201e7810 */ /* 0x040fe40007ffe0ff */
[----:B------:R-:W-:-:S02]  /*00e0*/  LOP3.LUT R21, R32, 0x400, RZ, 0xfc, !PT ;  /* 0x0000040020157812 */ /* 0x000fc400078efcff */
[C---:B------:R-:W-:Y:S02]  /*00f0*/  IADD3 R20, PT, PT, R32.reuse, 0x600, RZ ;  /* 0x0000060020147810 */ /* 0x040fe40007ffe0ff */
[----:B------:R-:W-:Y:S02]  /*0100*/  IADD3 R19, PT, PT, R32, 0x200, RZ ;  /* 0x0000020020137810 */ /* 0x000fe40007ffe0ff */
[----:B-1-34-:R-:W-:-:S07]  /*0110*/  IADD3 R18, PT, PT, R18, UR5, RZ ;  /* 0x0000000512127c10 */ /* 0x01afce000fffe0ff */
.L_x_16:
[----:B0-----:R-:W0:Y:S02]  /*0120*/  LDCU UR5, c[0x0][0x394] ;  /* 0x00007280ff0577ac */ /* 0x001e240008000800 */
[----:B0-----:R-:W-:-:S09]  /*0130*/  UISETP.GE.AND UP0, UPT, UR7, UR5, UPT ;  /* 0x000000050700728c */ /* 0x001fd2000bf06270 */
[----:B------:R-:W-:Y:S05]  /*0140*/  BRA.U UP0, `(.L_x_1) ;  /* 0x0000001100f87547 */ /* 0x000fea000b800000 */
[----:B------:R-:W0:Y:S01]  /*0150*/  LDC R23, c[0x0][0x390] ;  /* 0x0000e400ff177b82 */ /* 0x000e220000000800 */
[C---:B------:R-:W-:Y:S02]  /*0160*/  IADD3 R12, PT, PT, R32.reuse, 0x1200, RZ ;  /* 0x00001200200c7810 */ /* 0x040fe40007ffe0ff */
[C---:B------:R-:W-:Y:S02]  /*0170*/  LOP3.LUT R11, R32.reuse, 0x1400, RZ, 0xfc, !PT ;  /* 0x00001400200b7812 */ /* 0x040fe400078efcff */
[C---:B------:R-:W-:Y:S02]  /*0180*/  IADD3 R10, PT, PT, R32.reuse, 0x1a00, RZ ;  /* 0x00001a00200a7810 */ /* 0x040fe40007ffe0ff */
[C---:B------:R-:W-:Y:S02]  /*0190*/  LOP3.LUT R9, R32.reuse, 0x1c00, RZ, 0xfc, !PT ;  /* 0x00001c0020097812 */ /* 0x040fe400078efcff */
[C---:B------:R-:W-:Y:S02]  /*01a0*/  IADD3 R8, PT, PT, R32.reuse, 0x1e00, RZ ;  /* 0x00001e0020087810 */ /* 0x040fe40007ffe0ff */
[----:B------:R-:W-:-:S02]  /*01b0*/  LOP3.LUT R7, R32, 0x800, RZ, 0xfc, !PT ;  /* 0x0000080020077812 */ /* 0x000fc400078efcff */
[C---:B------:R-:W-:Y:S02]  /*01c0*/  IADD3 R6, PT, PT, R32.reuse, 0xa00, RZ ;  /* 0x00000a0020067810 */ /* 0x040fe40007ffe0ff */
[C---:B------:R-:W-:Y:S02]  /*01d0*/  LOP3.LUT R17, R32.reuse, 0xc00, RZ, 0xfc, !PT ;  /* 0x00000c0020117812 */ /* 0x040fe400078efcff */
[C---:B------:R-:W-:Y:S02]  /*01e0*/  LOP3.LUT R16, R32.reuse, 0x1000, RZ, 0xfc, !PT ;  /* 0x0000100020107812 */ /* 0x040fe400078efcff */
[C---:B------:R-:W-:Y:S02]  /*01f0*/  IADD3 R15, PT, PT, R32.reuse, 0x1600, RZ ;  /* 0x00001600200f7810 */ /* 0x040fe40007ffe0ff */
[----:B------:R-:W-:Y:S02]  /*0200*/  LOP3.LUT R13, R32, 0x1800, RZ, 0xfc, !PT ;  /* 0x00001800200d7812 */ /* 0x000fe400078efcff */
[----:B------:R-:W-:Y:S01]  /*0210*/  MOV R14, UR7 ;  /* 0x00000007000e7c02 */ /* 0x000fe20008000f00 */
[----:B0-----:R-:W-:-:S02]  /*0220*/  IMAD R12, R12, R23, UR4 ;  /* 0x000000040c0c7e24 */ /* 0x001fc4000f8e0217 */
[-C--:B------:R-:W-:Y:S02]  /*0230*/  IMAD R11, R11, R23.reuse, UR4 ;  /* 0x000000040b0b7e24 */ /* 0x080fe4000f8e0217 */
[-C--:B------:R-:W-:Y:S02]  /*0240*/  IMAD R10, R10, R23.reuse, UR4 ;  /* 0x000000040a0a7e24 */ /* 0x080fe4000f8e0217 */
[-C--:B------:R-:W-:Y:S02]  /*0250*/  IMAD R9, R9, R23.reuse, UR4 ;  /* 0x0000000409097e24 */ /* 0x080fe4000f8e0217 */
[-C--:B------:R-:W-:Y:S02]  /*0260*/  IMAD R8, R8, R23.reuse, UR4 ;  /* 0x0000000408087e24 */ /* 0x080fe4000f8e0217 */
[-C--:B------:R-:W-:Y:S02]  /*0270*/  IMAD R7, R7, R23.reuse, UR4 ;  /* 0x0000000407077e24 */ /* 0x080fe4000f8e0217 */
[----:B------:R-:W-:-:S02]  /*0280*/  IMAD R6, R6, R23, UR4 ;  /* 0x0000000406067e24 */ /* 0x000fc4000f8e0217 */
[-C--:B------:R-:W-:Y:S02]  /*0290*/  IMAD R5, R30, R23.reuse, UR4 ;  /* 0x000000041e057e24 */ /* 0x080fe4000f8e0217 */
[-C--:B------:R-:W-:Y:S02]  /*02a0*/  IMAD R4, R21, R23.reuse, UR4 ;  /* 0x0000000415047e24 */ /* 0x080fe4000f8e0217 */
[-C--:B------:R-:W-:Y:S02]  /*02b0*/  IMAD R3, R20, R23.reuse, UR4 ;  /* 0x0000000414037e24 */ /* 0x080fe4000f8e0217 */
[-C--:B------:R-:W-:Y:S02]  /*02c0*/  IMAD R2, R19, R23.reuse, UR4 ;  /* 0x0000000413027e24 */ /* 0x080fe4000f8e0217 */
[----:B------:R-:W-:-:S07]  /*02d0*/  IMAD R0, R32, R23, UR4 ;  /* 0x0000000420007e24 */ /* 0x000fce000f8e0217 */
.L_x_15:
[----:B0-----:R-:W0:Y:S01]  /*02e0*/  LDCU UR5, c[0x0][0x398] ;  /* 0x00007300ff0577ac */ /* 0x001e220008000800 */
[----:B------:R-:W-:Y:S01]  /*02f0*/  BSSY.RECONVERGENT B0, `(.L_x_2) ;  /* 0x00000d7000007945 */ /* 0x000fe20003800200 */
[----:B------:R-:W-:Y:S02]  /*0300*/  PRMT R29, RZ, 0x7610, R29 ;  /* 0x00007610ff1d7816 */ /* 0x000fe4000000001d */
[----:B0-----:R-:W-:-:S13]  /*0310*/  ISETP.GE.AND P0, PT, R32, UR5, PT ;  /* 0x0000000520007c0c */ /* 0x001fda000bf06270 */
[----:B------:R-:W-:Y:S05]  /*0320*/  @P0 BRA `(.L_x_3) ;  /* 0x0000000c004c0947 */ /* 0x000fea0003800000 */
[----:B------:R-:W-:Y:S01]  /*0330*/  ISETP.GE.U32.AND P0, PT, R18, 0x1e00, PT ;  /* 0x00001e001200780c */ /* 0x000fe20003f06070 */
[----:B------:R-:W-:Y:S01]  /*0340*/  BSSY.RECONVERGENT B1, `(.L_x_4) ;  /* 0x0000065000017945 */ /* 0x000fe20003800200 */
[----:B------:R-:W-:Y:S02]  /*0350*/  MOV R33, R32 ;  /* 0x0000002000217202 */ /* 0x000fe40000000f00 */
[----:B------:R-:W-:-:S09]  /*0360*/  PRMT R29, RZ, 0x7610, R29 ;  /* 0x00007610ff1d7816 */ /* 0x000fd2000000001d */
[----:B------:R-:W-:Y:S05]  /*0370*/  @!P0 BRA `(.L_x_5) ;  /* 0x0000000400848947 */ /* 0x000fea0003800000 */
[----:B------:R-:W0:Y:S01]  /*0380*/  LDC R22, c[0x0][0x390] ;  /* 0x0000e400ff167b82 */ /* 0x000e220000000800 */
[----:B------:R-:W1:Y:S01]  /*0390*/  LDCU UR5, c[0x0][0x394] ;  /* 0x00007280ff0577ac */ /* 0x000e620008000800 */
[----:B------:R-:W-:Y:S02]  /*03a0*/  LEA.HI R50, R18, 0x1, RZ, 0x17 ;  /* 0x0000000112327811 */ /* 0x000fe400078fb8ff */
[----:B------:R-:W-:Y:S02]  /*03b0*/  MOV R33, R32 ;  /* 0x0000002000217202 */ /* 0x000fe40000000f00 */
[----:B------:R-:W-:Y:S02]  /*03c0*/  LOP3.LUT R50, R50, 0xfffff0, RZ, 0xc0, !PT ;  /* 0x00fffff032327812 */ /* 0x000fe400078ec0ff */
[----:B------:R-:W-:Y:S02]  /*03d0*/  PRMT R29, RZ, 0x7610, R29 ;  /* 0x00007610ff1d7816 */ /* 0x000fe4000000001d */
[----:B------:R-:W-:Y:S01]  /*03e0*/  IADD3 R50, PT, PT, -R50, RZ, RZ ;  /* 0x000000ff32327210 */ /* 0x000fe20007ffe1ff */
[----:B-1----:R-:W-:-:S02]  /*03f0*/  IMAD R49, R12, UR5, R14 ;  /* 0x000000050c317c24 */ /* 0x002fc4000f8e020e */
[--C-:B------:R-:W-:Y:S02]  /*0400*/  IMAD R35, R11, UR5, R14.reuse ;  /* 0x000000050b237c24 */ /* 0x100fe4000f8e020e */
[----:B------:R-:W-:Y:S02]  /*0410*/  IMAD R48, R10, UR5, R14 ;  /* 0x000000050a307c24 */ /* 0x000fe4000f8e020e */
[-C--:B0-----:R-:W-:Y:S02]  /*0420*/  IMAD R23, R15, R22.reuse, UR4 ;  /* 0x000000040f177e24 */ /* 0x081fe4000f8e0216 */
[-C--:B------:R-:W-:Y:S02]  /*0430*/  IMAD R47, R13, R22.reuse, UR4 ;  /* 0x000000040d2f7e24 */ /* 0x080fe4000f8e0216 */
[-C--:B------:R-:W-:Y:S02]  /*0440*/  IMAD R25, R16, R22.reuse, UR4 ;  /* 0x0000000410197e24 */ /* 0x080fe4000f8e0216 */
[----:B------:R-:W-:-:S02]  /*0450*/  IMAD R41, R17, R22, UR4 ;  /* 0x0000000411297e24 */ /* 0x000fc4000f8e0216 */
[--C-:B------:R-:W-:Y:S02]  /*0460*/  IMAD R37, R9, UR5, R14.reuse ;  /* 0x0000000509257c24 */ /* 0x100fe4000f8e020e */
[--C-:B------:R-:W-:Y:S02]  /*0470*/  IMAD R38, R8, UR5, R14.reuse ;  /* 0x0000000508267c24 */ /* 0x100fe4000f8e020e */
[--C-:B------:R-:W-:Y:S02]  /*0480*/  IMAD R44, R7, UR5, R14.reuse ;  /* 0x00000005072c7c24 */ /* 0x100fe4000f8e020e */
[--C-:B------:R-:W-:Y:S02]  /*0490*/  IMAD R40, R6, UR5, R14.reuse ;  /* 0x0000000506287c24 */ /* 0x100fe4000f8e020e */
[--C-:B------:R-:W-:Y:S02]  /*04a0*/  IMAD R39, R5, UR5, R14.reuse ;  /* 0x0000000505277c24 */ /* 0x100fe4000f8e020e */
[----:B------:R-:W-:-:S02]  /*04b0*/  IMAD R45, R4, UR5, R14 ;  /* 0x00000005042d7c24 */ /* 0x000fc4000f8e020e */
[--C-:B------:R-:W-:Y:S02]  /*04c0*/  IMAD R43, R3, UR5, R14.reuse ;  /* 0x00000005032b7c24 */ /* 0x100fe4000f8e020e */
[--C-:B------:R-:W-:Y:S02]  /*04d0*/  IMAD R46, R2, UR5, R14.reuse ;  /* 0x00000005022e7c24 */ /* 0x100fe4000f8e020e */
[--C-:B------:R-:W-:Y:S02]  /*04e0*/  IMAD R34, R0, UR5, R14.reuse ;  /* 0x0000000500227c24 */ /* 0x100fe4000f8e020e */
[--C-:B------:R-:W-:Y:S02]  /*04f0*/  IMAD R36, R23, UR5, R14.reuse ;  /* 0x0000000517247c24 */ /* 0x100fe4000f8e020e */
[--C-:B------:R-:W-:Y:S02]  /*0500*/  IMAD R47, R47, UR5, R14.reuse ;  /* 0x000000052f2f7c24 */ /* 0x100fe4000f8e020e */
[----:B------:R-:W-:-:S02]  /*0510*/  IMAD R42, R25, UR5, R14 ;  /* 0x00000005192a7c24 */ /* 0x000fc4000f8e020e */
[----:B------:R-:W-:-:S07]  /*0520*/  IMAD R41, R41, UR5, R14 ;  /* 0x0000000529297c24 */ /* 0x000fce000f8e020e */
.L_x_6:
[----:B------:R-:W0:Y:S02]  /*0530*/  LDC.64 R22, c[0x0][0x388] ;  /* 0x0000e200ff167b82 */ /* 0x000e240000000a00 */
[----:B0-----:R-:W-:-:S04]  /*0540*/  IMAD.WIDE R52, R34, 0x2, R22 ;  /* 0x0000000222347825 */ /* 0x001fc800078e0216 */
[--C-:B------:R-:W-:Y:S02]  /*0550*/  IMAD.WIDE R26, R46, 0x2, R22.reuse ;  /* 0x000000022e1a7825 */ /* 0x100fe400078e0216 */
[----:B------:R-:W2:Y:S02]  /*0560*/  LDG.E.U16.CONSTANT R52, desc[UR10][R52.64] ;  /* 0x0000000a34347981 */ /* 0x000ea4000c1e9500 */
[----:B------:R-:W-:Y:S02]  /*0570*/  IMAD.WIDE R24, R45, 0x2, R22 ;  /* 0x000000022d187825 */ /* 0x000fe400078e0216 */
[----:B------:R-:W3:Y:S04]  /*0580*/  LDG.E.U16.CONSTANT R26, desc[UR10][R26.64] ;  /* 0x0000000a1a1a7981 */ /* 0x000ee8000c1e9500 */
[----:B------:R-:W4:Y:S01]  /*0590*/  LDG.E.U16.CONSTANT R24, desc[UR10][R24.64] ;  /* 0x0000000a18187981 */ /* 0x000f22000c1e9500 */
[----:B--2---:R-:W-:-:S04]  /*05a0*/  HADD2.BF16_V2 R29, R29.H0_H0, R52.H0_H0 ;  /* 0x200000341d1d7230 */ /* 0x004fc80000200800 */
[----:B---3--:R-:W-:Y:S02]  /*05b0*/  HADD2.BF16_V2 R51, R29.H0_H0, R26.H0_H0 ;  /* 0x2000001a1d337230 */ /* 0x008fe40000200800 */
[----:B------:R-:W-:-:S04]  /*05c0*/  IMAD.WIDE R28, R43, 0x2, R22 ;  /* 0x000000022b1c7825 */ /* 0x000fc800078e0216 */
[----:B----4-:R-:W-:Y:S02]  /*05d0*/  HADD2.BF16_V2 R51, R51.H0_H0, R24.H0_H0 ;  /* 0x2000001833337230 */ /* 0x010fe40000200800 */
[--C-:B------:R-:W-:Y:S01]  /*05e0*/  IMAD.WIDE R24, R44, 0x2, R22.reuse ;  /* 0x000000022c187825 */ /* 0x100fe200078e0216 */
[----:B------:R0:W2:Y:S04]  /*05f0*/  LDG.E.U16.CONSTANT R52, desc[UR10][R28.64] ;  /* 0x0000000a1c347981 */ /* 0x0000a8000c1e9500 */
[----:B------:R1:W3:Y:S01]  /*0600*/  LDG.E.U16.CONSTANT R53, desc[UR10][R24.64] ;  /* 0x0000000a18357981 */ /* 0x0002e2000c1e9500 */
[----:B------:R-:W-:-:S06]  /*0610*/  IMAD.WIDE R26, R40, 0x2, R22 ;  /* 0x00000002281a7825 */ /* 0x000fcc00078e0216 */
[----:B------:R-:W4:Y:S01]  /*0620*/  LDG.E.U16.CONSTANT R26, desc[UR10][R26.64] ;  /* 0x0000000a1a1a7981 */ /* 0x000f22000c1e9500 */
[----:B0-----:R-:W-:-:S06]  /*0630*/  IMAD.WIDE R28, R41, 0x2, R22 ;  /* 0x00000002291c7825 */ /* 0x001fcc00078e0216 */
[----:B------:R-:W5:Y:S01]  /*0640*/  LDG.E.U16.CONSTANT R29, desc[UR10][R28.64] ;  /* 0x0000000a1c1d7981 */ /* 0x000f62000c1e9500 */
[----:B-1----:R-:W-:-:S06]  /*0650*/  IMAD.WIDE R24, R42, 0x2, R22 ;  /* 0x000000022a187825 */ /* 0x002fcc00078e0216 */
[----:B------:R-:W5:Y:S01]  /*0660*/  LDG.E.U16.CONSTANT R25, desc[UR10][R24.64] ;  /* 0x0000000a18197981 */ /* 0x000f62000c1e9500 */
[----:B--2---:R-:W-:-:S04]  /*0670*/  HADD2.BF16_V2 R51, R51.H0_H0, R52.H0_H0 ;  /* 0x2000003433337230 */ /* 0x004fc80000200800 */
[----:B---3--:R-:W-:Y:S02]  /*0680*/  HADD2.BF16_V2 R51, R51.H0_H0, R53.H0_H0 ;  /* 0x2000003533337230 */ /* 0x008fe40000200800 */
[----:B------:R-:W-:-:S06]  /*0690*/  IMAD.WIDE R52, R39, 0x2, R22 ;  /* 0x0000000227347825 */ /* 0x000fcc00078e0216 */
[----:B------:R-:W2:Y:S01]  /*06a0*/  LDG.E.U16.CONSTANT R52, desc[UR10][R52.64] ;  /* 0x0000000a34347981 */ /* 0x000ea2000c1e9500 */
[----:B----4-:R-:W-:Y:S02]  /*06b0*/  HADD2.BF16_V2 R51, R51.H0_H0, R26.H0_H0 ;  /* 0x2000001a33337230 */ /* 0x010fe40000200800 */
[----:B------:R-:W-:-:S04]  /*06c0*/  IMAD.WIDE R26, R49, 0x2, R22 ;  /* 0x00000002311a7825 */ /* 0x000fc800078e0216 */
[----:B-----5:R-:W-:Y:S02]  /*06d0*/  HADD2.BF16_V2 R51, R51.H0_H0, R29.H0_H0 ;  /* 0x2000001d33337230 */ /* 0x020fe40000200800 */
[----:B------:R-:W3:Y:S01]  /*06e0*/  LDG.E.U16.CONSTANT R26, desc[UR10][R26.64] ;  /* 0x0000000a1a1a7981 */ /* 0x000ee2000c1e9500 */
[----:B------:R-:W-:-:S06]  /*06f0*/  IMAD.WIDE R28, R35, 0x2, R22 ;  /* 0x00000002231c7825 */ /* 0x000fcc00078e0216 */
[----:B------:R-:W4:Y:S01]  /*0700*/  LDG.E.U16.CONSTANT R29, desc[UR10][R28.64] ;  /* 0x0000000a1c1d7981 */ /* 0x000f22000c1e9500 */
[----:B--2---:R-:W-:-:S04]  /*0710*/  HADD2.BF16_V2 R51, R51.H0_H0, R52.H0_H0 ;  /* 0x2000003433337230 */ /* 0x004fc80000200800 */
[----:B------:R-:W-:-:S04]  /*0720*/  HADD2.BF16_V2 R25, R51.H0_H0, R25.H0_H0 ;  /* 0x2000001933197230 */ /* 0x000fc80000200800 */
[----:B---3--:R-:W-:Y:S02]  /*0730*/  HADD2.BF16_V2 R27, R25.H0_H0, R26.H0_H0 ;  /* 0x2000001a191b7230 */ /* 0x008fe40000200800 */
[----:B------:R-:W-:-:S05]  /*0740*/  IMAD.WIDE R24, R36, 0x2, R22 ;  /* 0x0000000224187825 */ /* 0x000fca00078e0216 */
[----:B------:R0:W2:Y:S01]  /*0750*/  LDG.E.U16.CONSTANT R51, desc[UR10][R24.64] ;  /* 0x0000000a18337981 */ /* 0x0000a2000c1e9500 */
[----:B----4-:R-:W-:Y:S02]  /*0760*/  HADD2.BF16_V2 R52, R27.H0_H0, R29.H0_H0 ;  /* 0x2000001d1b347230 */ /* 0x010fe40000200800 */
[----:B------:R-:W-:-:S04]  /*0770*/  IMAD.WIDE R26, R48, 0x2, R22 ;  /* 0x00000002301a7825 */ /* 0x000fc800078e0216 */
[--C-:B0-----:R-:W-:Y:S02]  /*0780*/  IMAD.WIDE R24, R47, 0x2, R22.reuse ;  /* 0x000000022f187825 */ /* 0x101fe400078e0216 */
[----:B------:R-:W3:Y:S04]  /*0790*/  LDG.E.U16.CONSTANT R27, desc[UR10][R26.64] ;  /* 0x0000000a1a1b7981 */ /* 0x000ee8000c1e9500 */
[----:B------:R-:W4:Y:S01]  /*07a0*/  LDG.E.U16.CONSTANT R53, desc[UR10][R24.64] ;  /* 0x0000000a18357981 */ /* 0x000f22000c1e9500 */
[----:B------:R-:W-:-:S04]  /*07b0*/  IMAD.WIDE R28, R37, 0x2, R22 ;  /* 0x00000002251c7825 */ /* 0x000fc800078e0216 */
[----:B------:R-:W-:Y:S02]  /*07c0*/  IMAD.WIDE R22, R38, 0x2, R22 ;  /* 0x0000000226167825 */ /* 0x000fe400078e0216 */
[----:B------:R-:W5:Y:S04]  /*07d0*/  LDG.E.U16.CONSTANT R29, desc[UR10][R28.64] ;  /* 0x0000000a1c1d7981 */ /* 0x000f68000c1e9500 */
[----:B------:R-:W5:Y:S01]  /*07e0*/  LDG.E.U16.CONSTANT R22, desc[UR10][R22.64] ;  /* 0x0000000a16167981 */ /* 0x000f62000c1e9500 */
[----:B------:R-:W-:-:S04]  /*07f0*/  IADD3 R50, PT, PT, R50, 0x10, RZ ;  /* 0x0000001032327810 */ /* 0x000fc80007ffe0ff */
[----:B------:R-:W-:Y:S02]  /*0800*/  ISETP.NE.AND P0, PT, R50, RZ, PT ;  /* 0x000000ff3200720c */ /* 0x000fe40003f05270 */
[----:B------:R-:W-:Y:S02]  /*0810*/  IADD3 R33, PT, PT, R33, 0x2000, RZ ;  /* 0x0000200021217810 */ /* 0x000fe40007ffe0ff */
[C---:B------:R-:W-:Y:S02]  /*0820*/  LEA R34, R31.reuse, R34, 0xd ;  /* 0x000000221f227211 */ /* 0x040fe400078e68ff */
[C---:B------:R-:W-:Y:S02]  /*0830*/  LEA R46, R31.reuse, R46, 0xd ;  /* 0x0000002e1f2e7211 */ /* 0x040fe400078e68ff */
[C---:B------:R-:W-:Y:S02]  /*0840*/  LEA R45, R31.reuse, R45, 0xd ;  /* 0x0000002d1f2d7211 */ /* 0x040fe400078e68ff */
[----:B------:R-:W-:-:S02]  /*0850*/  LEA R43, R31, R43, 0xd ;  /* 0x0000002b1f2b7211 */ /* 0x000fc400078e68ff */
[C---:B------:R-:W-:Y:S02]  /*0860*/  LEA R44, R31.reuse, R44, 0xd ;  /* 0x0000002c1f2c7211 */ /* 0x040fe400078e68ff */
[C---:B------:R-:W-:Y:S02]  /*0870*/  LEA R40, R31.reuse, R40, 0xd ;  /* 0x000000281f287211 */ /* 0x040fe400078e68ff */
        /* <DEDUP_REMOVED lines=9> */
[----:B------:R-:W-:Y:S01]  /*0910*/  LEA R38, R31, R38, 0xd ;  /* 0x000000261f267211 */ /* 0x000fe200078e68ff */
[----:B--2---:R-:W-:-:S04]  /*0920*/  HADD2.BF16_V2 R51, R52.H0_H0, R51.H0_H0 ;  /* 0x2000003334337230 */ /* 0x004fc80000200800 */
[----:B----4-:R-:W-:-:S04]  /*0930*/  HADD2.BF16_V2 R51, R51.H0_H0, R53.H0_H0 ;  /* 0x2000003533337230 */ /* 0x010fc80000200800 */
[----:B---3--:R-:W-:-:S04]  /*0940*/  HADD2.BF16_V2 R27, R51.H0_H0, R27.H0_H0 ;  /* 0x2000001b331b7230 */ /* 0x008fc80000200800 */
[----:B-----5:R-:W-:-:S04]  /*0950*/  HADD2.BF16_V2 R27, R27.H0_H0, R29.H0_H0 ;  /* 0x2000001d1b1b7230 */ /* 0x020fc80000200800 */
[----:B------:R-:W-:-:S05]  /*0960*/  HADD2.BF16_V2 R27, R27.H0_H0, R22.H0_H0 ;  /* 0x200000161b1b7230 */ /* 0x000fca0000200800 */
[----:B------:R-:W-:Y:S01]  /*0970*/  PRMT R29, R27, 0x7610, R29 ;  /* 0x000076101b1d7816 */ /* 0x000fe2000000001d */
[----:B------:R-:W-:Y:S06]  /*0980*/  @P0 BRA `(.L_x_6) ;  /* 0xfffffff800e80947 */ /* 0x000fec000383ffff */
.L_x_5:
[----:B------:R-:W-:Y:S05]  /*0990*/  BSYNC.RECONVERGENT B1 ;  /* 0x0000000000017941 */ /* 0x000fea0003800200 */
.L_x_4:
[----:B------:R-:W-:-:S04]  /*09a0*/  LEA.HI R40, R18, 0x1, RZ, 0x17 ;  /* 0x0000000112287811 */ /* 0x000fc800078fb8ff */
[----:B------:R-:W-:-:S04]  /*09b0*/  LOP3.LUT R22, R40, 0xf, RZ, 0xc0, !PT ;  /* 0x0000000f28167812 */ /* 0x000fc800078ec0ff */
[----:B------:R-:W-:-:S13]  /*09c0*/  ISETP.NE.AND P0, PT, R22, RZ, PT ;  /* 0x000000ff1600720c */ /* 0x000fda0003f05270 */
[----:B------:R-:W-:Y:S05]  /*09d0*/  @!P0 BRA `(.L_x_3) ;  /* 0x0000000400a08947 */ /* 0x000fea0003800000 */
[----:B------:R-:W-:Y:S01]  /*09e0*/  IADD3 R22, PT, PT, R22, -0x1, RZ ;  /* 0xffffffff16167810 */ /* 0x000fe20007ffe0ff */
[----:B------:R-:W-:Y:S01]  /*09f0*/  BSSY.RECONVERGENT B1, `(.L_x_7) ;  /* 0x0000031000017945 */ /* 0x000fe20003800200 */
[----:B------:R-:W-:Y:S02]  /*0a00*/  LOP3.LUT R28, R40, 0x7, RZ, 0xc0, !PT ;  /* 0x00000007281c7812 */ /* 0x000fe400078ec0ff */
[----:B------:R-:W-:Y:S02]  /*0a10*/  ISETP.GE.U32.AND P0, PT, R22, 0x7, PT ;  /* 0x000000071600780c */ /* 0x000fe40003f06070 */
[----:B------:R-:W-:-:S11]  /*0a20*/  ISETP.NE.AND P1, PT, R28, RZ, PT ;  /* 0x000000ff1c00720c */ /* 0x000fd60003f25270 */
[----:B------:R-:W-:Y:S05]  /*0a30*/  @!P0 BRA `(.L_x_8) ;  /* 0x0000000000b08947 */ /* 0x000fea0003800000 */
[----:B------:R-:W0:Y:S08]  /*0a40*/  LDC.64 R22, c[0x0][0x390] ;  /* 0x0000e400ff167b82 */ /* 0x000e300000000a00 */
[----:B------:R-:W1:Y:S01]  /*0a50*/  LDC.64 R24, c[0x0][0x388] ;  /* 0x0000e200ff187b82 */ /* 0x000e620000000a00 */
[----:B0-----:R-:W-:-:S04]  /*0a60*/  IMAD R37, R33, R22, UR4 ;  /* 0x0000000421257e24 */ /* 0x001fc8000f8e0216 */
[----:B------:R-:W-:Y:S01]  /*0a70*/  IMAD R35, R37, R23, R14 ;  /* 0x0000001725237224 */ /* 0x000fe200078e020e */
[CC--:B------:R-:W-:Y:S02]  /*0a80*/  LEA R26, R22.reuse, R37.reuse, 0x9 ;  /* 0x00000025161a7211 */ /* 0x0c0fe400078e48ff */
[----:B------:R-:W-:Y:S01]  /*0a90*/  LEA R39, R22, R37, 0xa ;  /* 0x0000002516277211 */ /* 0x000fe200078e50ff */
[----:B-1----:R-:W-:-:S03]  /*0aa0*/  IMAD.WIDE R34, R35, 0x2, R24 ;  /* 0x0000000223227825 */ /* 0x002fc600078e0218 */
[----:B------:R-:W-:Y:S01]  /*0ab0*/  LEA R36, R22, R39, 0x9 ;  /* 0x0000002716247211 */ /* 0x000fe200078e48ff */
[-CC-:B------:R-:W-:Y:S01]  /*0ac0*/  IMAD R27, R26, R23.reuse, R14.reuse ;  /* 0x000000171a1b7224 */ /* 0x180fe200078e020e */
[----:B------:R0:W2:Y:S01]  /*0ad0*/  LDG.E.U16.CONSTANT R42, desc[UR10][R34.64] ;  /* 0x0000000a222a7981 */ /* 0x0000a2000c1e9500 */
[----:B------:R-:W-:Y:S02]  /*0ae0*/  IMAD R39, R39, R23, R14 ;  /* 0x0000001727277224 */ /* 0x000fe400078e020e */
[----:B------:R-:W-:Y:S01]  /*0af0*/  IMAD.WIDE R26, R27, 0x2, R24 ;  /* 0x000000021b1a7825 */ /* 0x000fe200078e0218 */
[----:B------:R-:W-:-:S03]  /*0b00*/  LEA R43, R22, R37, 0xb ;  /* 0x00000025162b7211 */ /* 0x000fc600078e58ff */
[----:B------:R-:W-:Y:S01]  /*0b10*/  IMAD R37, R36, R23, R14 ;  /* 0x0000001724257224 */ /* 0x000fe200078e020e */
[----:B------:R1:W3:Y:S01]  /*0b20*/  LDG.E.U16.CONSTANT R41, desc[UR10][R26.64] ;  /* 0x0000000a1a297981 */ /* 0x0002e2000c1e9500 */
[----:B------:R-:W-:Y:S01]  /*0b30*/  IMAD.WIDE R38, R39, 0x2, R24 ;  /* 0x0000000227267825 */ /* 0x000fe200078e0218 */
[----:B------:R-:W-:-:S03]  /*0b40*/  LEA R44, R22, R43, 0x9 ;  /* 0x0000002b162c7211 */ /* 0x000fc600078e48ff */
[----:B------:R-:W-:Y:S02]  /*0b50*/  IMAD R45, R43, R23, R14 ;  /* 0x000000172b2d7224 */ /* 0x000fe400078e020e */
[----:B------:R-:W-:Y:S01]  /*0b60*/  IMAD.WIDE R36, R37, 0x2, R24 ;  /* 0x0000000225247825 */ /* 0x000fe200078e0218 */
[----:B------:R-:W4:Y:S01]  /*0b70*/  LDG.E.U16.CONSTANT R39, desc[UR10][R38.64] ;  /* 0x0000000a26277981 */ /* 0x000f22000c1e9500 */
[----:B------:R-:W-:Y:S02]  /*0b80*/  LEA R47, R22, R43, 0xa ;  /* 0x0000002b162f7211 */ /* 0x000fe400078e50ff */
[----:B------:R-:W-:Y:S02]  /*0b90*/  IMAD R43, R44, R23, R14 ;  /* 0x000000172c2b7224 */ /* 0x000fe400078e020e */
[----:B0-----:R-:W-:Y:S01]  /*0ba0*/  IMAD.WIDE R34, R45, 0x2, R24 ;  /* 0x000000022d227825 */ /* 0x001fe200078e0218 */
[----:B------:R-:W5:Y:S01]  /*0bb0*/  LDG.E.U16.CONSTANT R37, desc[UR10][R36.64] ;  /* 0x0000000a24257981 */ /* 0x000f62000c1e9500 */
[----:B------:R-:W-:-:S02]  /*0bc0*/  LEA R22, R22, R47, 0x9 ;  /* 0x0000002f16167211 */ /* 0x000fc400078e48ff */
[-C--:B------:R-:W-:Y:S02]  /*0bd0*/  IMAD R47, R47, R23.reuse, R14 ;  /* 0x000000172f2f7224 */ /* 0x080fe400078e020e */
[----:B-1----:R-:W-:Y:S01]  /*0be0*/  IMAD.WIDE R26, R43, 0x2, R24 ;  /* 0x000000022b1a7825 */ /* 0x002fe200078e0218 */
[----:B------:R-:W5:Y:S03]  /*0bf0*/  LDG.E.U16.CONSTANT R34, desc[UR10][R34.64] ;  /* 0x0000000a22227981 */ /* 0x000f66000c1e9500 */
[----:B------:R-:W-:Y:S02]  /*0c00*/  IMAD R43, R22, R23, R14 ;  /* 0x00000017162b7224 */ /* 0x000fe400078e020e */
[--C-:B------:R-:W-:Y:S01]  /*0c10*/  IMAD.WIDE R22, R47, 0x2, R24.reuse ;  /* 0x000000022f167825 */ /* 0x100fe200078e0218 */
[----:B------:R-:W5:Y:S03]  /*0c20*/  LDG.E.U16.CONSTANT R27, desc[UR10][R26.64] ;  /* 0x0000000a1a1b7981 */ /* 0x000f66000c1e9500 */
[----:B------:R-:W-:-:S02]  /*0c30*/  IMAD.WIDE R24, R43, 0x2, R24 ;  /* 0x000000022b187825 */ /* 0x000fc400078e0218 */
[----:B------:R-:W5:Y:S04]  /*0c40*/  LDG.E.U16.CONSTANT R22, desc[UR10][R22.64] ;  /* 0x0000000a16167981 */ /* 0x000f68000c1e9500 */
[----:B------:R-:W5:Y:S01]  /*0c50*/  LDG.E.U16.CONSTANT R24, desc[UR10][R24.64] ;  /* 0x0000000a18187981 */ /* 0x000f62000c1e9500 */
[----:B------:R-:W-:Y:S01]  /*0c60*/  IADD3 R33, PT, PT, R33, 0x1000, RZ ;  /* 0x0000100021217810 */ /* 0x000fe20007ffe0ff */
[----:B--2---:R-:W-:-:S04]  /*0c70*/  HADD2.BF16_V2 R42, R29.H0_H0, R42.H0_H0 ;  /* 0x2000002a1d2a7230 */ /* 0x004fc80000200800 */
[----:B---3--:R-:W-:-:S04]  /*0c80*/  HADD2.BF16_V2 R41, R42.H0_H0, R41.H0_H0 ;  /* 0x200000292a297230 */ /* 0x008fc80000200800 */
[----:B----4-:R-:W-:-:S04]  /*0c90*/  HADD2.BF16_V2 R39, R41.H0_H0, R39.H0_H0 ;  /* 0x2000002729277230 */ /* 0x010fc80000200800 */
[----:B-----5:R-:W-:-:S04]  /*0ca0*/  HADD2.BF16_V2 R37, R39.H0_H0, R37.H0_H0 ;  /* 0x2000002527257230 */ /* 0x020fc80000200800 */
[----:B------:R-:W-:-:S04]  /*0cb0*/  HADD2.BF16_V2 R34, R37.H0_H0, R34.H0_H0 ;  /* 0x2000002225227230 */ /* 0x000fc80000200800 */
[----:B------:R-:W-:-:S04]  /*0cc0*/  HADD2.BF16_V2 R27, R34.H0_H0, R27.H0_H0 ;  /* 0x2000001b221b7230 */ /* 0x000fc80000200800 */
[----:B------:R-:W-:-:S04]  /*0cd0*/  HADD2.BF16_V2 R27, R27.H0_H0, R22.H0_H0 ;  /* 0x200000161b1b7230 */ /* 0x000fc80000200800 */
[----:B------:R-:W-:-:S05]  /*0ce0*/  HADD2.BF16_V2 R27, R27.H0_H0, R24.H0_H0 ;  /* 0x200000181b1b7230 */ /* 0x000fca0000200800 */
[----:B------:R-:W-:-:S07]  /*0cf0*/  PRMT R29, R27, 0x7610, R29 ;  /* 0x000076101b1d7816 */ /* 0x000fce000000001d */
.L_x_8:
[----:B------:R-:W-:Y:S05]  /*0d00*/  BSYNC.RECONVERGENT B1 ;  /* 0x0000000000017941 */ /* 0x000fea0003800200 */
.L_x_7:
        /* <DEDUP_REMOVED lines=15> */
[-CC-:B------:R-:W-:Y:S02]  /*0e00*/  IMAD R25, R24, R23.reuse, R14.reuse ;  /* 0x0000001718197224 */ /* 0x180fe400078e020e */
[----:B------:R-:W-:Y:S01]  /*0e10*/  IMAD R37, R37, R23, R14 ;  /* 0x0000001725257224 */ /* 0x000fe200078e020e */
[----:B------:R-:W2:Y:S01]  /*0e20*/  LDG.E.U16.CONSTANT R26, desc[UR10][R26.64] ;  /* 0x0000000a1a1a7981 */ /* 0x000ea2000c1e9500 */
[----:B------:R-:W-:-:S04]  /*0e30*/  IMAD.WIDE R24, R25, 0x2, R34 ;  /* 0x0000000219187825 */ /* 0x000fc800078e0222 */
[----:B------:R-:W-:Y:S02]  /*0e40*/  IMAD R39, R22, R23, R14 ;  /* 0x0000001716277224 */ /* 0x000fe400078e020e */
[--C-:B------:R-:W-:Y:S01]  /*0e50*/  IMAD.WIDE R22, R37, 0x2, R34.reuse ;  /* 0x0000000225167825 */ /* 0x100fe200078e0222 */
[----:B------:R-:W3:Y:S03]  /*0e60*/  LDG.E.U16.CONSTANT R24, desc[UR10][R24.64] ;  /* 0x0000000a18187981 */ /* 0x000ee6000c1e9500 */
[----:B------:R-:W-:Y:S02]  /*0e70*/  IMAD.WIDE R34, R39, 0x2, R34 ;  /* 0x0000000227227825 */ /* 0x000fe400078e0222 */
[----:B------:R-:W4:Y:S04]  /*0e80*/  LDG.E.U16.CONSTANT R22, desc[UR10][R22.64] ;  /* 0x0000000a16167981 */ /* 0x000f28000c1e9500 */
[----:B------:R-:W5:Y:S01]  /*0e90*/  LDG.E.U16.CONSTANT R34, desc[UR10][R34.64] ;  /* 0x0000000a22227981 */ /* 0x000f62000c1e9500 */
[----:B------:R-:W-:Y:S01]  /*0ea0*/  IADD3 R33, PT, PT, R33, 0x800, RZ ;  /* 0x0000080021217810 */ /* 0x000fe20007ffe0ff */
[----:B--2---:R-:W-:-:S04]  /*0eb0*/  HADD2.BF16_V2 R29, R29.H0_H0, R26.H0_H0 ;  /* 0x2000001a1d1d7230 */ /* 0x004fc80000200800 */
[----:B---3--:R-:W-:-:S04]  /*0ec0*/  HADD2.BF16_V2 R29, R29.H0_H0, R24.H0_H0 ;  /* 0x200000181d1d7230 */ /* 0x008fc80000200800 */
[----:B----4-:R-:W-:-:S04]  /*0ed0*/  HADD2.BF16_V2 R29, R29.H0_H0, R22.H0_H0 ;  /* 0x200000161d1d7230 */ /* 0x010fc80000200800 */
[----:B-----5:R-:W-:-:S07]  /*0ee0*/  HADD2.BF16_V2 R29, R29.H0_H0, R34.H0_H0 ;  /* 0x200000221d1d7230 */ /* 0x020fce0000200800 */
.L_x_10:
[----:B------:R-:W-:Y:S05]  /*0ef0*/  BSYNC.RECONVERGENT B1 ;  /* 0x0000000000017941 */ /* 0x000fea0003800200 */
.L_x_9:
[----:B------:R-:W-:Y:S05]  /*0f00*/  @!P1 BRA `(.L_x_3) ;  /* 0x0000000000549947 */ /* 0x000fea0003800000 */
[----:B------:R-:W0:Y:S08]  /*0f10*/  LDC.64 R22, c[0x0][0x390] ;  /* 0x0000e400ff167b82 */ /* 0x000e300000000a00 */
[----:B------:R-:W1:Y:S01]  /*0f20*/  LDC.64 R24, c[0x0][0x388] ;  /* 0x0000e200ff187b82 */ /* 0x000e620000000a00 */
[----:B0-----:R-:W-:-:S04]  /*0f30*/  IMAD R33, R33, R22, UR4 ;  /* 0x0000000421217e24 */ /* 0x001fc8000f8e0216 */
[----:B------:R-:W-:-:S04]  /*0f40*/  IMAD R27, R33, R23, R14 ;  /* 0x00000017211b7224 */ /* 0x000fc800078e020e */
[----:B-1----:R-:W-:-:S06]  /*0f50*/  IMAD.WIDE R26, R27, 0x2, R24 ;  /* 0x000000021b1a7825 */ /* 0x002fcc00078e0218 */
[----:B------:R-:W2:Y:S01]  /*0f60*/  LDG.E.U16.CONSTANT R26, desc[UR10][R26.64] ;  /* 0x0000000a1a1a7981 */ /* 0x000ea2000c1e9500 */
[----:B------:R-:W-:Y:S01]  /*0f70*/  ISETP.NE.AND P0, PT, R40, 0x1, PT ;  /* 0x000000012800780c */ /* 0x000fe20003f05270 */
[----:B--2---:R-:W-:-:S12]  /*0f80*/  HADD2.BF16_V2 R29, R29.H0_H0, R26.H0_H0 ;  /* 0x2000001a1d1d7230 */ /* 0x004fd80000200800 */
[----:B------:R-:W-:Y:S05]  /*0f90*/  @!P0 BRA `(.L_x_3) ;  /* 0x0000000000308947 */ /* 0x000fea0003800000 */
[----:B------:R-:W-:Y:S02]  /*0fa0*/  ISETP.NE.AND P0, PT, R40, 0x2, PT ;  /* 0x000000022800780c */ /* 0x000fe40003f05270 */
[----:B------:R-:W-:-:S05]  /*0fb0*/  LEA R26, R22, R33, 0x9 ;  /* 0x00000021161a7211 */ /* 0x000fca00078e48ff */
[----:B------:R-:W-:-:S04]  /*0fc0*/  IMAD R27, R26, R23, R14 ;  /* 0x000000171a1b7224 */ /* 0x000fc800078e020e */
[----:B------:R-:W-:Y:S02]  /*0fd0*/  IMAD.WIDE R26, R27, 0x2, R24 ;  /* 0x000000021b1a7825 */ /* 0x000fe400078e0218 */
[----:B------:R-:W-:-:S04]  /*0fe0*/  @P0 LEA R22, R22, R33, 0xa ;  /* 0x0000002116160211 */ /* 0x000fc800078e50ff */
[----:B------:R-:W2:Y:S01]  /*0ff0*/  LDG.E.U16.CONSTANT R26, desc[UR10][R26.64] ;  /* 0x0000000a1a1a7981 */ /* 0x000ea2000c1e9500 */
[----:B------:R-:W-:-:S04]  /*1000*/  @P0 IMAD R23, R22, R23, R14 ;  /* 0x0000001716170224 */ /* 0x000fc800078e020e */
[----:B------:R-:W-:-:S06]  /*1010*/  @P0 IMAD.WIDE R24, R23, 0x2, R24 ;  /* 0x0000000217180825 */ /* 0x000fcc00078e0218 */
[----:B------:R-:W3:Y:S01]  /*1020*/  @P0 LDG.E.U16.CONSTANT R24, desc[UR10][R24.64] ;  /* 0x0000000a18180981 */ /* 0x000ee2000c1e9500 */
[----:B--2---:R-:W-:-:S04]  /*1030*/  HADD2.BF16_V2 R29, R29.H0_H0, R26.H0_H0 ;  /* 0x2000001a1d1d7230 */ /* 0x004fc80000200800 */
[----:B---3--:R-:W-:-:S05]  /*1040*/  @P0 HADD2.BF16_V2 R22, R29.H0_H0, R24.H0_H0 ;  /* 0x200000181d160230 */ /* 0x008fca0000200800 */
[----:B------:R-:W-:-:S07]  /*1050*/  @P0 PRMT R29, R22, 0x7610, R29 ;  /* 0x00007610161d0816 */ /* 0x000fce000000001d */
.L_x_3:
[----:B------:R-:W-:Y:S05]  /*1060*/  BSYNC.RECONVERGENT B0 ;  /* 0x0000000000007941 */ /* 0x000fea0003800200 */
.L_x_2:
[----:B------:R-:W0:Y:S01]  /*1070*/  S2R R25, SR_LANEID ;  /* 0x0000000000197919 */ /* 0x000e220000000000 */
[----:B------:R-:W-:Y:S01]  /*1080*/  LOP3.LUT R22, R29, 0xffff, RZ, 0xc0, !PT ;  /* 0x0000ffff1d167812 */ /* 0x000fe200078ec0ff */
[----:B------:R-:W-:Y:S05]  /*1090*/  BSSY.RECONVERGENT B0, `(.L_x_11) ;  /* 0x0000022000007945 */ /* 0x000fea0003800200 */
[----:B------:R-:W1:Y:S01]  /*10a0*/  SHFL.DOWN PT, R22, R22, 0x1, 0x1f ;  /* 0x08201f0016167f89 */ /* 0x000e6200000e0000 */
[----:B0-----:R-:W-:-:S13]  /*10b0*/  ISETP.GT.AND P0, PT, R25, 0x1e, PT ;  /* 0x0000001e1900780c */ /* 0x001fda0003f04270 */
[----:B-1----:R-:W-:-:S05]  /*10c0*/  @!P0 HADD2.BF16_V2 R23, R29.H0_H0, R22.H0_H0 ;  /* 0x200000161d178230 */ /* 0x002fca0000200800 */
[----:B------:R-:W-:Y:S02]  /*10d0*/  @!P0 PRMT R29, R23, 0x7610, R29 ;  /* 0x00007610171d8816 */ /* 0x000fe4000000001d */
[----:B------:R-:W-:Y:S02]  /*10e0*/  ISETP.GT.AND P0, PT, R25, 0x1d, PT ;  /* 0x0000001d1900780c */ /* 0x000fe40003f04270 */
[----:B------:R-:W-:-:S05]  /*10f0*/  LOP3.LUT R23, R29, 0xffff, RZ, 0xc0, !PT ;  /* 0x0000ffff1d177812 */ /* 0x000fca00078ec0ff */
[----:B------:R-:W0:Y:S06]  /*1100*/  SHFL.DOWN PT, R24, R23, 0x2, 0x1f ;  /* 0x08401f0017187f89 */ /* 0x000e2c00000e0000 */
[----:B0-----:R-:W-:-:S05]  /*1110*/  @!P0 HADD2.BF16_V2 R24, R29.H0_H0, R24.H0_H0 ;  /* 0x200000181d188230 */ /* 0x001fca0000200800 */
[----:B------:R-:W-:Y:S02]  /*1120*/  @!P0 PRMT R29, R24, 0x7610, R29 ;  /* 0x00007610181d8816 */ /* 0x000fe4000000001d */
[----:B------:R-:W-:Y:S02]  /*1130*/  ISETP.GT.AND P0, PT, R25, 0x1b, PT ;  /* 0x0000001b1900780c */ /* 0x000fe40003f04270 */
[----:B------:R-:W-:-:S06]  /*1140*/  LOP3.LUT R24, R29, 0xffff, RZ, 0xc0, !PT ;  /* 0x0000ffff1d187812 */ /* 0x000fcc00078ec0ff */
[----:B------:R-:W0:Y:S05]  /*1150*/  SHFL.DOWN PT, R24, R24, 0x4, 0x1f ;  /* 0x08801f0018187f89 */ /* 0x000e2a00000e0000 */
        /* <DEDUP_REMOVED lines=10> */
[----:B------:R-:W-:Y:S05]  /*1200*/  @P0 BRA `(.L_x_12) ;  /* 0x0000000000280947 */ /* 0x000fea0003800000 */
[----:B------:R-:W-:Y:S01]  /*1210*/  ISETP.NE.AND P0, PT, R25, RZ, PT ;  /* 0x000000ff1900720c */ /* 0x000fe20003f05270 */
[----:B0-----:R-:W-:-:S05]  /*1220*/  HADD2.BF16_V2 R26, R29.H0_H0, R26.H0_H0 ;  /* 0x2000001a1d1a7230 */ /* 0x001fca0000200800 */
[----:B------:R-:W-:-:S07]  /*1230*/  PRMT R29, R26, 0x7610, R29 ;  /* 0x000076101a1d7816 */ /* 0x000fce000000001d */
[----:B------:R-:W0:Y:S01]  /*1240*/  @!P0 S2R R24, SR_CgaCtaId ;  /* 0x0000000000188919 */ /* 0x000e220000008800 */
[----:B------:R-:W-:Y:S02]  /*1250*/  @!P0 MOV R23, 0x400 ;  /* 0x0000040000178802 */ /* 0x000fe40000000f00 */
[----:B------:R-:W-:-:S04]  /*1260*/  @!P0 SHF.R.U32.HI R22, RZ, 0x4, R32 ;  /* 0x00000004ff168819 */ /* 0x000fc80000011620 */
[----:B------:R-:W-:Y:S02]  /*1270*/  @!P0 LOP3.LUT R22, R22, 0x3e, RZ, 0xc0, !PT ;  /* 0x0000003e16168812 */ /* 0x000fe400078ec0ff */
[----:B0-----:R-:W-:-:S04]  /*1280*/  @!P0 LEA R23, R24, R23, 0x18 ;  /* 0x0000001718178211 */ /* 0x001fc800078ec0ff */
[----:B------:R-:W-:-:S05]  /*1290*/  @!P0 IADD3 R22, PT, PT, R22, R23, RZ ;  /* 0x0000001716168210 */ /* 0x000fca0007ffe0ff */
[----:B------:R1:W-:Y:S02]  /*12a0*/  @!P0 STS.U16 [R22+0x10], R29 ;  /* 0x0000101d16008388 */ /* 0x0003e40000000400 */
.L_x_12:
[----:B------:R-:W-:Y:S05]  /*12b0*/  BSYNC.RECONVERGENT B0 ;  /* 0x0000000000007941 */ /* 0x000fea0003800200 */
.L_x_11:
[----:B------:R-:W-:Y:S01]  /*12c0*/  BAR.SYNC.DEFER_BLOCKING 0x0 ;  /* 0x0000000000007b1d */ /* 0x000fe20000010000 */
[----:B------:R-:W-:-:S05]  /*12d0*/  ISETP.NE.AND P0, PT, R32, RZ, PT ;  /* 0x000000ff2000720c */ /* 0x000fca0003f05270 */
[----:B------:R-:W-:Y:S08]  /*12e0*/  BSSY.RECONVERGENT B0, `(.L_x_13) ;  /* 0x0000019000007945 */ /* 0x000ff00003800200 */
[----:B------:R-:W-:Y:S05]  /*12f0*/  @P0 BRA `(.L_x_14) ;  /* 0x00000000005c0947 */ /* 0x000fea0003800000 */
[----:B------:R-:W2:Y:S01]  /*1300*/  S2UR UR6, SR_CgaCtaId ;  /* 0x00000000000679c3 */ /* 0x000ea20000008800 */
[----:B------:R-:W-:Y:S02]  /*1310*/  UMOV UR5, 0x400 ;  /* 0x0000040000057882 */ /* 0x000fe40000000000 */
[----:B--2---:R-:W-:-:S09]  /*1320*/  ULEA UR5, UR6, UR5, 0x18 ;  /* 0x0000000506057291 */ /* 0x004fd2000f8ec0ff */
[----:B-1----:R-:W1:Y:S04]  /*1330*/  LDS.64 R22, [UR5+0x10] ;  /* 0x00001005ff167984 */ /* 0x002e680008000a00 */
[----:B------:R-:W2:Y:S04]  /*1340*/  LDS.64 R24, [UR5+0x18] ;  /* 0x00001805ff187984 */ /* 0x000ea80008000a00 */
[----:B0-----:R-:W0:Y:S01]  /*1350*/  LDS.64 R26, [UR5+0x20] ;  /* 0x00002005ff1a7984 */ /* 0x001e220008000a00 */
[----:B-1----:R-:W-:-:S04]  /*1360*/  HADD2.BF16_V2 R29, R29.H0_H0, R22.H1_H1 ;  /* 0x300000161d1d7230 */ /* 0x002fc80000200800 */
[--C-:B------:R-:W-:Y:S02]  /*1370*/  HADD2.BF16_V2 R22, R29.H0_H0, R23.reuse.H0_H0 ;  /* 0x200000171d167230 */ /* 0x100fe40000200800 */
[----:B------:R-:W1:Y:S02]  /*1380*/  LDS.64 R28, [UR5+0x28] ;  /* 0x00002805ff1c7984 */ /* 0x000e640008000a00 */
[----:B------:R-:W-:-:S04]  /*1390*/  HADD2.BF16_V2 R22, R22.H0_H0, R23.H1_H1 ;  /* 0x3000001716167230 */ /* 0x000fc80000200800 */
[----:B--2---:R-:W-:-:S04]  /*13a0*/  HADD2.BF16_V2 R22, R22.H0_H0, R24.H0_H0 ;  /* 0x2000001816167230 */ /* 0x004fc80000200800 */
[----:B------:R-:W-:-:S04]  /*13b0*/  HADD2.BF16_V2 R22, R22.H0_H0, R24.H1_H1 ;  /* 0x3000001816167230 */ /* 0x000fc80000200800 */
[----:B------:R-:W-:-:S04]  /*13c0*/  HADD2.BF16_V2 R22, R22.H0_H0, R25.H0_H0 ;  /* 0x2000001916167230 */ /* 0x000fc80000200800 */
[----:B------:R-:W-:-:S04]  /*13d0*/  HADD2.BF16_V2 R22, R22.H0_H0, R25.H1_H1 ;  /* 0x3000001916167230 */ /* 0x000fc80000200800 */
[----:B0-----:R-:W-:-:S04]  /*13e0*/  HADD2.BF16_V2 R22, R22.H0_H0, R26.H0_H0 ;  /* 0x2000001a16167230 */ /* 0x001fc80000200800 */
[----:B------:R-:W-:-:S04]  /*13f0*/  HADD2.BF16_V2 R22, R22.H0_H0, R26.H1_H1 ;  /* 0x3000001a16167230 */ /* 0x000fc80000200800 */
[----:B------:R-:W-:-:S04]  /*1400*/  HADD2.BF16_V2 R22, R22.H0_H0, R27.H0_H0 ;  /* 0x2000001b16167230 */ /* 0x000fc80000200800 */
[----:B------:R-:W-:-:S04]  /*1410*/  HADD2.BF16_V2 R22, R22.H0_H0, R27.H1_H1 ;  /* 0x3000001b16167230 */ /* 0x000fc80000200800 */
[----:B-1----:R-:W-:-:S04]  /*1420*/  HADD2.BF16_V2 R22, R22.H0_H0, R28.H0_H0 ;  /* 0x2000001c16167230 */ /* 0x002fc80000200800 */
[----:B------:R-:W-:-:S04]  /*1430*/  HADD2.BF16_V2 R22, R22.H0_H0, R28.H1_H1 ;  /* 0x3000001c16167230 */ /* 0x000fc80000200800 */
[----:B------:R-:W-:-:S04]  /*1440*/  HADD2.BF16_V2 R22, R22.H0_H0, R29.H0_H0 ;  /* 0x2000001d16167230 */ /* 0x000fc80000200800 */
[----:B------:R-:W-:-:S05]  /*1450*/  HADD2.BF16_V2 R22, R22.H0_H0, R29.H1_H1 ;  /* 0x3000001d16167230 */ /* 0x000fca0000200800 */
[----:B------:R-:W-:-:S07]  /*1460*/  PRMT R29, R22, 0x7610, R29 ;  /* 0x00007610161d7816 */ /* 0x000fce000000001d */
.L_x_14:
[----:B------:R-:W-:Y:S05]  /*1470*/  BSYNC.RECONVERGENT B0 ;  /* 0x0000000000007941 */ /* 0x000fea0003800200 */
.L_x_13:
[----:B------:R-:W2:Y:S08]  /*1480*/  LDC R27, c[0x0][0x394] ;  /* 0x0000e500ff1b7b82 */ /* 0x000eb00000000800 */
[----:B-1----:R-:W1:Y:S01]  /*1490*/  @!P0 LDC.64 R22, c[0x0][0x380] ;  /* 0x0000e000ff168b82 */ /* 0x002e620000000a00 */
[----:B--2---:R-:W-:-:S04]  /*14a0*/  @!P0 IMAD R25, R27, UR4, R14 ;  /* 0x000000041b198c24 */ /* 0x004fc8000f8e020e */
[----:B-1----:R-:W-:-:S03]  /*14b0*/  @!P0 IMAD.WIDE R22, R25, 0x2, R22 ;  /* 0x0000000219168825 */ /* 0x002fc600078e0216 */
[----:B------:R-:W-:Y:S06]  /*14c0*/  BAR.SYNC.DEFER_BLOCKING 0x0 ;  /* 0x0000000000007b1d */ /* 0x000fec0000010000 */
[----:B------:R-:W2:Y:S01]  /*14d0*/  @!P0 LDG.E.U16 R24, desc[UR10][R22.64] ;  /* 0x0000000a16188981 */ /* 0x000ea2000c1e1500 */
[----:B------:R-:W-:Y:S01]  /*14e0*/  IADD3 R14, PT, PT, R14, UR8, RZ ;  /* 0x000000080e0e7c10 */ /* 0x000fe2000fffe0ff */
[----:B--2---:R-:W-:-:S05]  /*14f0*/  @!P0 HADD2.BF16_V2 R24, R24.H0_H0, R29.H0_H0 ;  /* 0x2000001d18188230 */ /* 0x004fca0000200800 */
[----:B------:R1:W-:Y:S01]  /*1500*/  @!P0 STG.E.U16 desc[UR10][R22.64], R24 ;  /* 0x0000001816008986 */ /* 0x0003e2000c10150a */
[----:B------:R-:W-:-:S13]  /*1510*/  ISETP.GE.AND P0, PT, R14, R27, PT ;  /* 0x0000001b0e00720c */ /* 0x000fda0003f06270 */
[----:B-1----:R-:W-:Y:S05]  /*1520*/  @!P0 BRA `(.L_x_15) ;  /* 0xffffffec006c8947 */ /* 0x002fea000383ffff */
.L_x_1:
[----:B------:R-:W1:Y:S01]  /*1530*/  LDCU UR5, c[0x0][0x370] ;  /* 0x00006e00ff0577ac */ /* 0x000e620008000800 */
[----:B------:R-:W2:Y:S01]  /*1540*/  LDCU UR6, c[0x0][0x390] ;  /* 0x00007200ff0677ac */ /* 0x000ea20008000800 */
[----:B-1----:R-:W-:-:S04]  /*1550*/  UIADD3 UR4, UPT, UPT, UR5, UR4, URZ ;  /* 0x0000000405047290 */ /* 0x002fc8000fffe0ff */
[----:B--2---:R-:W-:-:S09]  /*1560*/  UISETP.GE.AND UP0, UPT, UR4, UR6, UPT ;  /* 0x000000060400728c */ /* 0x004fd2000bf06270 */
[----:B------:R-:W-:Y:S05]  /*1570*/  BRA.U !UP0, `(.L_x_16) ;  /* 0xffffffe908e87547 */ /* 0x000fea000b83ffff */
[----:B------:R-:W-:Y:S05]  /*1580*/  EXIT ;  /* 0x000000000000794d */ /* 0x000fea0003800000 */
.L_x_17:
        /* <DEDUP_REMOVED lines=15> */
.L_x_449:


//--------------------- .text._Z24split_k_reduction_kernelI13__nv_bfloat16Li256EEvPT_PKS1_iii --------------------------
	.section	.text._Z24split_k_reduction_kernelI13__nv_bfloat16Li256EEvPT_PKS1_iii,"ax",@progbits
	.align	128
        .global         _Z24split_k_reduction_kernelI13__nv_bfloat16Li256EEvPT_PKS1_iii
        .type           _Z24split_k_reduction_kernelI13__nv_bfloat16Li256EEvPT_PKS1_iii,@function
        .size           _Z24split_k_reduction_kernelI13__nv_bfloat16Li256EEvPT_PKS1_iii,(.L_x_450 - _Z24split_k_reduction_kernelI13__nv_bfloat16Li256EEvPT_PKS1_iii)
        .other          _Z24split_k_reduction_kernelI13__nv_bfloat16Li256EEvPT_PKS1_iii,@"STO_CUDA_ENTRY STV_DEFAULT"
_Z24split_k_reduction_kernelI13__nv_bfloat16Li256EEvPT_PKS1_iii:
.text._Z24split_k_reduction_kernelI13__nv_bfloat16Li256EEvPT_PKS1_iii:
        /* <DEDUP_REMOVED lines=14> */
[----:B------:R-:W-:-:S02]  /*00e0*/  IADD3 R21, PT, PT, R28, 0x200, RZ ;  /* 0x000002001c157810 */ /* 0x000fc40007ffe0ff */
[C---:B------:R-:W-:Y:S02]  /*00f0*/  IADD3 R20, PT, PT, R28.reuse, 0x300, RZ ;  /* 0x000003001c147810 */ /* 0x040fe40007ffe0ff */
[----:B------:R-:W-:Y:S02]  /*0100*/  IADD3 R19, PT, PT, R28, 0x100, RZ ;  /* 0x000001001c137810 */ /* 0x000fe40007ffe0ff */
[----:B-1-34-:R-:W-:-:S07]  /*0110*/  IADD3 R18, PT, PT, R18, UR5, RZ ;  /* 0x0000000512127c10 */ /* 0x01afce000fffe0ff */
.L_x_33:
[----:B0-----:R-:W0:Y:S02]  /*0120*/  LDCU UR5, c[0x0][0x394] ;  /* 0x00007280ff0577ac */ /* 0x001e240008000800 */
[----:B0-----:R-:W-:-:S09]  /*0130*/  UISETP.GE.AND UP0, UPT, UR7, UR5, UPT ;  /* 0x000000050700728c */ /* 0x001fd2000bf06270 */
[----:B------:R-:W-:Y:S05]  /*0140*/  BRA.U UP0, `(.L_x_18) ;  /* 0x0000001100c87547 */ /* 0x000fea000b800000 */
[----:B------:R-:W0:Y:S01]  /*0150*/  LDC R25, c[0x0][0x390] ;  /* 0x0000e400ff197b82 */ /* 0x000e220000000800 */
[C---:B------:R-:W-:Y:S02]  /*0160*/  IADD3 R12, PT, PT, R28.reuse, 0x900, RZ ;  /* 0x000009001c0c7810 */ /* 0x040fe40007ffe0ff */
[C---:B------:R-:W-:Y:S02]  /*0170*/  IADD3 R11, PT, PT, R28.reuse, 0xa00, RZ ;  /* 0x00000a001c0b7810 */ /* 0x040fe40007ffe0ff */
[C---:B------:R-:W-:Y:S02]  /*0180*/  IADD3 R10, PT, PT, R28.reuse, 0xd00, RZ ;  /* 0x00000d001c0a7810 */ /* 0x040fe40007ffe0ff */
[C---:B------:R-:W-:Y:S02]  /*0190*/  IADD3 R9, PT, PT, R28.reuse, 0xe00, RZ ;  /* 0x00000e001c097810 */ /* 0x040fe40007ffe0ff */
[C---:B------:R-:W-:Y:S02]  /*01a0*/  IADD3 R8, PT, PT, R28.reuse, 0xf00, RZ ;  /* 0x00000f001c087810 */ /* 0x040fe40007ffe0ff */
[----:B------:R-:W-:-:S02]  /*01b0*/  LOP3.LUT R7, R28, 0x400, RZ, 0xfc, !PT ;  /* 0x000004001c077812 */ /* 0x000fc400078efcff */
[C---:B------:R-:W-:Y:S02]  /*01c0*/  IADD3 R6, PT, PT, R28.reuse, 0x500, RZ ;  /* 0x000005001c067810 */ /* 0x040fe40007ffe0ff */
[C---:B------:R-:W-:Y:S02]  /*01d0*/  IADD3 R17, PT, PT, R28.reuse, 0x600, RZ ;  /* 0x000006001c117810 */ /* 0x040fe40007ffe0ff */
        /* <DEDUP_REMOVED lines=16> */
.L_x_32:
        /* <DEDUP_REMOVED lines=37> */
.L_x_23:
        /* <DEDUP_REMOVED lines=14> */
[----:B0-----:R-:W-:-:S06]  /*0610*/  IMAD.WIDE R30, R40, 0x2, R24 ;  /* 0x00000002281e7825 */ /* 0x001fcc00078e0218 */
[----:B------:R-:W4:Y:S01]  /*0620*/  LDG.E.U16.CONSTANT R30, desc[UR10][R30.64] ;  /* 0x0000000a1e1e7981 */ /* 0x000f22000c1e9500 */
[----:B------:R-:W-:-:S06]  /*0630*/  IMAD.WIDE R32, R41, 0x2, R24 ;  /* 0x0000000229207825 */ /* 0x000fcc00078e0218 */
        /* <DEDUP_REMOVED lines=8> */
[----:B------:R-:W-:-:S06]  /*06c0*/  IMAD.WIDE R30, R49, 0x2, R24 ;  /* 0x00000002311e7825 */ /* 0x000fcc00078e0218 */
[----:B------:R-:W3:Y:S01]  /*06d0*/  LDG.E.U16.CONSTANT R30, desc[UR10][R30.64] ;  /* 0x0000000a1e1e7981 */ /* 0x000ee2000c1e9500 */
[----:B-----5:R-:W-:Y:S02]  /*06e0*/  HADD2.BF16_V2 R51, R51.H0_H0, R33.H0_H0 ;  /* 0x2000002133337230 */ /* 0x020fe40000200800 */
        /* <DEDUP_REMOVED lines=39> */
[----:B------:R-:W-:Y:S01]  /*0960*/  HADD2.BF16_V2 R31, R31.H0_H0, R24.H0_H0 ;  /* 0x200000181f1f7230 */ /* 0x000fe20000200800 */
[----:B------:R-:W-:Y:S06]  /*0970*/  @P0 BRA `(.L_x_23) ;  /* 0xfffffff800ec0947 */ /* 0x000fec000383ffff */
.L_x_22:
[----:B------:R-:W-:Y:S05]  /*0980*/  BSYNC.RECONVERGENT B1 ;  /* 0x0000000000017941 */ /* 0x000fea0003800200 */
.L_x_21:
        /* <DEDUP_REMOVED lines=54> */
.L_x_25:
[----:B------:R-:W-:Y:S05]  /*0cf0*/  BSYNC.RECONVERGENT B1 ;  /* 0x0000000000017941 */ /* 0x000fea0003800200 */
.L_x_24:
        /* <DEDUP_REMOVED lines=30> */
.L_x_27:
[----:B------:R-:W-:Y:S05]  /*0ee0*/  BSYNC.RECONVERGENT B1 ;  /* 0x0000000000017941 */ /* 0x000fea0003800200 */
.L_x_26:
        /* <DEDUP_REMOVED lines=22> */
.L_x_20:
[----:B------:R-:W-:Y:S05]  /*1050*/  BSYNC.RECONVERGENT B0 ;  /* 0x0000000000007941 */ /* 0x000fea0003800200 */
.L_x_19:
        /* <DEDUP_REMOVED lines=36> */
.L_x_29:
[----:B------:R-:W-:Y:S05]  /*12a0*/  BSYNC.RECONVERGENT B0 ;  /* 0x0000000000007941 */ /* 0x000fea0003800200 */
.L_x_28:
        /* <DEDUP_REMOVED lines=8> */
[----:B------:R-:W2:Y:S01]  /*1330*/  LDS.64 R26, [UR5+0x10] ;  /* 0x00001005ff1a7984 */ /* 0x000ea20008000a00 */
[----:B-1----:R-:W-:-:S04]  /*1340*/  HADD2.BF16_V2 R31, R31.H0_H0, R24.H1_H1 ;  /* 0x300000181f1f7230 */ /* 0x002fc80000200800 */
[----:B------:R-:W-:-:S04]  /*1350*/  HADD2.BF16_V2 R31, R31.H0_H0, R25.H0_H0 ;  /* 0x200000191f1f7230 */ /* 0x000fc80000200800 */
[----:B------:R-:W-:-:S04]  /*1360*/  HADD2.BF16_V2 R31, R31.H0_H0, R25.H1_H1 ;  /* 0x300000191f1f7230 */ /* 0x000fc80000200800 */
[----:B--2---:R-:W-:-:S04]  /*1370*/  HADD2.BF16_V2 R31, R31.H0_H0, R26.H0_H0 ;  /* 0x2000001a1f1f7230 */ /* 0x004fc80000200800 */
[----:B------:R-:W-:-:S04]  /*1380*/  HADD2.BF16_V2 R31, R31.H0_H0, R26.H1_H1 ;  /* 0x3000001a1f1f7230 */ /* 0x000fc80000200800 */
[----:B------:R-:W-:-:S04]  /*1390*/  HADD2.BF16_V2 R31, R31.H0_H0, R27.H0_H0 ;  /* 0x2000001b1f1f7230 */ /* 0x000fc80000200800 */
[----:B------:R-:W-:-:S07]  /*13a0*/  HADD2.BF16_V2 R31, R31.H0_H0, R27.H1_H1 ;  /* 0x3000001b1f1f7230 */ /* 0x000fce0000200800 */
.L_x_31:
[----:B------:R-:W-:Y:S05]  /*13b0*/  BSYNC.RECONVERGENT B0 ;  /* 0x0000000000007941 */ /* 0x000fea0003800200 */
.L_x_30:
        /* <DEDUP_REMOVED lines=11> */
.L_x_18:
[----:B------:R-:W1:Y:S01]  /*1470*/  LDCU UR5, c[0x0][0x370] ;  /* 0x00006e00ff0577ac */ /* 0x000e620008000800 */
[----:B------:R-:W2:Y:S01]  /*1480*/  LDCU UR6, c[0x0][0x390] ;  /* 0x00007200ff0677ac */ /* 0x000ea20008000800 */
[----:B-1----:R-:W-:-:S04]  /*1490*/  UIADD3 UR4, UPT, UPT, UR5, UR4, URZ ;  /* 0x0000000405047290 */ /* 0x002fc8000fffe0ff */
[----:B--2---:R-:W-:-:S09]  /*14a0*/  UISETP.GE.AND UP0, UPT, UR4, UR6, UPT ;  /* 0x000000060400728c */ /* 0x004fd2000bf06270 */
[----:B------:R-:W-:Y:S05]  /*14b0*/  BRA.U !UP0, `(.L_x_33) ;  /* 0xffffffed08187547 */ /* 0x000fea000b83ffff */
[----:B------:R-:W-:Y:S05]  /*14c0*/  EXIT ;  /* 0x000000000000794d */ /* 0x000fea0003800000 */
.L_x_34:
        /* <DEDUP_REMOVED lines=11> */
.L_x_450:


//--------------------- .text._Z24split_k_reduction_kernelI13__nv_bfloat16Li128EEvPT_PKS1_iii --------------------------
	.section	.text._Z24split_k_reduction_kernelI13__nv_bfloat16Li128EEvPT_PKS1_iii,"ax",@progbits
	.align	128
        .global         _Z24split_k_reduction_kernelI13__nv_bfloat16Li128EEvPT_PKS1_iii
        .type           _Z24split_k_reduction_kernelI13__nv_bfloat16Li128EEvPT_PKS1_iii,@function
        .size           _Z24split_k_reduction_kernelI13__nv_bfloat16Li128EEvPT_PKS1_iii,(.L_x_451 - _Z24split_k_reduction_kernelI13__nv_bfloat16Li128EEvPT_PKS1_iii)
        .other          _Z24split_k_reduction_kernelI13__nv_bfloat16Li128EEvPT_PKS1_iii,@"STO_CUDA_ENTRY STV_DEFAULT"
_Z24split_k_reduction_kernelI13__nv_bfloat16Li128EEvPT_PKS1_iii:
.text._Z24split_k_reduction_kernelI13__nv_bfloat16Li128EEvPT_PKS1_iii:
        /* <DEDUP_REMOVED lines=18> */
.L_x_48:
[----:B------:R-:W0:Y:S02]  /*0120*/  LDCU UR5, c[0x0][0x394] ;  /* 0x00007280ff0577ac */ /* 0x000e240008000800 */
        /* <DEDUP_REMOVED lines=8> */
[----:B------:R-:W-:-:S02]  /*01b0*/  IADD3 R23, PT, PT, R0, 0x200, RZ ;  /* 0x0000020000177810 */ /* 0x000fc40007ffe0ff */
[C---:B------:R-:W-:Y:S02]  /*01c0*/  IADD3 R25, PT, PT, R0.reuse, 0x280, RZ ;  /* 0x0000028000197810 */ /* 0x040fe40007ffe0ff */
[C---:B------:R-:W-:Y:S02]  /*01d0*/  IADD3 R8, PT, PT, R0.reuse, 0x300, RZ ;  /* 0x0000030000087810 */ /* 0x040fe40007ffe0ff */
[C---:B------:R-:W-:Y:S02]  /*01e0*/  LOP3.LUT R9, R0.reuse, 0x400, RZ, 0xfc, !PT ;  /* 0x0000040000097812 */ /* 0x040fe400078efcff */
[C---:B------:R-:W-:Y:S02]  /*01f0*/  IADD3 R10, PT, PT, R0.reuse, 0x580, RZ ;  /* 0x00000580000a7810 */ /* 0x040fe40007ffe0ff */
[----:B------:R-:W-:Y:S02]  /*0200*/  IADD3 R11, PT, PT, R0, 0x600, RZ ;  /* 0x00000600000b7810 */ /* 0x000fe40007ffe0ff */
        /* <DEDUP_REMOVED lines=13> */
.L_x_47:
[----:B------:R-:W0:Y:S01]  /*02e0*/  LDCU UR5, c[0x0][0x398] ;  /* 0x00007300ff0577ac */ /* 0x000e220008000800 */
        /* <DEDUP_REMOVED lines=36> */
.L_x_40:
[----:B------:R-:W0:Y:S02]  /*0530*/  LDC.64 R36, c[0x0][0x388] ;  /* 0x0000e200ff247b82 */ /* 0x000e240000000a00 */
[----:B0-----:R-:W-:-:S04]  /*0540*/  IMAD.WIDE R42, R45, 0x2, R36 ;  /* 0x000000022d2a7825 */ /* 0x001fc800078e0224 */
[--C-:B------:R-:W-:Y:S02]  /*0550*/  IMAD.WIDE R40, R30, 0x2, R36.reuse ;  /* 0x000000021e287825 */ /* 0x100fe400078e0224 */
[----:B------:R-:W2:Y:S02]  /*0560*/  LDG.E.U16.CONSTANT R43, desc[UR8][R42.64] ;  /* 0x000000082a2b7981 */ /* 0x000ea4000c1e9500 */
[--C-:B------:R-:W-:Y:S02]  /*0570*/  IMAD.WIDE R38, R28, 0x2, R36.reuse ;  /* 0x000000021c267825 */ /* 0x100fe400078e0224 */
[----:B------:R-:W3:Y:S04]  /*0580*/  LDG.E.U16.CONSTANT R40, desc[UR8][R40.64] ;  /* 0x0000000828287981 */ /* 0x000ee8000c1e9500 */
[----:B------:R0:W4:Y:S02]  /*0590*/  LDG.E.U16.CONSTANT R50, desc[UR8][R38.64] ;  /* 0x0000000826327981 */ /* 0x000124000c1e9500 */
[----:B0-----:R-:W-:-:S04]  /*05a0*/  IMAD.WIDE R38, R24, 0x2, R36 ;  /* 0x0000000218267825 */ /* 0x001fc800078e0224 */
[----:B--2---:R-:W-:-:S04]  /*05b0*/  HADD2.BF16_V2 R43, R32.H0_H0, R43.H0_H0 ;  /* 0x2000002b202b7230 */ /* 0x004fc80000200800 */
[----:B---3--:R-:W-:-:S04]  /*05c0*/  HADD2.BF16_V2 R32, R43.H0_H0, R40.H0_H0 ;  /* 0x200000282b207230 */ /* 0x008fc80000200800 */
[----:B----4-:R-:W-:Y:S02]  /*05d0*/  HADD2.BF16_V2 R32, R32.H0_H0, R50.H0_H0 ;  /* 0x2000003220207230 */ /* 0x010fe40000200800 */
[----:B------:R0:W2:Y:S01]  /*05e0*/  LDG.E.U16.CONSTANT R50, desc[UR8][R38.64] ;  /* 0x0000000826327981 */ /* 0x0000a2000c1e9500 */
[----:B------:R-:W-:-:S05]  /*05f0*/  IMAD.WIDE R42, R18, 0x2, R36 ;  /* 0x00000002122a7825 */ /* 0x000fca00078e0224 */
[----:B------:R1:W3:Y:S01]  /*0600*/  LDG.E.U16.CONSTANT R41, desc[UR8][R42.64] ;  /* 0x000000082a297981 */ /* 0x0002e2000c1e9500 */
[----:B0-----:R-:W-:-:S05]  /*0610*/  IMAD.WIDE R38, R26, 0x2, R36 ;  /* 0x000000021a267825 */ /* 0x001fca00078e0224 */
[----:B------:R0:W4:Y:S01]  /*0620*/  LDG.E.U16.CONSTANT R52, desc[UR8][R38.64] ;  /* 0x0000000826347981 */ /* 0x000122000c1e9500 */
[----:B-1----:R-:W-:-:S06]  /*0630*/  IMAD.WIDE R42, R20, 0x2, R36 ;  /* 0x00000002142a7825 */ /* 0x002fcc00078e0224 */
[----:B------:R-:W5:Y:S01]  /*0640*/  LDG.E.U16.CONSTANT R43, desc[UR8][R42.64] ;  /* 0x000000082a2b7981 */ /* 0x000f62000c1e9500 */
[----:B0-----:R-:W-:-:S06]  /*0650*/  IMAD.WIDE R38, R22, 0x2, R36 ;  /* 0x0000000216267825 */ /* 0x001fcc00078e0224 */
[----:B------:R-:W5:Y:S01]  /*0660*/  LDG.E.U16.CONSTANT R39, desc[UR8][R38.64] ;  /* 0x0000000826277981 */ /* 0x000f62000c1e9500 */
[----:B--2---:R-:W-:-:S04]  /*0670*/  HADD2.BF16_V2 R32, R32.H0_H0, R50.H0_H0 ;  /* 0x2000003220207230 */ /* 0x004fc80000200800 */
[----:B----4-:R-:W-:-:S04]  /*0680*/  HADD2.BF16_V2 R32, R32.H0_H0, R52.H0_H0 ;  /* 0x2000003420207230 */ /* 0x010fc80000200800 */
[----:B---3--:R-:W-:Y:S02]  /*0690*/  HADD2.BF16_V2 R32, R32.H0_H0, R41.H0_H0 ;  /* 0x2000002920207230 */ /* 0x008fe40000200800 */
[----:B------:R-:W-:-:S05]  /*06a0*/  IMAD.WIDE R40, R16, 0x2, R36 ;  /* 0x0000000210287825 */ /* 0x000fca00078e0224 */
[----:B------:R0:W2:Y:S01]  /*06b0*/  LDG.E.U16.CONSTANT R50, desc[UR8][R40.64] ;  /* 0x0000000828327981 */ /* 0x0000a2000c1e9500 */
[----:B-----5:R-:W-:Y:S02]  /*06c0*/  HADD2.BF16_V2 R32, R32.H0_H0, R43.H0_H0 ;  /* 0x2000002b20207230 */ /* 0x020fe40000200800 */
[----:B------:R-:W-:-:S06]  /*06d0*/  IMAD.WIDE R42, R49, 0x2, R36 ;  /* 0x00000002312a7825 */ /* 0x000fcc00078e0224 */
[----:B------:R-:W3:Y:S01]  /*06e0*/  LDG.E.U16.CONSTANT R43, desc[UR8][R42.64] ;  /* 0x000000082a2b7981 */ /* 0x000ee2000c1e9500 */
[----:B0-----:R-:W-:-:S05]  /*06f0*/  IMAD.WIDE R40, R46, 0x2, R36 ;  /* 0x000000022e287825 */ /* 0x001fca00078e0224 */
[----:B------:R0:W4:Y:S02]  /*0700*/  LDG.E.U16.CONSTANT R52, desc[UR8][R40.64] ;  /* 0x0000000828347981 */ /* 0x000124000c1e9500 */
[----:B0-----:R-:W-:-:S06]  /*0710*/  IMAD.WIDE R40, R44, 0x2, R36 ;  /* 0x000000022c287825 */ /* 0x001fcc00078e0224 */
[----:B------:R-:W5:Y:S01]  /*0720*/  LDG.E.U16.CONSTANT R41, desc[UR8][R40.64] ;  /* 0x0000000828297981 */ /* 0x000f62000c1e9500 */
[----:B--2---:R-:W-:-:S04]  /*0730*/  HADD2.BF16_V2 R32, R32.H0_H0, R50.H0_H0 ;  /* 0x2000003220207230 */ /* 0x004fc80000200800 */
[----:B------:R-:W-:Y:S02]  /*0740*/  HADD2.BF16_V2 R32, R32.H0_H0, R39.H0_H0 ;  /* 0x2000002720207230 */ /* 0x000fe40000200800 */
[----:B------:R-:W-:-:S04]  /*0750*/  IMAD.WIDE R38, R51, 0x2, R36 ;  /* 0x0000000233267825 */ /* 0x000fc800078e0224 */
[----:B----4-:R-:W-:-:S04]  /*0760*/  HADD2.BF16_V2 R32, R32.H0_H0, R52.H0_H0 ;  /* 0x2000003420207230 */ /* 0x010fc80000200800 */
[----:B---3--:R-:W-:Y:S02]  /*0770*/  HADD2.BF16_V2 R50, R32.H0_H0, R43.H0_H0 ;  /* 0x2000002b20327230 */ /* 0x008fe40000200800 */
[----:B------:R0:W2:Y:S01]  /*0780*/  LDG.E.U16.CONSTANT R32, desc[UR8][R38.64] ;  /* 0x0000000826207981 */ /* 0x0000a2000c1e9500 */
[----:B------:R-:W-:-:S06]  /*0790*/  IMAD.WIDE R42, R53, 0x2, R36 ;  /* 0x00000002352a7825 */ /* 0x000fcc00078e0224 */
[----:B------:R-:W3:Y:S01]  /*07a0*/  LDG.E.U16.CONSTANT R43, desc[UR8][R42.64] ;  /* 0x000000082a2b7981 */ /* 0x000ee2000c1e9500 */
[----:B0-----:R-:W-:-:S05]  /*07b0*/  IMAD.WIDE R38, R34, 0x2, R36 ;  /* 0x0000000222267825 */ /* 0x001fca00078e0224 */
[----:B------:R-:W4:Y:S01]  /*07c0*/  LDG.E.U16.CONSTANT R52, desc[UR8][R38.64] ;  /* 0x0000000826347981 */ /* 0x000f22000c1e9500 */
[----:B------:R-:W-:-:S06]  /*07d0*/  IMAD.WIDE R36, R14, 0x2, R36 ;  /* 0x000000020e247825 */ /* 0x000fcc00078e0224 */
[----:B------:R-:W3:Y:S01]  /*07e0*/  LDG.E.U16.CONSTANT R37, desc[UR8][R36.64] ;  /* 0x0000000824257981 */ /* 0x000ee2000c1e9500 */
        /* <DEDUP_REMOVED lines=21> */
[----:B-----5:R-:W-:-:S04]  /*0940*/  HADD2.BF16_V2 R32, R32.H0_H0, R41.H0_H0 ;  /* 0x2000002920207230 */ /* 0x020fc80000200800 */
[----:B---3--:R-:W-:-:S04]  /*0950*/  HADD2.BF16_V2 R32, R32.H0_H0, R43.H0_H0 ;  /* 0x2000002b20207230 */ /* 0x008fc80000200800 */
[----:B------:R-:W-:Y:S01]  /*0960*/  HADD2.BF16_V2 R32, R32.H0_H0, R37.H0_H0 ;  /* 0x2000002520207230 */ /* 0x000fe20000200800 */
[----:B------:R-:W-:Y:S06]  /*0970*/  @P0 BRA `(.L_x_40) ;  /* 0xfffffff800ec0947 */ /* 0x000fec000383ffff */
.L_x_39:
[----:B------:R-:W-:Y:S05]  /*0980*/  BSYNC.RECONVERGENT B1 ;  /* 0x0000000000017941 */ /* 0x000fea0003800200 */
.L_x_38:
        /* <DEDUP_REMOVED lines=16> */
[----:B-1----:R-:W-:-:S04]  /*0a90*/  IMAD.WIDE R42, R43, 0x2, R38 ;  /* 0x000000022b2a7825 */ /* 0x002fc800078e0226 */
[--C-:B------:R-:W-:Y:S01]  /*0aa0*/  IMAD R41, R18, R37, R12.reuse ;  /* 0x0000002512297224 */ /* 0x100fe200078e020c */
[C---:B------:R-:W-:Y:S01]  /*0ab0*/  LEA R18, R36.reuse, R49, 0x7 ;  /* 0x0000003124127211 */ /* 0x040fe200078e38ff */
[----:B------:R-:W-:Y:S01]  /*0ac0*/  IMAD R49, R49, R37, R12 ;  /* 0x0000002531317224 */ /* 0x000fe200078e020c */
[----:B------:R0:W2:Y:S01]  /*0ad0*/  LDG.E.U16.CONSTANT R51, desc[UR8][R42.64] ;  /* 0x000000082a337981 */ /* 0x0000a2000c1e9500 */
[----:B------:R-:W-:Y:S01]  /*0ae0*/  IMAD.WIDE R40, R41, 0x2, R38 ;  /* 0x0000000229287825 */ /* 0x000fe200078e0226 */
[----:B------:R-:W-:-:S03]  /*0af0*/  LEA R20, R36, R45, 0x9 ;  /* 0x0000002d24147211 */ /* 0x000fc600078e48ff */
[----:B------:R-:W-:Y:S01]  /*0b00*/  IMAD R45, R18, R37, R12 ;  /* 0x00000025122d7224 */ /* 0x000fe200078e020c */
[----:B------:R1:W3:Y:S01]  /*0b10*/  LDG.E.U16.CONSTANT R53, desc[UR8][R40.64] ;  /* 0x0000000828357981 */ /* 0x0002e2000c1e9500 */
[----:B------:R-:W-:Y:S01]  /*0b20*/  IMAD.WIDE R48, R49, 0x2, R38 ;  /* 0x0000000231307825 */ /* 0x000fe200078e0226 */
[----:B------:R-:W-:-:S03]  /*0b30*/  LEA R22, R36, R20, 0x7 ;  /* 0x0000001424167211 */ /* 0x000fc600078e38ff */
[-C--:B------:R-:W-:Y:S02]  /*0b40*/  IMAD R18, R20, R37.reuse, R12 ;  /* 0x0000002514127224 */ /* 0x080fe400078e020c */
        /* <DEDUP_REMOVED lines=26> */
.L_x_42:
[----:B------:R-:W-:Y:S05]  /*0cf0*/  BSYNC.RECONVERGENT B1 ;  /* 0x0000000000017941 */ /* 0x000fea0003800200 */
.L_x_41:
        /* <DEDUP_REMOVED lines=29> */
[----:B-----5:R-:W-:-:S05]  /*0ed0*/  HADD2.BF16_V2 R41, R41.H0_H0, R42.H0_H0 ;  /* 0x2000002a29297230 */ /* 0x020fca0000200800 */
[----:B------:R-:W-:-:S07]  /*0ee0*/  PRMT R32, R41, 0x7610, R32 ;  /* 0x0000761029207816 */ /* 0x000fce0000000020 */
.L_x_44:
[----:B------:R-:W-:Y:S05]  /*0ef0*/  BSYNC.RECONVERGENT B1 ;  /* 0x0000000000017941 */ /* 0x000fea0003800200 */
.L_x_43:
        /* <DEDUP_REMOVED lines=22> */
.L_x_37:
[----:B------:R-:W-:Y:S05]  /*1060*/  BSYNC.RECONVERGENT B0 ;  /* 0x0000000000007941 */ /* 0x000fea0003800200 */
.L_x_36:
[----:B------:R-:W0:Y:S01]  /*1070*/  S2R R20, SR_LANEID ;  /* 0x0000000000147919 */ /* 0x000e220000000000 */
[----:B------:R-:W-:Y:S01]  /*1080*/  LOP3.LUT R14, R32, 0xffff, RZ, 0xc0, !PT ;  /* 0x0000ffff200e7812 */ /* 0x000fe200078ec0ff */
[----:B------:R-:W-:Y:S04]  /*1090*/  BSSY.RECONVERGENT B0, `(.L_x_45) ;  /* 0x0000021000007945 */ /* 0x000fe80003800200 */
        /* <DEDUP_REMOVED lines=24> */
[----:B0-----:R-:W-:-:S12]  /*1220*/  HADD2.BF16_V2 R32, R32.H0_H0, R39.H0_H0 ;  /* 0x2000002720207230 */ /* 0x001fd80000200800 */
[----:B------:R-:W0:Y:S01]  /*1230*/  @!P0 S2R R37, SR_CgaCtaId ;  /* 0x0000000000258919 */ /* 0x000e220000008800 */
[----:B------:R-:W-:Y:S02]  /*1240*/  @!P0 MOV R16, 0x400 ;  /* 0x0000040000108802 */ /* 0x000fe40000000f00 */
[----:B------:R-:W-:-:S04]  /*1250*/  @!P0 SHF.R.U32.HI R14, RZ, 0x4, R0 ;  /* 0x00000004ff0e8819 */ /* 0x000fc80000011600 */
[----:B------:R-:W-:Y:S02]  /*1260*/  @!P0 LOP3.LUT R14, R14, 0x3e, RZ, 0xc0, !PT ;  /* 0x0000003e0e0e8812 */ /* 0x000fe400078ec0ff */
[----:B0-----:R-:W-:-:S04]  /*1270*/  @!P0 LEA R37, R37, R16, 0x18 ;  /* 0x0000001025258211 */ /* 0x001fc800078ec0ff */
[----:B------:R-:W-:-:S05]  /*1280*/  @!P0 IADD3 R37, PT, PT, R14, R37, RZ ;  /* 0x000000250e258210 */ /* 0x000fca0007ffe0ff */
[----:B------:R1:W-:Y:S02]  /*1290*/  @!P0 STS.U16 [R37+0x4], R32 ;  /* 0x0000042025008388 */ /* 0x0003e40000000400 */
.L_x_46:
[----:B------:R-:W-:Y:S05]  /*12a0*/  BSYNC.RECONVERGENT B0 ;  /* 0x0000000000007941 */ /* 0x000fea0003800200 */
.L_x_45:
[----:B------:R-:W-:Y:S01]  /*12b0*/  BAR.SYNC.DEFER_BLOCKING 0x0 ;  /* 0x0000000000007b1d */ /* 0x000fe20000010000 */
[----:B------:R-:W-:-:S07]  /*12c0*/  ISETP.NE.AND P0, PT, R0, RZ, PT ;  /* 0x000000ff0000720c */ /* 0x000fce0003f05270 */
[----:B------:R-:W0:Y:S06]  /*12d0*/  LDC R43, c[0x0][0x394] ;  /* 0x0000e500ff2b7b82 */ /* 0x000e2c0000000800 */
[----:B------:R-:W2:Y:S02]  /*12e0*/  @!P0 S2R R41, SR_CgaCtaId ;  /* 0x0000000000298919 */ /* 0x000ea40000008800 */
[----:B-1----:R-:W1:Y:S01]  /*12f0*/  @!P0 LDC.64 R36, c[0x0][0x380] ;  /* 0x0000e000ff248b82 */ /* 0x002e620000000a00 */
[----:B------:R-:W-:Y:S01]  /*1300*/  @!P0 MOV R14, 0x400 ;  /* 0x00000400000e8802 */ /* 0x000fe20000000f00 */
[----:B0-----:R-:W-:-:S04]  /*1310*/  @!P0 IMAD R39, R43, UR4, R12 ;  /* 0x000000042b278c24 */ /* 0x001fc8000f8e020c */
[----:B-1----:R-:W-:Y:S01]  /*1320*/  @!P0 IMAD.WIDE R36, R39, 0x2, R36 ;  /* 0x0000000227248825 */ /* 0x002fe200078e0224 */
[----:B--2---:R-:W-:-:S05]  /*1330*/  @!P0 LEA R16, R41, R14, 0x18 ;  /* 0x0000000e29108211 */ /* 0x004fca00078ec0ff */
[----:B------:R-:W0:Y:S04]  /*1340*/  @!P0 LDS.U16 R39, [R16+0x6] ;  /* 0x0000060010278984 */ /* 0x000e280000000400 */
[----:B------:R-:W1:Y:S01]  /*1350*/  @!P0 LDS R14, [R16+0x8] ;  /* 0x00000800100e8984 */ /* 0x000e620000000800 */
[----:B------:R-:W-:Y:S06]  /*1360*/  BAR.SYNC.DEFER_BLOCKING 0x0 ;  /* 0x0000000000007b1d */ /* 0x000fec0000010000 */
[----:B------:R-:W2:Y:S01]  /*1370*/  @!P0 LDG.E.U16 R41, desc[UR8][R36.64] ;  /* 0x0000000824298981 */ /* 0x000ea2000c1e1500 */
[----:B------:R-:W-:Y:S01]  /*1380*/  IADD3 R12, PT, PT, R12, UR7, RZ ;  /* 0x000000070c0c7c10 */ /* 0x000fe2000fffe0ff */
[----:B0-----:R-:W-:-:S04]  /*1390*/  @!P0 HADD2.BF16_V2 R39, R32.H0_H0, R39.H0_H0 ;  /* 0x2000002720278230 */ /* 0x001fc80000200800 */
[----:B-1----:R-:W-:-:S04]  /*13a0*/  @!P0 HADD2.BF16_V2 R39, R39.H0_H0, R14.H0_H0 ;  /* 0x2000000e27278230 */ /* 0x002fc80000200800 */
[----:B------:R-:W-:-:S05]  /*13b0*/  @!P0 HADD2.BF16_V2 R39, R39.H0_H0, R14.H1_H1 ;  /* 0x3000000e27278230 */ /* 0x000fca0000200800 */
[----:B------:R-:W-:-:S05]  /*13c0*/  @!P0 PRMT R32, R39, 0x7610, R32 ;  /* 0x0000761027208816 */ /* 0x000fca0000000020 */
[----:B--2---:R-:W-:-:S05]  /*13d0*/  @!P0 HADD2.BF16_V2 R41, R41.H0_H0, R32.H0_H0 ;  /* 0x2000002029298230 */ /* 0x004fca0000200800 */
[----:B------:R0:W-:Y:S01]  /*13e0*/  @!P0 STG.E.U16 desc[UR8][R36.64], R41 ;  /* 0x0000002924008986 */ /* 0x0001e2000c101508 */
[----:B------:R-:W-:-:S13]  /*13f0*/  ISETP.GE.AND P0, PT, R12, R43, PT ;  /* 0x0000002b0c00720c */ /* 0x000fda0003f06270 */
[----:B0-----:R-:W-:Y:S05]  /*1400*/  @!P0 BRA `(.L_x_47) ;  /* 0xffffffec00b48947 */ /* 0x001fea000383ffff */
.L_x_35:
[----:B------:R-:W0:Y:S01]  /*1410*/  LDCU UR5, c[0x0][0x370] ;  /* 0x00006e00ff0577ac */ /* 0x000e220008000800 */
[----:B------:R-:W1:Y:S01]  /*1420*/  LDCU UR10, c[0x0][0x390] ;  /* 0x00007200ff0a77ac */ /* 0x000e620008000800 */
[----:B0-----:R-:W-:-:S04]  /*1430*/  UIADD3 UR4, UPT, UPT, UR5, UR4, URZ ;  /* 0x0000000405047290 */ /* 0x001fc8000fffe0ff */
[----:B-1----:R-:W-:-:S09]  /*1440*/  UISETP.GE.AND UP0, UPT, UR4, UR10, UPT ;  /* 0x0000000a0400728c */ /* 0x002fd2000bf06270 */
[----:B------:R-:W-:Y:S05]  /*1450*/  BRA.U !UP0, `(.L_x_48) ;  /* 0xffffffed08307547 */ /* 0x000fea000b83ffff */
[----:B------:R-:W-:Y:S05]  /*1460*/  EXIT ;  /* 0x000000000000794d */ /* 0x000fea0003800000 */
.L_x_49:
        /* <DEDUP_REMOVED lines=9> */
.L_x_451:


//--------------------- .text._Z28split_k_implicit_gemm_stage1I13__nv_bfloat16iLi512ELb0EEvPKT_S3_PS1_PKT0_S7_iiiii --------------------------
	.section	.text._Z28split_k_implicit_gemm_stage1I13__nv_bfloat16iLi512ELb0EEvPKT_S3_PS1_PKT0_S7_iiiii,"ax",@progbits
	.align	128
        .global         _Z28split_k_implicit_gemm_stage1I13__nv_bfloat16iLi512ELb0EEvPKT_S3_PS1_PKT0_S7_iiiii
        .type           _Z28split_k_implicit_gemm_stage1I13__nv_bfloat16iLi512ELb0EEvPKT_S3_PS1_PKT0_S7_iiiii,@function
        .size           _Z28split_k_implicit_gemm_stage1I13__nv_bfloat16iLi512ELb0EEvPKT_S3_PS1_PKT0_S7_iiiii,(.L_x_452 - _Z28split_k_implicit_gemm_stage1I13__nv_bfloat16iLi512ELb0EEvPKT_S3_PS1_PKT0_S7_iiiii)
        .other          _Z28split_k_implicit_gemm_stage1I13__nv_bfloat16iLi512ELb0EEvPKT_S3_PS1_PKT0_S7_iiiii,@"STO_CUDA_ENTRY STV_DEFAULT"
_Z28split_k_implicit_gemm_stage1I13__nv_bfloat16iLi512ELb0EEvPKT_S3_PS1_PKT0_S7_iiiii:
.text._Z28split_k_implicit_gemm_stage1I13__nv_bfloat16iLi512ELb0EEvPKT_S3_PS1_PKT0_S7_iiiii:
[----:B------:R-:W-:Y:S08]  /*0000*/  LDC R1, c[0x0][0x37c] ;  /* 0x0000df00ff017b82 */ /* 0x000ff00000000800 */
[----:B------:R-:W0:Y:S08]  /*0010*/  S2UR UR4, SR_CTAID.X ;  /* 0x00000000000479c3 */ /* 0x000e300000002500 */
[----:B------:R-:W0:Y:S02]  /*0020*/  LDC R0, c[0x0][0x3a8] ;  /* 0x0000ea00ff007b82 */ /* 0x000e240000000800 */
[----:B0-----:R-:W-:-:S13]  /*0030*/  ISETP.LE.AND P0, PT, R0, UR4, PT ;  /* 0x0000000400007c0c */ /* 0x001fda000bf03270 */
[----:B------:R-:W-:Y:S05]  /*0040*/  @P0 EXIT ;  /* 0x000000000000094d */ /* 0x000fea0003800000 */
[----:B------:R-:W0:Y:S01]  /*0050*/  S2R R3, SR_TID.X ;  /* 0x0000000000037919 */ /* 0x000e220000002100 */
[----:B------:R-:W1:Y:S01]  /*0060*/  LDC.64 R6, c[0x0][0x3b0] ;  /* 0x0000ec00ff067b82 */ /* 0x000e620000000a00 */
[----:B------:R-:W2:Y:S01]  /*0070*/  LDCU.64 UR8, c[0x0][0x398] ;  /* 0x00007300ff0877ac */ /* 0x000ea20008000a00 */
[----:B------:R-:W3:Y:S06]  /*0080*/  LDCU.64 UR6, c[0x0][0x3a0] ;  /* 0x00007400ff0677ac */ /* 0x000eec0008000a00 */
[----:B------:R-:W4:Y:S01]  /*0090*/  S2UR UR11, SR_CTAID.Y ;  /* 0x00000000000b79c3 */ /* 0x000f220000002600 */
[----:B------:R-:W0:Y:S01]  /*00a0*/  LDCU UR12, c[0x0][0x374] ;  /* 0x00006e80ff0c77ac */ /* 0x000e220008000800 */
[----:B------:R-:W0:Y:S01]  /*00b0*/  LDCU.64 UR14, c[0x0][0x358] ;  /* 0x00006b00ff0e77ac */ /* 0x000e220008000a00 */
[----:B--2---:R-:W-:-:S02]  /*00c0*/  UIADD3 UR8, UP0, UPT, UR8, 0x2000, URZ ;  /* 0x0000200008087890 */ /* 0x004fc4000ff1e0ff */
[----:B---3--:R-:W-:Y:S01]  /*00d0*/  UIADD3 UR6, UP1, UPT, UR6, 0x2000, URZ ;  /* 0x0000200006067890 */ /* 0x008fe2000ff3e0ff */
[----:B-1----:R-:W-:Y:S01]  /*00e0*/  IADD3 R5, PT, PT, R6, R7, RZ ;  /* 0x0000000706057210 */ /* 0x002fe20007ffe0ff */
[----:B------:R-:W-:Y:S02]  /*00f0*/  UIADD3.X UR9, UPT, UPT, URZ, UR9, URZ, UP0, !UPT ;  /* 0x00000009ff097290 */ /* 0x000fe400087fe4ff */
[----:B------:R-:W-:Y:S01]  /*0100*/  UIADD3.X UR7, UPT, UPT, URZ, UR7, URZ, UP1, !UPT ;  /* 0x00000007ff077290 */ /* 0x000fe20008ffe4ff */
[----:B0-----:R-:W-:Y:S02]  /*0110*/  IADD3 R2, PT, PT, R3, R6, RZ ;  /* 0x0000000603027210 */ /* 0x001fe40007ffe0ff */
[----:B------:R-:W-:Y:S02]  /*0120*/  LOP3.LUT R4, RZ, R3, RZ, 0x33, !PT ;  /* 0x00000003ff047212 */ /* 0x000fe400078e33ff */
[----:B------:R-:W-:-:S04]  /*0130*/  VIADDMNMX R5, R2, 0x200, R5, !PT ;  /* 0x0000020002057846 */ /* 0x000fc80007800105 */
[----:B------:R-:W-:-:S04]  /*0140*/  IADD3 R4, PT, PT, R5, -R6, R4 ;  /* 0x8000000605047210 */ /* 0x000fc80007ffe004 */
[----:B------:R-:W-:-:S04]  /*0150*/  LEA.HI R5, R4, 0x1, RZ, 0x17 ;  /* 0x0000000104057811 */ /* 0x000fc800078fb8ff */
[----:B----4-:R-:W-:-:S07]  /*0160*/  LOP3.LUT R5, R5, 0x7, RZ, 0xc0, !PT ;  /* 0x0000000705057812 */ /* 0x010fce00078ec0ff */
.L_x_65:
[----:B------:R-:W0:Y:S02]  /*0170*/  LDCU UR5, c[0x0][0x3ac] ;  /* 0x00007580ff0577ac */ /* 0x000e240008000800 */
[----:B0-----:R-:W-:-:S09]  /*0180*/  UISETP.GE.AND UP0, UPT, UR11, UR5, UPT ;  /* 0x000000050b00728c */ /* 0x001fd2000bf06270 */
[----:B------:R-:W-:Y:S05]  /*0190*/  BRA.U UP0, `(.L_x_50) ;  /* 0x0000001500987547 */ /* 0x000fea000b800000 */
[----:B------:R-:W0:Y:S01]  /*01a0*/  S2R R6, SR_LANEID ;  /* 0x0000000000067919 */ /* 0x000e220000000000 */
[----:B------:R-:W-:-:S07]  /*01b0*/  MOV R8, UR11 ;  /* 0x0000000b00087c02 */ /* 0x000fce0008000f00 */
.L_x_64:
[----:B------:R-:W1:Y:S01]  /*01c0*/  LDCU UR5, c[0x0][0x3b4] ;  /* 0x00007680ff0577ac */ /* 0x000e620008000800 */
[----:B------:R-:W-:Y:S01]  /*01d0*/  BSSY.RECONVERGENT B0, `(.L_x_51) ;  /* 0x0000118000007945 */ /* 0x000fe20003800200 */
[----:B------:R-:W-:Y:S02]  /*01e0*/  PRMT R0, RZ, 0x7610, R0 ;  /* 0x00007610ff007816 */ /* 0x000fe40000000000 */
[----:B-1----:R-:W-:-:S13]  /*01f0*/  ISETP.GE.AND P0, PT, R3, UR5, PT ;  /* 0x0000000503007c0c */ /* 0x002fda000bf06270 */
[----:B------:R-:W-:Y:S05]  /*0200*/  @P0 BRA `(.L_x_52) ;  /* 0x0000001000500947 */ /* 0x000fea0003800000 */
[----:B------:R-:W-:Y:S01]  /*0210*/  ISETP.GE.U32.AND P1, PT, R4, 0xe00, PT ;  /* 0x00000e000400780c */ /* 0x000fe20003f26070 */
[----:B------:R-:W-:Y:S01]  /*0220*/  BSSY.RECONVERGENT B1, `(.L_x_53) ;  /* 0x000008c000017945 */ /* 0x000fe20003800200 */
[----:B------:R-:W-:Y:S02]  /*0230*/  ISETP.NE.AND P0, PT, R5, RZ, PT ;  /* 0x000000ff0500720c */ /* 0x000fe40003f05270 */
[----:B------:R-:W-:Y:S02]  /*0240*/  MOV R7, R2 ;  /* 0x0000000200077202 */ /* 0x000fe40000000f00 */
[----:B------:R-:W-:-:S07]  /*0250*/  PRMT R0, RZ, 0x7610, R0 ;  /* 0x00007610ff007816 */ /* 0x000fce0000000000 */
[----:B------:R-:W-:Y:S05]  /*0260*/  @!P1 BRA `(.L_x_54) ;  /* 0x00000008001c9947 */ /* 0x000fea0003800000 */
[----:B------:R-:W-:Y:S02]  /*0270*/  LEA.HI R9, R4, 0x1, RZ, 0x17 ;  /* 0x0000000104097811 */ /* 0x000fe400078fb8ff */
[----:B------:R-:W-:Y:S02]  /*0280*/  MOV R7, R2 ;  /* 0x0000000200077202 */ /* 0x000fe40000000f00 */
[----:B------:R-:W-:Y:S02]  /*0290*/  LOP3.LUT R9, R9, 0xfffff8, RZ, 0xc0, !PT ;  /* 0x00fffff809097812 */ /* 0x000fe400078ec0ff */
[----:B------:R-:W-:Y:S02]  /*02a0*/  PRMT R0, RZ, 0x7610, R0 ;  /* 0x00007610ff007816 */ /* 0x000fe40000000000 */
[----:B------:R-:W-:-:S07]  /*02b0*/  IADD3 R9, PT, PT, -R9, RZ, RZ ;  /* 0x000000ff09097210 */ /* 0x000fce0007ffe1ff */
.L_x_55:
[----:B------:R-:W-:Y:S01]  /*02c0*/  MOV R24, UR8 ;  /* 0x0000000800187c02 */ /* 0x000fe20008000f00 */
[----:B------:R-:W1:Y:S01]  /*02d0*/  LDC.64 R16, c[0x0][0x388] ;  /* 0x0000e200ff107b82 */ /* 0x000e620000000a00 */
[----:B------:R-:W-:Y:S02]  /*02e0*/  MOV R25, UR9 ;  /* 0x0000000900197c02 */ /* 0x000fe40008000f00 */
[----:B------:R-:W-:Y:S02]  /*02f0*/  MOV R28, UR6 ;  /* 0x00000006001c7c02 */ /* 0x000fe40008000f00 */
[----:B------:R-:W-:Y:S01]  /*0300*/  MOV R29, UR7 ;  /* 0x00000007001d7c02 */ /* 0x000fe20008000f00 */
[C---:B------:R-:W-:Y:S02]  /*0310*/  IMAD.WIDE R24, R7.reuse, 0x4, R24 ;  /* 0x0000000407187825 */ /* 0x040fe400078e0218 */
[----:B------:R-:W2:Y:S02]  /*0320*/  LDC.64 R26, c[0x0][0x380] ;  /* 0x0000e000ff1a7b82 */ /* 0x000ea40000000a00 */
[----:B------:R-:W-:Y:S01]  /*0330*/  IMAD.WIDE R28, R7, 0x4, R28 ;  /* 0x00000004071c7825 */ /* 0x000fe200078e021c */
[----:B------:R-:W3:Y:S04]  /*0340*/  LDG.E.CONSTANT R15, desc[UR14][R24.64+-0x2000] ;  /* 0xffe0000e180f7981 */ /* 0x000ee8000c1e9900 */
[----:B------:R-:W3:Y:S04]  /*0350*/  LDG.E.CONSTANT R14, desc[UR14][R28.64+-0x2000] ;  /* 0xffe0000e1c0e7981 */ /* 0x000ee8000c1e9900 */
[----:B------:R-:W4:Y:S04]  /*0360*/  LDG.E.CONSTANT R22, desc[UR14][R24.64+-0x1800] ;  /* 0xffe8000e18167981 */ /* 0x000f28000c1e9900 */
[----:B------:R-:W4:Y:S04]  /*0370*/  LDG.E.CONSTANT R21, desc[UR14][R28.64+-0x1800] ;  /* 0xffe8000e1c157981 */ /* 0x000f28000c1e9900 */
[----:B------:R-:W5:Y:S01]  /*0380*/  LDG.E.CONSTANT R20, desc[UR14][R28.64+-0x1000] ;  /* 0xfff0000e1c147981 */ /* 0x000f62000c1e9900 */
[----:B---3--:R-:W-:-:S04]  /*0390*/  LOP3.LUT R10, R15, R14, RZ, 0xfc, !PT ;  /* 0x0000000e0f0a7212 */ /* 0x008fc800078efcff */
[----:B------:R-:W-:Y:S02]  /*03a0*/  ISETP.GE.AND P2, PT, R10, RZ, PT ;  /* 0x000000ff0a00720c */ /* 0x000fe40003f46270 */
[----:B----4-:R-:W-:-:S04]  /*03b0*/  LOP3.LUT R12, R22, R21, RZ, 0xfc, !PT ;  /* 0x00000015160c7212 */ /* 0x010fc800078efcff */
[----:B------:R-:W-:-:S07]  /*03c0*/  ISETP.GE.AND P3, PT, R12, RZ, PT ;  /* 0x000000ff0c00720c */ /* 0x000fce0003f66270 */
[----:B------:R-:W3:Y:S08]  /*03d0*/  @P2 LDC.64 R10, c[0x0][0x3a8] ;  /* 0x0000ea00ff0a2b82 */ /* 0x000ef00000000a00 */
[----:B------:R-:W4:Y:S01]  /*03e0*/  @P3 LDC.64 R12, c[0x0][0x3a8] ;  /* 0x0000ea00ff0c3b82 */ /* 0x000f220000000a00 */
[----:B---3--:R-:W-:Y:S02]  /*03f0*/  @P2 IMAD R19, R14, R11, R8 ;  /* 0x0000000b0e132224 */ /* 0x008fe400078e0208 */
[----:B------:R-:W-:-:S02]  /*0400*/  @P2 IMAD R15, R15, R10, UR4 ;  /* 0x000000040f0f2e24 */ /* 0x000fc4000f8e020a */
[----:B-1----:R-:W-:-:S03]  /*0410*/  @P2 IMAD.WIDE R16, R19, 0x2, R16 ;  /* 0x0000000213102825 */ /* 0x002fc600078e0210 */
[----:B------:R-:W1:Y:S01]  /*0420*/  LDC.64 R10, c[0x0][0x388] ;  /* 0x0000e200ff0a7b82 */ /* 0x000e620000000a00 */
[----:B------:R-:W5:Y:S01]  /*0430*/  LDG.E.CONSTANT R19, desc[UR14][R24.64+-0x1000] ;  /* 0xfff0000e18137981 */ /* 0x000f62000c1e9900 */
[----:B--2---:R-:W-:-:S03]  /*0440*/  @P2 IMAD.WIDE R26, R15, 0x2, R26 ;  /* 0x000000020f1a2825 */ /* 0x004fc600078e021a */
[----:B------:R-:W2:Y:S03]  /*0450*/  @P2 LDG.E.U16.CONSTANT R18, desc[UR14][R16.64] ;  /* 0x0000000e10122981 */ /* 0x000ea6000c1e9500 */
[----:B------:R-:W3:Y:S01]  /*0460*/  LDC.64 R14, c[0x0][0x380] ;  /* 0x0000e000ff0e7b82 */ /* 0x000ee20000000a00 */
[----:B------:R-:W2:Y:S01]  /*0470*/  @P2 LDG.E.U16.CONSTANT R27, desc[UR14][R26.64] ;  /* 0x0000000e1a1b2981 */ /* 0x000ea2000c1e9500 */
[----:B----4-:R-:W-:Y:S02]  /*0480*/  @P3 IMAD R23, R22, R12, UR4 ;  /* 0x0000000416173e24 */ /* 0x010fe4000f8e020c */
[----:B------:R-:W-:Y:S01]  /*0490*/  @P3 IMAD R13, R21, R13, R8 ;  /* 0x0000000d150d3224 */ /* 0x000fe200078e0208 */
[----:B------:R-:W4:Y:S04]  /*04a0*/  LDG.E.CONSTANT R22, desc[UR14][R28.64+0x800] ;  /* 0x0008000e1c167981 */ /* 0x000f28000c1e9900 */
[----:B------:R-:W4:Y:S04]  /*04b0*/  LDG.E.CONSTANT R21, desc[UR14][R24.64+-0x800] ;  /* 0xfff8000e18157981 */ /* 0x000f28000c1e9900 */
[----:B------:R-:W4:Y:S01]  /*04c0*/  LDG.E.CONSTANT R26, desc[UR14][R28.64+-0x800] ;  /* 0xfff8000e1c1a7981 */ /* 0x000f22000c1e9900 */
[----:B-1----:R-:W-:-:S03]  /*04d0*/  @P3 IMAD.WIDE R10, R13, 0x2, R10 ;  /* 0x000000020d0a3825 */ /* 0x002fc600078e020a */
[----:B------:R-:W4:Y:S04]  /*04e0*/  LDG.E.CONSTANT R16, desc[UR14][R28.64] ;  /* 0x0000000e1c107981 */ /* 0x000f28000c1e9900 */
[----:B------:R-:W4:Y:S01]  /*04f0*/  LDG.E.CONSTANT R17, desc[UR14][R24.64+0x800] ;  /* 0x0008000e18117981 */ /* 0x000f22000c1e9900 */
[----:B---3--:R-:W-:-:S03]  /*0500*/  @P3 IMAD.WIDE R14, R23, 0x2, R14 ;  /* 0x00000002170e3825 */ /* 0x008fc600078e020e */
[----:B------:R-:W3:Y:S04]  /*0510*/  @P3 LDG.E.U16.CONSTANT R10, desc[UR14][R10.64] ;  /* 0x0000000e0a0a3981 */ /* 0x000ee8000c1e9500 */
[----:B------:R-:W4:Y:S04]  /*0520*/  LDG.E.CONSTANT R23, desc[UR14][R24.64] ;  /* 0x0000000e18177981 */ /* 0x000f28000c1e9900 */
[----:B------:R-:W3:Y:S04]  /*0530*/  @P3 LDG.E.U16.CONSTANT R15, desc[UR14][R14.64] ;  /* 0x0000000e0e0f3981 */ /* 0x000ee8000c1e9500 */
[----:B------:R-:W4:Y:S04]  /*0540*/  LDG.E.CONSTANT R13, desc[UR14][R24.64+0x1000] ;  /* 0x0010000e180d7981 */ /* 0x000f28000c1e9900 */
[----:B------:R1:W4:Y:S02]  /*0550*/  LDG.E.CONSTANT R11, desc[UR14][R24.64+0x1800] ;  /* 0x0018000e180b7981 */ /* 0x000324000c1e9900 */
[----:B-1----:R-:W1:Y:S01]  /*0560*/  LDC.64 R24, c[0x0][0x388] ;  /* 0x0000e200ff187b82 */ /* 0x002e620000000a00 */
[----:B-----5:R-:W-:-:S04]  /*0570*/  LOP3.LUT R12, R19, R20, RZ, 0xfc, !PT ;  /* 0x00000014130c7212 */ /* 0x020fc800078efcff */
[----:B------:R-:W-:Y:S02]  /*0580*/  ISETP.GE.AND P1, PT, R12, RZ, PT ;  /* 0x000000ff0c00720c */ /* 0x000fe40003f26270 */
[----:B------:R-:W5:Y:S01]  /*0590*/  LDG.E.CONSTANT R12, desc[UR14][R28.64+0x1000] ;  /* 0x0010000e1c0c7981 */ /* 0x000f62000c1e9900 */
[----:B--2---:R-:W-:-:S05]  /*05a0*/  @P2 HFMA2.BF16_V2 R18, R27.H0_H0, R18.H0_H0, R0.H0_H0 ;  /* 0x200000121b122231 */ /* 0x004fca0000240800 */
[----:B------:R-:W-:-:S05]  /*05b0*/  @P2 PRMT R0, R18, 0x7610, R0 ;  /* 0x0000761012002816 */ /* 0x000fca0000000000 */
[----:B---3--:R-:W-:Y:S02]  /*05c0*/  @P3 HFMA2.BF16_V2 R10, R15.H0_H0, R10.H0_H0, R0.H0_H0 ;  /* 0x2000000a0f0a3231 */ /* 0x008fe40000240800 */
[----:B------:R-:W2:Y:S03]  /*05d0*/  @P1 LDC.64 R14, c[0x0][0x3a8] ;  /* 0x0000ea00ff0e1b82 */ /* 0x000ea60000000a00 */
[----:B------:R-:W-:Y:S02]  /*05e0*/  @P3 PRMT R0, R10, 0x7610, R0 ;  /* 0x000076100a003816 */ /* 0x000fe40000000000 */
[----:B------:R3:W5:Y:S03]  /*05f0*/  LDG.E.CONSTANT R10, desc[UR14][R28.64+0x1800] ;  /* 0x0018000e1c0a7981 */ /* 0x000766000c1e9900 */
[----:B---3--:R-:W3:Y:S01]  /*0600*/  LDC.64 R28, c[0x0][0x388] ;  /* 0x0000e200ff1c7b82 */ /* 0x008ee20000000a00 */
[----:B--2---:R-:W-:Y:S01]  /*0610*/  @P1 IMAD R27, R19, R14, UR4 ;  /* 0x00000004131b1e24 */ /* 0x004fe2000f8e020e */
[----:B----4-:R-:W-:Y:S01]  /*0620*/  LOP3.LUT R14, R21, R26, RZ, 0xfc, !PT ;  /* 0x0000001a150e7212 */ /* 0x010fe200078efcff */
[----:B------:R-:W-:-:S05]  /*0630*/  @P1 IMAD R15, R20, R15, R8 ;  /* 0x0000000f140f1224 */ /* 0x000fca00078e0208 */
[----:B------:R-:W2:Y:S01]  /*0640*/  LDC.64 R18, c[0x0][0x380] ;  /* 0x0000e000ff127b82 */ /* 0x000ea20000000a00 */
[----:B------:R-:W-:Y:S01]  /*0650*/  ISETP.GE.AND P3, PT, R14, RZ, PT ;  /* 0x000000ff0e00720c */ /* 0x000fe20003f66270 */
[----:B-1----:R-:W-:-:S12]  /*0660*/  @P1 IMAD.WIDE R24, R15, 0x2, R24 ;  /* 0x000000020f181825 */ /* 0x002fd800078e0218 */
[----:B------:R-:W1:Y:S01]  /*0670*/  @P3 LDC.64 R14, c[0x0][0x3a8] ;  /* 0x0000ea00ff0e3b82 */ /* 0x000e620000000a00 */
[----:B--2---:R-:W-:-:S06]  /*0680*/  @P1 IMAD.WIDE R18, R27, 0x2, R18 ;  /* 0x000000021b121825 */ /* 0x004fcc00078e0212 */
[----:B------:R-:W2:Y:S01]  /*0690*/  @P1 LDG.E.U16.CONSTANT R19, desc[UR14][R18.64] ;  /* 0x0000000e12131981 */ /* 0x000ea2000c1e9500 */
[----:B-1----:R-:W-:-:S03]  /*06a0*/  @P3 IMAD R27, R21, R14, UR4 ;  /* 0x00000004151b3e24 */ /* 0x002fc6000f8e020e */
[----:B------:R1:W2:Y:S01]  /*06b0*/  @P1 LDG.E.U16.CONSTANT R18, desc[UR14][R24.64] ;  /* 0x0000000e18121981 */ /* 0x0002a2000c1e9500 */
[----:B------:R-:W4:Y:S01]  /*06c0*/  LDC.64 R20, c[0x0][0x380] ;  /* 0x0000e000ff147b82 */ /* 0x000f220000000a00 */
[----:B------:R-:W-:Y:S01]  /*06d0*/  @P3 IMAD R15, R26, R15, R8 ;  /* 0x0000000f1a0f3224 */ /* 0x000fe200078e0208 */
[----:B------:R-:W-:-:S04]  /*06e0*/  LOP3.LUT R14, R23, R16, RZ, 0xfc, !PT ;  /* 0x00000010170e7212 */ /* 0x000fc800078efcff */
[----:B------:R-:W-:Y:S02]  /*06f0*/  ISETP.GE.AND P4, PT, R14, RZ, PT ;  /* 0x000000ff0e00720c */ /* 0x000fe40003f86270 */
[----:B-1----:R-:W1:Y:S01]  /*0700*/  LDC.64 R24, c[0x0][0x380] ;  /* 0x0000e000ff187b82 */ /* 0x002e620000000a00 */
[----:B----4-:R-:W-:-:S07]  /*0710*/  @P3 IMAD.WIDE R20, R27, 0x2, R20 ;  /* 0x000000021b143825 */ /* 0x010fce00078e0214 */
[----:B------:R-:W4:Y:S01]  /*0720*/  LDC.64 R26, c[0x0][0x388] ;  /* 0x0000e200ff1a7b82 */ /* 0x000f220000000a00 */
[----:B------:R-:W2:Y:S01]  /*0730*/  @P3 LDG.E.U16.CONSTANT R21, desc[UR14][R20.64] ;  /* 0x0000000e14153981 */ /* 0x000ea2000c1e9500 */
[----:B----4-:R-:W-:-:S06]  /*0740*/  @P3 IMAD.WIDE R26, R15, 0x2, R26 ;  /* 0x000000020f1a3825 */ /* 0x010fcc00078e021a */
[----:B------:R-:W4:Y:S01]  /*0750*/  @P4 LDC.64 R14, c[0x0][0x3a8] ;  /* 0x0000ea00ff0e4b82 */ /* 0x000f220000000a00 */
[----:B------:R0:W2:Y:S01]  /*0760*/  @P3 LDG.E.U16.CONSTANT R20, desc[UR14][R26.64] ;  /* 0x0000000e1a143981 */ /* 0x0000a2000c1e9500 */
[----:B----4-:R-:W-:Y:S01]  /*0770*/  @P4 IMAD R23, R23, R14, UR4 ;  /* 0x0000000417174e24 */ /* 0x010fe2000f8e020e */
[----:B------:R-:W-:-:S04]  /*0780*/  LOP3.LUT R14, R17, R22, RZ, 0xfc, !PT ;  /* 0x00000016110e7212 */ /* 0x000fc800078efcff */
[----:B------:R-:W-:Y:S01]  /*0790*/  ISETP.GE.AND P5, PT, R14, RZ, PT ;  /* 0x000000ff0e00720c */ /* 0x000fe20003fa6270 */
[----:B------:R-:W-:-:S04]  /*07a0*/  @P4 IMAD R15, R16, R15, R8 ;  /* 0x0000000f100f4224 */ /* 0x000fc800078e0208 */
[----:B---3--:R-:W-:-:S08]  /*07b0*/  @P4 IMAD.WIDE R28, R15, 0x2, R28 ;  /* 0x000000020f1c4825 */ /* 0x008fd000078e021c */
[----:B------:R-:W0:Y:S02]  /*07c0*/  @P5 LDC.64 R14, c[0x0][0x3a8] ;  /* 0x0000ea00ff0e5b82 */ /* 0x000e240000000a00 */
[----:B0-----:R-:W-:-:S06]  /*07d0*/  @P5 IMAD R27, R17, R14, UR4 ;  /* 0x00000004111b5e24 */ /* 0x001fcc000f8e020e */
[----:B------:R-:W0:Y:S01]  /*07e0*/  LDC.64 R16, c[0x0][0x380] ;  /* 0x0000e000ff107b82 */ /* 0x000e220000000a00 */
[----:B------:R-:W-:Y:S02]  /*07f0*/  @P5 IMAD R15, R22, R15, R8 ;  /* 0x0000000f160f5224 */ /* 0x000fe400078e0208 */
[----:B0-----:R-:W-:-:S05]  /*0800*/  @P5 IMAD.WIDE R16, R27, 0x2, R16 ;  /* 0x000000021b105825 */ /* 0x001fca00078e0210 */
[----:B------:R-:W0:Y:S01]  /*0810*/  LDC.64 R26, c[0x0][0x388] ;  /* 0x0000e200ff1a7b82 */ /* 0x000e220000000a00 */
[----:B-1----:R-:W-:-:S05]  /*0820*/  @P4 IMAD.WIDE R24, R23, 0x2, R24 ;  /* 0x0000000217184825 */ /* 0x002fca00078e0218 */
[----:B------:R-:W3:Y:S04]  /*0830*/  @P4 LDG.E.U16.CONSTANT R23, desc[UR14][R24.64] ;  /* 0x0000000e18174981 */ /* 0x000ee8000c1e9500 */
[----:B------:R1:W4:Y:S04]  /*0840*/  @P5 LDG.E.U16.CONSTANT R25, desc[UR14][R16.64] ;  /* 0x0000000e10195981 */ /* 0x000328000c1e9500 */
[----:B------:R-:W3:Y:S01]  /*0850*/  @P4 LDG.E.U16.CONSTANT R24, desc[UR14][R28.64] ;  /* 0x0000000e1c184981 */ /* 0x000ee2000c1e9500 */
[----:B0-----:R-:W-:Y:S01]  /*0860*/  @P5 IMAD.WIDE R26, R15, 0x2, R26 ;  /* 0x000000020f1a5825 */ /* 0x001fe200078e021a */
[----:B-1----:R-:W0:Y:S04]  /*0870*/  LDC.64 R16, c[0x0][0x380] ;  /* 0x0000e000ff107b82 */ /* 0x002e280000000a00 */
[----:B------:R1:W4:Y:S04]  /*0880*/  @P5 LDG.E.U16.CONSTANT R22, desc[UR14][R26.64] ;  /* 0x0000000e1a165981 */ /* 0x000328000c1e9500 */
[----:B-1----:R-:W1:Y:S01]  /*0890*/  LDC.64 R26, c[0x0][0x388] ;  /* 0x0000e200ff1a7b82 */ /* 0x002e620000000a00 */
[----:B-----5:R-:W-:-:S04]  /*08a0*/  LOP3.LUT R14, R13, R12, RZ, 0xfc, !PT ;  /* 0x0000000c0d0e7212 */ /* 0x020fc800078efcff */
[----:B------:R-:W-:-:S13]  /*08b0*/  ISETP.GE.AND P6, PT, R14, RZ, PT ;  /* 0x000000ff0e00720c */ /* 0x000fda0003fc6270 */
[----:B------:R-:W5:Y:S02]  /*08c0*/  @P6 LDC.64 R14, c[0x0][0x3a8] ;  /* 0x0000ea00ff0e6b82 */ /* 0x000f640000000a00 */
[----:B-----5:R-:W-:Y:S01]  /*08d0*/  @P6 IMAD R13, R13, R14, UR4 ;  /* 0x000000040d0d6e24 */ /* 0x020fe2000f8e020e */
[----:B------:R-:W-:Y:S01]  /*08e0*/  LOP3.LUT R14, R11, R10, RZ, 0xfc, !PT ;  /* 0x0000000a0b0e7212 */ /* 0x000fe200078efcff */
[----:B------:R-:W-:-:S03]  /*08f0*/  @P6 IMAD R29, R12, R15, R8 ;  /* 0x0000000f0c1d6224 */ /* 0x000fc600078e0208 */
[----:B------:R-:W-:Y:S02]  /*0900*/  ISETP.GE.AND P2, PT, R14, RZ, PT ;  /* 0x000000ff0e00720c */ /* 0x000fe40003f46270 */
[----:B------:R-:W5:Y:S01]  /*0910*/  LDC.64 R14, c[0x0][0x388] ;  /* 0x0000e200ff0e7b82 */ /* 0x000f620000000a00 */
[----:B0-----:R-:W-:-:S06]  /*0920*/  @P6 IMAD.WIDE R16, R13, 0x2, R16 ;  /* 0x000000020d106825 */ /* 0x001fcc00078e0210 */
[----:B------:R-:W4:Y:S04]  /*0930*/  @P6 LDG.E.U16.CONSTANT R17, desc[UR14][R16.64] ;  /* 0x0000000e10116981 */ /* 0x000f28000c1e9500 */
[----:B------:R-:W0:Y:S01]  /*0940*/  @P2 LDC.64 R12, c[0x0][0x3a8] ;  /* 0x0000ea00ff0c2b82 */ /* 0x000e220000000a00 */
[----:B-----5:R-:W-:-:S07]  /*0950*/  @P6 IMAD.WIDE R14, R29, 0x2, R14 ;  /* 0x000000021d0e6825 */ /* 0x020fce00078e020e */
[----:B------:R-:W5:Y:S01]  /*0960*/  LDC.64 R28, c[0x0][0x380] ;  /* 0x0000e000ff1c7b82 */ /* 0x000f620000000a00 */
[----:B------:R-:W4:Y:S01]  /*0970*/  @P6 LDG.E.U16.CONSTANT R14, desc[UR14][R14.64] ;  /* 0x0000000e0e0e6981 */ /* 0x000f22000c1e9500 */
[----:B0-----:R-:W-:Y:S02]  /*0980*/  @P2 IMAD R11, R11, R12, UR4 ;  /* 0x000000040b0b2e24 */ /* 0x001fe4000f8e020c */
[----:B------:R-:W-:-:S04]  /*0990*/  @P2 IMAD R13, R10, R13, R8 ;  /* 0x0000000d0a0d2224 */ /* 0x000fc800078e0208 */
[----:B-1----:R-:W-:-:S06]  /*09a0*/  @P2 IMAD.WIDE R26, R13, 0x2, R26 ;  /* 0x000000020d1a2825 */ /* 0x002fcc00078e021a */
[----:B------:R-:W4:Y:S01]  /*09b0*/  @P2 LDG.E.U16.CONSTANT R26, desc[UR14][R26.64] ;  /* 0x0000000e1a1a2981 */ /* 0x000f22000c1e9500 */
[----:B-----5:R-:W-:-:S06]  /*09c0*/  @P2 IMAD.WIDE R28, R11, 0x2, R28 ;  /* 0x000000020b1c2825 */ /* 0x020fcc00078e021c */
[----:B------:R-:W5:Y:S01]  /*09d0*/  @P2 LDG.E.U16.CONSTANT R29, desc[UR14][R28.64] ;  /* 0x0000000e1c1d2981 */ /* 0x000f62000c1e9500 */
[----:B--2---:R-:W-:-:S05]  /*09e0*/  @P1 HFMA2.BF16_V2 R18, R19.H0_H0, R18.H0_H0, R0.H0_H0 ;  /* 0x2000001213121231 */ /* 0x004fca0000240800 */
[----:B------:R-:W-:Y:S02]  /*09f0*/  @P1 PRMT R0, R18, 0x7610, R0 ;  /* 0x0000761012001816 */ /* 0x000fe40000000000 */
[----:B------:R-:W-:-:S04]  /*0a00*/  IADD3 R9, PT, PT, R9, 0x8, RZ ;  /* 0x0000000809097810 */ /* 0x000fc80007ffe0ff */
[----:B------:R-:W-:Y:S01]  /*0a10*/  ISETP.NE.AND P1, PT, R9, RZ, PT ;  /* 0x000000ff0900720c */ /* 0x000fe20003f25270 */
[----:B------:R-:W-:-:S05]  /*0a20*/  @P3 HFMA2.BF16_V2 R20, R21.H0_H0, R20.H0_H0, R0.H0_H0 ;  /* 0x2000001415143231 */ /* 0x000fca0000240800 */
[----:B------:R-:W-:Y:S02]  /*0a30*/  @P3 PRMT R0, R20, 0x7610, R0 ;  /* 0x0000761014003816 */ /* 0x000fe40000000000 */
[----:B------:R-:W-:-:S03]  /*0a40*/  IADD3 R7, PT, PT, R7, 0x1000, RZ ;  /* 0x0000100007077810 */ /* 0x000fc60007ffe0ff */
[----:B---3--:R-:W-:-:S05]  /*0a50*/  @P4 HFMA2.BF16_V2 R23, R23.H0_H0, R24.H0_H0, R0.H0_H0 ;  /* 0x2000001817174231 */ /* 0x008fca0000240800 */
[----:B------:R-:W-:-:S05]  /*0a60*/  @P4 PRMT R0, R23, 0x7610, R0 ;  /* 0x0000761017004816 */ /* 0x000fca0000000000 */
[----:B----4-:R-:W-:-:S05]  /*0a70*/  @P5 HFMA2.BF16_V2 R22, R25.H0_H0, R22.H0_H0, R0.H0_H0 ;  /* 0x2000001619165231 */ /* 0x010fca0000240800 */
[----:B------:R-:W-:-:S05]  /*0a80*/  @P5 PRMT R0, R22, 0x7610, R0 ;  /* 0x0000761016005816 */ /* 0x000fca0000000000 */
[----:B------:R-:W-:-:S05]  /*0a90*/  @P6 HFMA2.BF16_V2 R14, R17.H0_H0, R14.H0_H0, R0.H0_H0 ;  /* 0x2000000e110e6231 */ /* 0x000fca0000240800 */
[----:B------:R-:W-:-:S05]  /*0aa0*/  @P6 PRMT R0, R14, 0x7610, R0 ;  /* 0x000076100e006816 */ /* 0x000fca0000000000 */
[----:B-----5:R-:W-:-:S05]  /*0ab0*/  @P2 HFMA2.BF16_V2 R26, R29.H0_H0, R26.H0_H0, R0.H0_H0 ;  /* 0x2000001a1d1a2231 */ /* 0x020fca0000240800 */
[----:B------:R-:W-:Y:S01]  /*0ac0*/  @P2 PRMT R0, R26, 0x7610, R0 ;  /* 0x000076101a002816 */ /* 0x000fe20000000000 */
[----:B------:R-:W-:Y:S06]  /*0ad0*/  @P1 BRA `(.L_x_55) ;  /* 0xfffffff400f81947 */ /* 0x000fec000383ffff */
.L_x_54:
[----:B------:R-:W-:Y:S05]  /*0ae0*/  BSYNC.RECONVERGENT B1 ;  /* 0x0000000000017941 */ /* 0x000fea0003800200 */
.L_x_53:
[----:B------:R-:W-:Y:S05]  /*0af0*/  @!P0 BRA `(.L_x_52) ;  /* 0x0000000800148947 */ /* 0x000fea0003800000 */
[----:B------:R-:W-:Y:S01]  /*0b00*/  IADD3 R9, PT, PT, R5, -0x1, RZ ;  /* 0xffffffff05097810 */ /* 0x000fe20007ffe0ff */
[----:B------:R-:W-:Y:S01]  /*0b10*/  BSSY.RECONVERGENT B1, `(.L_x_56) ;  /* 0x0000046000017945 */ /* 0x000fe20003800200 */
[----:B------:R-:W-:Y:S02]  /*0b20*/  LEA.HI R10, R4, 0x1, RZ, 0x17 ;  /* 0x00000001040a7811 */ /* 0x000fe400078fb8ff */
[----:B------:R-:W-:Y:S02]  /*0b30*/  ISETP.GE.U32.AND P0, PT, R9, 0x3, PT ;  /* 0x000000030900780c */ /* 0x000fe40003f06070 */
[----:B------:R-:W-:-:S11]  /*0b40*/  LOP3.LUT P4, RZ, R10, 0x3, RZ, 0xc0, !PT ;  /* 0x000000030aff7812 */ /* 0x000fd6000788c0ff */
[----:B------:R-:W-:Y:S05]  /*0b50*/  @!P0 BRA `(.L_x_57) ;  /* 0x0000000400048947 */ /* 0x000fea0003800000 */
[----:B------:R-:W1:Y:S08]  /*0b60*/  LDC.64 R26, c[0x0][0x398] ;  /* 0x0000e600ff1a7b82 */ /* 0x000e700000000a00 */
[----:B------:R-:W2:Y:S08]  /*0b70*/  LDC.64 R20, c[0x0][0x3a0] ;  /* 0x0000e800ff147b82 */ /* 0x000eb00000000a00 */
[----:B------:R-:W3:Y:S01]  /*0b80*/  LDC.64 R18, c[0x0][0x380] ;  /* 0x0000e000ff127b82 */ /* 0x000ee20000000a00 */
[----:B-1----:R-:W-:-:S07]  /*0b90*/  IMAD.WIDE R26, R7, 0x4, R26 ;  /* 0x00000004071a7825 */ /* 0x002fce00078e021a */
[----:B------:R-:W1:Y:S01]  /*0ba0*/  LDC.64 R16, c[0x0][0x388] ;  /* 0x0000e200ff107b82 */ /* 0x000e620000000a00 */
[----:B------:R-:W4:Y:S01]  /*0bb0*/  LDG.E.CONSTANT R28, desc[UR14][R26.64] ;  /* 0x0000000e1a1c7981 */ /* 0x000f22000c1e9900 */
[----:B--2---:R-:W-:-:S03]  /*0bc0*/  IMAD.WIDE R20, R7, 0x4, R20 ;  /* 0x0000000407147825 */ /* 0x004fc600078e0214 */
[----:B------:R-:W2:Y:S04]  /*0bd0*/  LDG.E.CONSTANT R22, desc[UR14][R26.64+0x800] ;  /* 0x0008000e1a167981 */ /* 0x000ea8000c1e9900 */
[----:B------:R-:W4:Y:S04]  /*0be0*/  LDG.E.CONSTANT R25, desc[UR14][R20.64] ;  /* 0x0000000e14197981 */ /* 0x000f28000c1e9900 */
[----:B------:R-:W2:Y:S04]  /*0bf0*/  LDG.E.CONSTANT R9, desc[UR14][R20.64+0x800] ;  /* 0x0008000e14097981 */ /* 0x000ea8000c1e9900 */
[----:B------:R-:W5:Y:S04]  /*0c00*/  LDG.E.CONSTANT R13, desc[UR14][R26.64+0x1000] ;  /* 0x0010000e1a0d7981 */ /* 0x000f68000c1e9900 */
[----:B------:R-:W5:Y:S04]  /*0c10*/  LDG.E.CONSTANT R12, desc[UR14][R20.64+0x1000] ;  /* 0x0010000e140c7981 */ /* 0x000f68000c1e9900 */
[----:B------:R0:W3:Y:S04]  /*0c20*/  LDG.E.CONSTANT R24, desc[UR14][R26.64+0x1800] ;  /* 0x0018000e1a187981 */ /* 0x0000e8000c1e9900 */
[----:B------:R1:W3:Y:S01]  /*0c30*/  LDG.E.CONSTANT R23, desc[UR14][R20.64+0x1800] ;  /* 0x0018000e14177981 */ /* 0x0002e2000c1e9900 */
[----:B0-----:R-:W0:Y:S01]  /*0c40*/  LDC.64 R26, c[0x0][0x388] ;  /* 0x0000e200ff1a7b82 */ /* 0x001e220000000a00 */
[----:B----4-:R-:W-:-:S04]  /*0c50*/  LOP3.LUT R10, R28, R25, RZ, 0xfc, !PT ;  /* 0x000000191c0a7212 */ /* 0x010fc800078efcff */
[----:B------:R-:W-:Y:S02]  /*0c60*/  ISETP.GE.AND P0, PT, R10, RZ, PT ;  /* 0x000000ff0a00720c */ /* 0x000fe40003f06270 */
[----:B--2---:R-:W-:-:S04]  /*0c70*/  LOP3.LUT R10, R22, R9, RZ, 0xfc, !PT ;  /* 0x00000009160a7212 */ /* 0x004fc800078efcff */
[----:B------:R-:W-:-:S07]  /*0c80*/  ISETP.GE.AND P1, PT, R10, RZ, PT ;  /* 0x000000ff0a00720c */ /* 0x000fce0003f26270 */
[----:B------:R-:W2:Y:S08]  /*0c90*/  @P0 LDC.64 R14, c[0x0][0x3a8] ;  /* 0x0000ea00ff0e0b82 */ /* 0x000eb00000000a00 */
[----:B------:R-:W4:Y:S01]  /*0ca0*/  @P1 LDC.64 R10, c[0x0][0x3a8] ;  /* 0x0000ea00ff0a1b82 */ /* 0x000f220000000a00 */
[----:B--2---:R-:W-:Y:S01]  /*0cb0*/  @P0 IMAD R29, R28, R14, UR4 ;  /* 0x000000041c1d0e24 */ /* 0x004fe2000f8e020e */
[----:B-----5:R-:W-:-:S04]  /*0cc0*/  LOP3.LUT R14, R13, R12, RZ, 0xfc, !PT ;  /* 0x0000000c0d0e7212 */ /* 0x020fc800078efcff */
[----:B------:R-:W-:Y:S01]  /*0cd0*/  ISETP.GE.AND P2, PT, R14, RZ, PT ;  /* 0x000000ff0e00720c */ /* 0x000fe20003f46270 */
[----:B------:R-:W-:Y:S02]  /*0ce0*/  @P0 IMAD R15, R25, R15, R8 ;  /* 0x0000000f190f0224 */ /* 0x000fe400078e0208 */
[----:B---3--:R-:W-:Y:S02]  /*0cf0*/  @P0 IMAD.WIDE R18, R29, 0x2, R18 ;  /* 0x000000021d120825 */ /* 0x008fe400078e0212 */
[----:B------:R-:W2:Y:S02]  /*0d00*/  LDC.64 R28, c[0x0][0x380] ;  /* 0x0000e000ff1c7b82 */ /* 0x000ea40000000a00 */
[----:B-1----:R-:W-:-:S04]  /*0d10*/  @P0 IMAD.WIDE R16, R15, 0x2, R16 ;  /* 0x000000020f100825 */ /* 0x002fc800078e0210 */
[----:B----4-:R-:W-:Y:S02]  /*0d20*/  @P1 IMAD R15, R22, R10, UR4 ;  /* 0x00000004160f1e24 */ /* 0x010fe4000f8e020a */
[----:B------:R-:W-:Y:S01]  /*0d30*/  @P1 IMAD R21, R9, R11, R8 ;  /* 0x0000000b09151224 */ /* 0x000fe200078e0208 */
[----:B------:R1:W3:Y:S01]  /*0d40*/  @P0 LDG.E.U16.CONSTANT R22, desc[UR14][R18.64] ;  /* 0x0000000e12160981 */ /* 0x0002e2000c1e9500 */
[----:B------:R-:W4:Y:S01]  /*0d50*/  @P2 LDC.64 R10, c[0x0][0x3a8] ;  /* 0x0000ea00ff0a2b82 */ /* 0x000f220000000a00 */
[----:B------:R-:W-:-:S04]  /*0d60*/  LOP3.LUT R9, R24, R23, RZ, 0xfc, !PT ;  /* 0x0000001718097212 */ /* 0x000fc800078efcff */
[----:B------:R-:W-:Y:S02]  /*0d70*/  ISETP.GE.AND P3, PT, R9, RZ, PT ;  /* 0x000000ff0900720c */ /* 0x000fe40003f66270 */
[----:B------:R5:W3:Y:S01]  /*0d80*/  @P0 LDG.E.U16.CONSTANT R9, desc[UR14][R16.64] ;  /* 0x0000000e10090981 */ /* 0x000ae2000c1e9500 */
[----:B-1----:R-:W1:Y:S01]  /*0d90*/  LDC.64 R18, c[0x0][0x380] ;  /* 0x0000e000ff127b82 */ /* 0x002e620000000a00 */
[----:B0-----:R-:W-:-:S04]  /*0da0*/  @P1 IMAD.WIDE R26, R21, 0x2, R26 ;  /* 0x00000002151a1825 */ /* 0x001fc800078e021a */
[----:B--2---:R-:W-:Y:S01]  /*0db0*/  @P1 IMAD.WIDE R28, R15, 0x2, R28 ;  /* 0x000000020f1c1825 */ /* 0x004fe200078e021c */
[----:B------:R0:W2:Y:S02]  /*0dc0*/  @P1 LDG.E.U16.CONSTANT R20, desc[UR14][R26.64] ;  /* 0x0000000e1a141981 */ /* 0x0000a4000c1e9500 */
[----:B-----5:R-:W5:Y:S02]  /*0dd0*/  LDC.64 R16, c[0x0][0x388] ;  /* 0x0000e200ff107b82 */ /* 0x020f640000000a00 */
[----:B------:R-:W2:Y:S06]  /*0de0*/  @P1 LDG.E.U16.CONSTANT R21, desc[UR14][R28.64] ;  /* 0x0000000e1c151981 */ /* 0x000eac000c1e9500 */
[----:B------:R-:W5:Y:S01]  /*0df0*/  @P3 LDC.64 R14, c[0x0][0x3a8] ;  /* 0x0000ea00ff0e3b82 */ /* 0x000f620000000a00 */
[----:B----4-:R-:W-:-:S02]  /*0e00*/  @P2 IMAD R25, R13, R10, UR4 ;  /* 0x000000040d192e24 */ /* 0x010fc4000f8e020a */
[----:B0-----:R-:W-:-:S05]  /*0e10*/  @P2 IMAD R27, R12, R11, R8 ;  /* 0x0000000b0c1b2224 */ /* 0x001fca00078e0208 */
[----:B------:R-:W0:Y:S08]  /*0e20*/  LDC.64 R12, c[0x0][0x380] ;  /* 0x0000e000ff0c7b82 */ /* 0x000e300000000a00 */
[----:B------:R-:W4:Y:S01]  /*0e30*/  LDC.64 R10, c[0x0][0x388] ;  /* 0x0000e200ff0a7b82 */ /* 0x000f220000000a00 */
[----:B-1----:R-:W-:-:S04]  /*0e40*/  @P2 IMAD.WIDE R18, R25, 0x2, R18 ;  /* 0x0000000219122825 */ /* 0x002fc800078e0212 */
[----:B-----5:R-:W-:Y:S02]  /*0e50*/  @P2 IMAD.WIDE R16, R27, 0x2, R16 ;  /* 0x000000021b102825 */ /* 0x020fe400078e0210 */
[----:B------:R-:W5:Y:S02]  /*0e60*/  @P2 LDG.E.U16.CONSTANT R19, desc[UR14][R18.64] ;  /* 0x0000000e12132981 */ /* 0x000f64000c1e9500 */
[----:B------:R-:W-:Y:S02]  /*0e70*/  @P3 IMAD R25, R24, R14, UR4 ;  /* 0x0000000418193e24 */ /* 0x000fe4000f8e020e */
[----:B------:R-:W5:Y:S01]  /*0e80*/  @P2 LDG.E.U16.CONSTANT R16, desc[UR14][R16.64] ;  /* 0x0000000e10102981 */ /* 0x000f62000c1e9500 */
[----:B------:R-:W-:Y:S02]  /*0e90*/  @P3 IMAD R15, R23, R15, R8 ;  /* 0x0000000f170f3224 */ /* 0x000fe400078e0208 */
[----:B0-----:R-:W-:-:S06]  /*0ea0*/  @P3 IMAD.WIDE R12, R25, 0x2, R12 ;  /* 0x00000002190c3825 */ /* 0x001fcc00078e020c */
[----:B------:R-:W5:Y:S01]  /*0eb0*/  @P3 LDG.E.U16.CONSTANT R13, desc[UR14][R12.64] ;  /* 0x0000000e0c0d3981 */ /* 0x000f62000c1e9500 */
[----:B----4-:R-:W-:-:S06]  /*0ec0*/  @P3 IMAD.WIDE R10, R15, 0x2, R10 ;  /* 0x000000020f0a3825 */ /* 0x010fcc00078e020a */
[----:B------:R-:W4:Y:S01]  /*0ed0*/  @P3 LDG.E.U16.CONSTANT R10, desc[UR14][R10.64] ;  /* 0x0000000e0a0a3981 */ /* 0x000f22000c1e9500 */
[----:B------:R-:W-:Y:S01]  /*0ee0*/  IADD3 R7, PT, PT, R7, 0x800, RZ ;  /* 0x0000080007077810 */ /* 0x000fe20007ffe0ff */
[----:B---3--:R-:W-:-:S05]  /*0ef0*/  @P0 HFMA2.BF16_V2 R9, R22.H0_H0, R9.H0_H0, R0.H0_H0 ;  /* 0x2000000916090231 */ /* 0x008fca0000240800 */
[----:B------:R-:W-:-:S05]  /*0f00*/  @P0 PRMT R0, R9, 0x7610, R0 ;  /* 0x0000761009000816 */ /* 0x000fca0000000000 */
[----:B--2---:R-:W-:-:S05]  /*0f10*/  @P1 HFMA2.BF16_V2 R20, R21.H0_H0, R20.H0_H0, R0.H0_H0 ;  /* 0x2000001415141231 */ /* 0x004fca0000240800 */
[----:B------:R-:W-:-:S05]  /*0f20*/  @P1 PRMT R0, R20, 0x7610, R0 ;  /* 0x0000761014001816 */ /* 0x000fca0000000000 */
[----:B-----5:R-:W-:-:S05]  /*0f30*/  @P2 HFMA2.BF16_V2 R16, R19.H0_H0, R16.H0_H0, R0.H0_H0 ;  /* 0x2000001013102231 */ /* 0x020fca0000240800 */
[----:B------:R-:W-:-:S05]  /*0f40*/  @P2 PRMT R0, R16, 0x7610, R0 ;  /* 0x0000761010002816 */ /* 0x000fca0000000000 */
[----:B----4-:R-:W-:-:S05]  /*0f50*/  @P3 HFMA2.BF16_V2 R13, R13.H0_H0, R10.H0_H0, R0.H0_H0 ;  /* 0x2000000a0d0d3231 */ /* 0x010fca0000240800 */
[----:B------:R-:W-:-:S07]  /*0f60*/  @P3 PRMT R0, R13, 0x7610, R0 ;  /* 0x000076100d003816 */ /* 0x000fce0000000000 */
.L_x_57:
[----:B------:R-:W-:Y:S05]  /*0f70*/  BSYNC.RECONVERGENT B1 ;  /* 0x0000000000017941 */ /* 0x000fea0003800200 */
.L_x_56:
[----:B------:R-:W-:Y:S05]  /*0f80*/  @!P4 BRA `(.L_x_52) ;  /* 0x0000000000f0c947 */ /* 0x000fea0003800000 */
[C---:B------:R-:W-:Y:S01]  /*0f90*/  LOP3.LUT P1, RZ, R4.reuse, 0x600, RZ, 0xc0, !PT ;  /* 0x0000060004ff7812 */ /* 0x040fe2000782c0ff */
[----:B------:R-:W-:Y:S01]  /*0fa0*/  BSSY.RECONVERGENT B1, `(.L_x_58) ;  /* 0x0000026000017945 */ /* 0x000fe20003800200 */
        /* <DEDUP_REMOVED lines=9> */
[----:B------:R2:W5:Y:S03]  /*1040*/  LDG.E.CONSTANT R9, desc[UR14][R10.64+0x800] ;  /* 0x0008000e0a097981 */ /* 0x000566000c1e9900 */
[----:B------:R-:W0:Y:S01]  /*1050*/  LDC.64 R14, c[0x0][0x380] ;  /* 0x0000e000ff0e7b82 */ /* 0x000e220000000a00 */
[----:B------:R-:W4:Y:S04]  /*1060*/  LDG.E.CONSTANT R23, desc[UR14][R26.64] ;  /* 0x0000000e1a177981 */ /* 0x000f28000c1e9900 */
[----:B------:R-:W5:Y:S03]  /*1070*/  LDG.E.CONSTANT R22, desc[UR14][R26.64+0x800] ;  /* 0x0008000e1a167981 */ /* 0x000f66000c1e9900 */
[----:B--2---:R-:W2:Y:S01]  /*1080*/  LDC.64 R10, c[0x0][0x388] ;  /* 0x0000e200ff0a7b82 */ /* 0x004ea20000000a00 */
[----:B----4-:R-:W-:-:S04]  /*1090*/  LOP3.LUT R12, R24, R23, RZ, 0xfc, !PT ;  /* 0x00000017180c7212 */ /* 0x010fc800078efcff */
[----:B------:R-:W-:Y:S02]  /*10a0*/  ISETP.GE.AND P1, PT, R12, RZ, PT ;  /* 0x000000ff0c00720c */ /* 0x000fe40003f26270 */
[----:B-----5:R-:W-:-:S04]  /*10b0*/  LOP3.LUT R12, R9, R22, RZ, 0xfc, !PT ;  /* 0x00000016090c7212 */ /* 0x020fc800078efcff */
[----:B------:R-:W-:-:S07]  /*10c0*/  ISETP.GE.AND P2, PT, R12, RZ, PT ;  /* 0x000000ff0c00720c */ /* 0x000fce0003f46270 */
[----:B------:R-:W4:Y:S08]  /*10d0*/  @P1 LDC.64 R18, c[0x0][0x3a8] ;  /* 0x0000ea00ff121b82 */ /* 0x000f300000000a00 */
[----:B------:R-:W5:Y:S01]  /*10e0*/  @P2 LDC.64 R12, c[0x0][0x3a8] ;  /* 0x0000ea00ff0c2b82 */ /* 0x000f620000000a00 */
[----:B----4-:R-:W-:Y:S02]  /*10f0*/  @P1 IMAD R25, R24, R18, UR4 ;  /* 0x0000000418191e24 */ /* 0x010fe4000f8e0212 */
[----:B------:R-:W-:-:S02]  /*1100*/  @P1 IMAD R19, R23, R19, R8 ;  /* 0x0000001317131224 */ /* 0x000fc400078e0208 */
[----:B---3--:R-:W-:-:S04]  /*1110*/  @P1 IMAD.WIDE R20, R25, 0x2, R20 ;  /* 0x0000000219141825 */ /* 0x008fc800078e0214 */
[----:B-1----:R-:W-:Y:S02]  /*1120*/  @P1 IMAD.WIDE R16, R19, 0x2, R16 ;  /* 0x0000000213101825 */ /* 0x002fe400078e0210 */
[----:B------:R-:W3:Y:S02]  /*1130*/  @P1 LDG.E.U16.CONSTANT R21, desc[UR14][R20.64] ;  /* 0x0000000e14151981 */ /* 0x000ee4000c1e9500 */
[----:B-----5:R-:W-:Y:S02]  /*1140*/  @P2 IMAD R9, R9, R12, UR4 ;  /* 0x0000000409092e24 */ /* 0x020fe4000f8e020c */
[----:B------:R-:W3:Y:S01]  /*1150*/  @P1 LDG.E.U16.CONSTANT R16, desc[UR14][R16.64] ;  /* 0x0000000e10101981 */ /* 0x000ee2000c1e9500 */
[----:B------:R-:W-:Y:S02]  /*1160*/  @P2 IMAD R13, R22, R13, R8 ;  /* 0x0000000d160d2224 */ /* 0x000fe400078e0208 */
[----:B0-----:R-:W-:-:S04]  /*1170*/  @P2 IMAD.WIDE R14, R9, 0x2, R14 ;  /* 0x00000002090e2825 */ /* 0x001fc800078e020e */
[----:B--2---:R-:W-:Y:S02]  /*1180*/  @P2 IMAD.WIDE R10, R13, 0x2, R10 ;  /* 0x000000020d0a2825 */ /* 0x004fe400078e020a */
[----:B------:R-:W2:Y:S04]  /*1190*/  @P2 LDG.E.U16.CONSTANT R15, desc[UR14][R14.64] ;  /* 0x0000000e0e0f2981 */ /* 0x000ea8000c1e9500 */
[----:B------:R-:W2:Y:S01]  /*11a0*/  @P2 LDG.E.U16.CONSTANT R10, desc[UR14][R10.64] ;  /* 0x0000000e0a0a2981 */ /* 0x000ea2000c1e9500 */
[----:B------:R-:W-:Y:S01]  /*11b0*/  IADD3 R7, PT, PT, R7, 0x400, RZ ;  /* 0x0000040007077810 */ /* 0x000fe20007ffe0ff */
[----:B---3--:R-:W-:-:S05]  /*11c0*/  @P1 HFMA2.BF16_V2 R21, R21.H0_H0, R16.H0_H0, R0.H0_H0 ;  /* 0x2000001015151231 */ /* 0x008fca0000240800 */
[----:B------:R-:W-:-:S05]  /*11d0*/  @P1 PRMT R0, R21, 0x7610, R0 ;  /* 0x0000761015001816 */ /* 0x000fca0000000000 */
[----:B--2---:R-:W-:-:S05]  /*11e0*/  @P2 HFMA2.BF16_V2 R15, R15.H0_H0, R10.H0_H0, R0.H0_H0 ;  /* 0x2000000a0f0f2231 */ /* 0x004fca0000240800 */
[----:B------:R-:W-:-:S07]  /*11f0*/  @P2 PRMT R0, R15, 0x7610, R0 ;  /* 0x000076100f002816 */ /* 0x000fce0000000000 */
.L_x_59:
[----:B------:R-:W-:Y:S05]  /*1200*/  BSYNC.RECONVERGENT B1 ;  /* 0x0000000000017941 */ /* 0x000fea0003800200 */
.L_x_58:
[----:B------:R-:W-:Y:S05]  /*1210*/  @P0 BRA `(.L_x_52) ;  /* 0x00000000004c0947 */ /* 0x000fea0003800000 */
[----:B------:R-:W1:Y:S08]  /*1220*/  LDC.64 R10, c[0x0][0x398] ;  /* 0x0000e600ff0a7b82 */ /* 0x000e700000000a00 */
[----:B------:R-:W2:Y:S01]  /*1230*/  LDC.64 R12, c[0x0][0x3a0] ;  /* 0x0000e800ff0c7b82 */ /* 0x000ea20000000a00 */
[----:B-1----:R-:W-:-:S05]  /*1240*/  IMAD.WIDE R10, R7, 0x4, R10 ;  /* 0x00000004070a7825 */ /* 0x002fca00078e020a */
[----:B------:R-:W3:Y:S01]  /*1250*/  LDG.E.CONSTANT R9, desc[UR14][R10.64] ;  /* 0x0000000e0a097981 */ /* 0x000ee2000c1e9900 */
[----:B--2---:R-:W-:-:S05]  /*1260*/  IMAD.WIDE R12, R7, 0x4, R12 ;  /* 0x00000004070c7825 */ /* 0x004fca00078e020c */
[----:B------:R-:W3:Y:S02]  /*1270*/  LDG.E.CONSTANT R14, desc[UR14][R12.64] ;  /* 0x0000000e0c0e7981 */ /* 0x000ee4000c1e9900 */
[----:B---3--:R-:W-:-:S04]  /*1280*/  LOP3.LUT R7, R9, R14, RZ, 0xfc, !PT ;  /* 0x0000000e09077212 */ /* 0x008fc800078efcff */
[----:B------:R-:W-:-:S13]  /*1290*/  ISETP.GE.AND P0, PT, R7, RZ, PT ;  /* 0x000000ff0700720c */ /* 0x000fda0003f06270 */
[----:B------:R-:W-:Y:S05]  /*12a0*/  @!P0 BRA `(.L_x_52) ;  /* 0x0000000000288947 */ /* 0x000fea0003800000 */
[----:B------:R-:W1:Y:S08]  /*12b0*/  LDC.64 R16, c[0x0][0x3a8] ;  /* 0x0000ea00ff107b82 */ /* 0x000e700000000a00 */
[----:B------:R-:W2:Y:S08]  /*12c0*/  LDC.64 R12, c[0x0][0x380] ;  /* 0x0000e000ff0c7b82 */ /* 0x000eb00000000a00 */
[----:B------:R-:W3:Y:S01]  /*12d0*/  LDC.64 R10, c[0x0][0x388] ;  /* 0x0000e200ff0a7b82 */ /* 0x000ee20000000a00 */
[----:B-1----:R-:W-:-:S02]  /*12e0*/  IMAD R7, R9, R16, UR4 ;  /* 0x0000000409077e24 */ /* 0x002fc4000f8e0210 */
[----:B------:R-:W-:Y:S02]  /*12f0*/  IMAD R9, R14, R17, R8 ;  /* 0x000000110e097224 */ /* 0x000fe400078e0208 */
[----:B--2---:R-:W-:-:S06]  /*1300*/  IMAD.WIDE R12, R7, 0x2, R12 ;  /* 0x00000002070c7825 */ /* 0x004fcc00078e020c */
[----:B------:R-:W2:Y:S01]  /*1310*/  LDG.E.U16.CONSTANT R13, desc[UR14][R12.64] ;  /* 0x0000000e0c0d7981 */ /* 0x000ea2000c1e9500 */
[----:B---3--:R-:W-:-:S06]  /*1320*/  IMAD.WIDE R10, R9, 0x2, R10 ;  /* 0x00000002090a7825 */ /* 0x008fcc00078e020a */
[----:B------:R-:W2:Y:S02]  /*1330*/  LDG.E.U16.CONSTANT R10, desc[UR14][R10.64] ;  /* 0x0000000e0a0a7981 */ /* 0x000ea4000c1e9500 */
[----:B--2---:R-:W-:-:S07]  /*1340*/  HFMA2.BF16_V2 R0, R13.H0_H0, R10.H0_H0, R0.H0_H0 ;  /* 0x2000000a0d007231 */ /* 0x004fce0000240800 */
.L_x_52:
[----:B------:R-:W-:Y:S05]  /*1350*/  BSYNC.RECONVERGENT B0 ;  /* 0x0000000000007941 */ /* 0x000fea0003800200 */
.L_x_51:
[----:B------:R-:W-:Y:S01]  /*1360*/  LOP3.LUT R7, R0, 0xffff, RZ, 0xc0, !PT ;  /* 0x0000ffff00077812 */ /* 0x000fe200078ec0ff */
[----:B------:R-:W-:Y:S01]  /*1370*/  BSSY.RECONVERGENT B0, `(.L_x_60) ;  /* 0x0000021000007945 */ /* 0x000fe20003800200 */
[----:B0-----:R-:W-:-:S04]  /*1380*/  ISETP.GT.AND P0, PT, R6, 0x1e, PT ;  /* 0x0000001e0600780c */ /* 0x001fc80003f04270 */
[----:B------:R-:W0:Y:S09]  /*1390*/  SHFL.DOWN PT, R7, R7, 0x1, 0x1f ;  /* 0x08201f0007077f89 */ /* 0x000e3200000e0000 */
        /* <DEDUP_REMOVED lines=30> */
.L_x_61:
[----:B------:R-:W-:Y:S05]  /*1580*/  BSYNC.RECONVERGENT B0 ;  /* 0x0000000000007941 */ /* 0x000fea0003800200 */
.L_x_60:
[----:B------:R-:W-:Y:S01]  /*1590*/  BAR.SYNC.DEFER_BLOCKING 0x0 ;  /* 0x0000000000007b1d */ /* 0x000fe20000010000 */
[----:B------:R-:W-:-:S05]  /*15a0*/  ISETP.NE.AND P0, PT, R3, RZ, PT ;  /* 0x000000ff0300720c */ /* 0x000fca0003f05270 */
[----:B------:R-:W-:Y:S08]  /*15b0*/  BSSY.RECONVERGENT B0, `(.L_x_62) ;  /* 0x0000019000007945 */ /* 0x000ff00003800200 */
[----:B------:R-:W-:Y:S05]  /*15c0*/  @P0 BRA `(.L_x_63) ;  /* 0x00000000005c0947 */ /* 0x000fea0003800000 */
[----:B------:R-:W2:Y:S01]  /*15d0*/  S2UR UR10, SR_CgaCtaId ;  /* 0x00000000000a79c3 */ /* 0x000ea20000008800 */
[----:B------:R-:W-:Y:S02]  /*15e0*/  UMOV UR5, 0x400 ;  /* 0x0000040000057882 */ /* 0x000fe40000000000 */
[----:B--2---:R-:W-:-:S09]  /*15f0*/  ULEA UR5, UR10, UR5, 0x18 ;  /* 0x000000050a057291 */ /* 0x004fd2000f8ec0ff */
[----:B------:R-:W1:Y:S04]  /*1600*/  LDS.64 R16, [UR5+0x10] ;  /* 0x00001005ff107984 */ /* 0x000e680008000a00 */
[----:B------:R-:W2:Y:S04]  /*1610*/  LDS.64 R12, [UR5+0x18] ;  /* 0x00001805ff0c7984 */ /* 0x000ea80008000a00 */
[----:B0-----:R-:W0:Y:S04]  /*1620*/  LDS.64 R10, [UR5+0x20] ;  /* 0x00002005ff0a7984 */ /* 0x001e280008000a00 */
[----:B------:R-:W3:Y:S01]  /*1630*/  LDS.64 R14, [UR5+0x28] ;  /* 0x00002805ff0e7984 */ /* 0x000ee20008000a00 */
[----:B-1----:R-:W-:-:S04]  /*1640*/  HADD2.BF16_V2 R0, R0.H0_H0, R16.H1_H1 ;  /* 0x3000001000007230 */ /* 0x002fc80000200800 */
[----:B------:R-:W-:-:S04]  /*1650*/  HADD2.BF16_V2 R0, R0.H0_H0, R17.H0_H0 ;  /* 0x2000001100007230 */ /* 0x000fc80000200800 */
        /* <DEDUP_REMOVED lines=9> */
[----:B---3--:R-:W-:-:S04]  /*16f0*/  HADD2.BF16_V2 R7, R7.H0_H0, R14.H0_H0 ;  /* 0x2000000e07077230 */ /* 0x008fc80000200800 */
[----:B------:R-:W-:-:S04]  /*1700*/  HADD2.BF16_V2 R7, R7.H0_H0, R14.H1_H1 ;  /* 0x3000000e07077230 */ /* 0x000fc80000200800 */
[----:B------:R-:W-:-:S04]  /*1710*/  HADD2.BF16_V2 R7, R7.H0_H0, R15.H0_H0 ;  /* 0x2000000f07077230 */ /* 0x000fc80000200800 */
[----:B------:R-:W-:-:S05]  /*1720*/  HADD2.BF16_V2 R7, R7.H0_H0, R15.H1_H1 ;  /* 0x3000000f07077230 */ /* 0x000fca0000200800 */
[----:B------:R-:W-:-:S07]  /*1730*/  PRMT R0, R7, 0x7610, R0 ;  /* 0x0000761007007816 */ /* 0x000fce0000000000 */
.L_x_63:
[----:B------:R-:W-:Y:S05]  /*1740*/  BSYNC.RECONVERGENT B0 ;  /* 0x0000000000007941 */ /* 0x000fea0003800200 */
.L_x_62:
[----:B------:R-:W1:Y:S08]  /*1750*/  LDC R9, c[0x0][0x3ac] ;  /* 0x0000eb00ff097b82 */ /* 0x000e700000000800 */
[----:B0-----:R-:W0:Y:S01]  /*1760*/  @!P0 LDC.64 R10, c[0x0][0x390] ;  /* 0x0000e400ff0a8b82 */ /* 0x001e220000000a00 */
[----:B-1----:R-:W-:-:S04]  /*1770*/  @!P0 IMAD R7, R9, UR4, R8 ;  /* 0x0000000409078c24 */ /* 0x002fc8000f8e0208 */
[----:B0-----:R-:W-:-:S03]  /*1780*/  @!P0 IMAD.WIDE R10, R7, 0x2, R10 ;  /* 0x00000002070a8825 */ /* 0x001fc600078e020a */
[----:B------:R-:W-:Y:S06]  /*1790*/  BAR.SYNC.DEFER_BLOCKING 0x0 ;  /* 0x0000000000007b1d */ /* 0x000fec0000010000 */
[----:B------:R-:W2:Y:S01]  /*17a0*/  @!P0 LDG.E.U16 R7, desc[UR14][R10.64] ;  /* 0x0000000e0a078981 */ /* 0x000ea2000c1e1500 */
[----:B------:R-:W-:Y:S01]  /*17b0*/  IADD3 R8, PT, PT, R8, UR12, RZ ;  /* 0x0000000c08087c10 */ /* 0x000fe2000fffe0ff */
[----:B--2---:R-:W-:-:S05]  /*17c0*/  @!P0 HADD2.BF16_V2 R7, R7.H0_H0, R0.H0_H0 ;  /* 0x2000000007078230 */ /* 0x004fca0000200800 */
[----:B------:R1:W-:Y:S01]  /*17d0*/  @!P0 STG.E.U16 desc[UR14][R10.64], R7 ;  /* 0x000000070a008986 */ /* 0x0003e2000c10150e */
[----:B------:R-:W-:-:S13]  /*17e0*/  ISETP.GE.AND P0, PT, R8, R9, PT ;  /* 0x000000090800720c */ /* 0x000fda0003f06270 */
[----:B-1----:R-:W-:Y:S05]  /*17f0*/  @!P0 BRA `(.L_x_64) ;  /* 0xffffffe800708947 */ /* 0x002fea000383ffff */
.L_x_50:
[----:B------:R-:W0:Y:S01]  /*1800*/  LDCU UR5, c[0x0][0x370] ;  /* 0x00006e00ff0577ac */ /* 0x000e220008000800 */
[----:B------:R-:W1:Y:S01]  /*1810*/  LDCU UR10, c[0x0][0x3a8] ;  /* 0x00007500ff0a77ac */ /* 0x000e620008000800 */
[----:B0-----:R-:W-:-:S04]  /*1820*/  UIADD3 UR4, UPT, UPT, UR5, UR4, URZ ;  /* 0x0000000405047290 */ /* 0x001fc8000fffe0ff */
[----:B-1----:R-:W-:-:S09]  /*1830*/  UISETP.GE.AND UP0, UPT, UR4, UR10, UPT ;  /* 0x0000000a0400728c */ /* 0x002fd2000bf06270 */
[----:B------:R-:W-:Y:S05]  /*1840*/  BRA.U !UP0, `(.L_x_65) ;  /* 0xffffffe908487547 */ /* 0x000fea000b83ffff */
[----:B------:R-:W-:Y:S05]  /*1850*/  EXIT ;  /* 0x000000000000794d */ /* 0x000fea0003800000 */
.L_x_66:
        /* <DEDUP_REMOVED lines=10> */
.L_x_452:


//--------------------- .text._Z28split_k_implicit_gemm_stage1I13__nv_bfloat16iLi512ELb1EEvPKT_S3_PS1_PKT0_S7_iiiii --------------------------
	.section	.text._Z28split_k_implicit_gemm_stage1I13__nv_bfloat16iLi512ELb1EEvPKT_S3_PS1_PKT0_S7_iiiii,"ax",@progbits
	.align	128
        .global         _Z28split_k_implicit_gemm_stage1I13__nv_bfloat16iLi512ELb1EEvPKT_S3_PS1_PKT0_S7_iiiii
        .type           _Z28split_k_implicit_gemm_stage1I13__nv_bfloat16iLi512ELb1EEvPKT_S3_PS1_PKT0_S7_iiiii,@function
        .size           _Z28split_k_implicit_gemm_stage1I13__nv_bfloat16iLi512ELb1EEvPKT_S3_PS1_PKT0_S7_iiiii,(.L_x_453 - _Z28split_k_implicit_gemm_stage1I13__nv_bfloat16iLi512ELb1EEvPKT_S3_PS1_PKT0_S7_iiiii)
        .other          _Z28split_k_implicit_gemm_stage1I13__nv_bfloat16iLi512ELb1EEvPKT_S3_PS1_PKT0_S7_iiiii,@"STO_CUDA_ENTRY STV_DEFAULT"
_Z28split_k_implicit_gemm_stage1I13__nv_bfloat16iLi512ELb1EEvPKT_S3_PS1_PKT0_S7_iiiii:
.text._Z28split_k_implicit_gemm_stage1I13__nv_bfloat16iLi512ELb1EEvPKT_S3_PS1_PKT0_S7_iiiii:
        /* <DEDUP_REMOVED lines=23> */
.L_x_85:
[----:B0-----:R-:W0:Y:S02]  /*0170*/  LDCU UR5, c[0x0][0x3ac] ;  /* 0x00007580ff0577ac */ /* 0x001e240008000800 */
[----:B0-----:R-:W-:-:S09]  /*0180*/  UISETP.GE.AND UP0, UPT, UR11, UR5, UPT ;  /* 0x000000050b00728c */ /* 0x001fd2000bf06270 */
[----:B-1----:R-:W-:Y:S05]  /*0190*/  BRA.U UP0, `(.L_x_67) ;  /* 0x0000001500d07547 */ /* 0x002fea000b800000 */
[----:B------:R-:W0:Y:S01]  /*01a0*/  S2R R6, SR_LANEID ;  /* 0x0000000000067919 */ /* 0x000e220000000000 */
[----:B------:R-:W-:-:S07]  /*01b0*/  MOV R8, UR11 ;  /* 0x0000000b00087c02 */ /* 0x000fce0008000f00 */
.L_x_84:
[----:B-1----:R-:W1:Y:S01]  /*01c0*/  LDCU UR5, c[0x0][0x3b4] ;  /* 0x00007680ff0577ac */ /* 0x002e620008000800 */
[----:B------:R-:W-:Y:S01]  /*01d0*/  BSSY.RECONVERGENT B0, `(.L_x_68) ;  /* 0x0000118000007945 */ /* 0x000fe20003800200 */
[----:B------:R-:W-:Y:S02]  /*01e0*/  PRMT R0, RZ, 0x7610, R0 ;  /* 0x00007610ff007816 */ /* 0x000fe40000000000 */
[----:B-1----:R-:W-:-:S13]  /*01f0*/  ISETP.GE.AND P0, PT, R3, UR5, PT ;  /* 0x0000000503007c0c */ /* 0x002fda000bf06270 */
[----:B0-----:R-:W-:Y:S05]  /*0200*/  @P0 BRA `(.L_x_69) ;  /* 0x0000001000500947 */ /* 0x001fea0003800000 */
        /* <DEDUP_REMOVED lines=9> */
[----:B------:R-:W-:-:S03]  /*02a0*/  PRMT R0, RZ, 0x7610, R0 ;  /* 0x00007610ff007816 */ /* 0x000fc60000000000 */
[----:B------:R-:W-:-:S07]  /*02b0*/  IMAD.MOV R9, RZ, RZ, -R9 ;  /* 0x000000ffff097224 */ /* 0x000fce00078e0a09 */
.L_x_72:
        /* <DEDUP_REMOVED lines=115> */
[----:B------:R-:W-:Y:S01]  /*09f0*/  @P1 PRMT R0, R18, 0x7610, R0 ;  /* 0x0000761012001816 */ /* 0x000fe20000000000 */
[----:B------:R-:W-:-:S05]  /*0a00*/  VIADD R9, R9, 0x8 ;  /* 0x0000000809097836 */ /* 0x000fca0000000000 */
        /* <DEDUP_REMOVED lines=13> */
.L_x_71:
[----:B------:R-:W-:Y:S05]  /*0ae0*/  BSYNC.RECONVERGENT B1 ;  /* 0x0000000000017941 */ /* 0x000fea0003800200 */
.L_x_70:
        /* <DEDUP_REMOVED lines=72> */
.L_x_74:
[----:B------:R-:W-:Y:S05]  /*0f70*/  BSYNC.RECONVERGENT B1 ;  /* 0x0000000000017941 */ /* 0x000fea0003800200 */
.L_x_73:
        /* <DEDUP_REMOVED lines=40> */
.L_x_76:
[----:B------:R-:W-:Y:S05]  /*1200*/  BSYNC.RECONVERGENT B1 ;  /* 0x0000000000017941 */ /* 0x000fea0003800200 */
.L_x_75:
        /* <DEDUP_REMOVED lines=20> */
.L_x_69:
[----:B------:R-:W-:Y:S05]  /*1350*/  BSYNC.RECONVERGENT B0 ;  /* 0x0000000000007941 */ /* 0x000fea0003800200 */
.L_x_68:
[----:B------:R-:W-:Y:S01]  /*1360*/  LOP3.LUT R7, R0, 0xffff, RZ, 0xc0, !PT ;  /* 0x0000ffff00077812 */ /* 0x000fe200078ec0ff */
[----:B------:R-:W-:Y:S01]  /*1370*/  BSSY.RECONVERGENT B0, `(.L_x_77) ;  /* 0x0000022000007945 */ /* 0x000fe20003800200 */
[----:B0-----:R-:W-:Y:S02]  /*1380*/  ISETP.GT.AND P0, PT, R6, 0x1e, PT ;  /* 0x0000001e0600780c */ /* 0x001fe40003f04270 */
[----:B------:R-:W-:Y:S02]  /*1390*/  ISETP.NE.AND P1, PT, R3, RZ, PT ;  /* 0x000000ff0300720c */ /* 0x000fe40003f25270 */
        /* <DEDUP_REMOVED lines=28> */
[----:B0-----:R-:W-:-:S05]  /*1560*/  @!P0 LEA R10, R10, R9, 0x18 ;  /* 0x000000090a0a8211 */ /* 0x001fca00078ec0ff */
[----:B------:R-:W-:-:S05]  /*1570*/  @!P0 IMAD.IADD R7, R7, 0x1, R10 ;  /* 0x0000000107078824 */ /* 0x000fca00078e020a */
[----:B------:R1:W-:Y:S02]  /*1580*/  @!P0 STS.U16 [R7+0x10], R0 ;  /* 0x0000100007008388 */ /* 0x0003e40000000400 */
.L_x_78:
[----:B------:R-:W-:Y:S05]  /*1590*/  BSYNC.RECONVERGENT B0 ;  /* 0x0000000000007941 */ /* 0x000fea0003800200 */
.L_x_77:
[----:B------:R-:W-:Y:S06]  /*15a0*/  BAR.SYNC.DEFER_BLOCKING 0x0 ;  /* 0x0000000000007b1d */ /* 0x000fec0000010000 */
[----:B------:R-:W-:Y:S04]  /*15b0*/  BSSY.RECONVERGENT B0, `(.L_x_79) ;  /* 0x0000019000007945 */ /* 0x000fe80003800200 */
        /* <DEDUP_REMOVED lines=24> */
.L_x_80:
[----:B------:R-:W-:Y:S05]  /*1740*/  BSYNC.RECONVERGENT B0 ;  /* 0x0000000000007941 */ /* 0x000fea0003800200 */
.L_x_79:
[----:B------:R-:W-:Y:S06]  /*1750*/  BAR.SYNC.DEFER_BLOCKING 0x0 ;  /* 0x0000000000007b1d */ /* 0x000fec0000010000 */
[----:B------:R-:W-:Y:S04]  /*1760*/  BSSY.RECONVERGENT B0, `(.L_x_81) ;  /* 0x0000013000007945 */ /* 0x000fe80003800200 */
[----:B------:R-:W-:Y:S05]  /*1770*/  @P1 BRA `(.L_x_82) ;  /* 0x0000000000441947 */ /* 0x000fea0003800000 */
[----:B-1----:R-:W1:Y:S08]  /*1780*/  LDC R7, c[0x0][0x3ac] ;  /* 0x0000eb00ff077b82 */ /* 0x002e700000000800 */
[----:B0-----:R-:W0:Y:S01]  /*1790*/  LDC.64 R10, c[0x0][0x390] ;  /* 0x0000e400ff0a7b82 */ /* 0x001e220000000a00 */
[----:B-1----:R-:W-:-:S04]  /*17a0*/  IMAD R7, R7, UR4, R8 ;  /* 0x0000000407077c24 */ /* 0x002fc8000f8e0208 */
[----:B0-----:R-:W-:-:S03]  /*17b0*/  IMAD.WIDE R10, R7, 0x2, R10 ;  /* 0x00000002070a7825 */ /* 0x001fc600078e020a */
[C---:B------:R-:W-:Y:S02]  /*17c0*/  LOP3.LUT R12, R10.reuse, 0xfffffffd, RZ, 0xc0, !PT ;  /* 0xfffffffd0a0c7812 */ /* 0x040fe400078ec0ff */
[----:B------:R-:W-:Y:S02]  /*17d0*/  MOV R13, R11 ;  /* 0x0000000b000d7202 */ /* 0x000fe40000000f00 */
[----:B------:R-:W-:-:S03]  /*17e0*/  LOP3.LUT R7, R10, 0x2, RZ, 0xc0, !PT ;  /* 0x000000020a077812 */ /* 0x000fc600078ec0ff */
[----:B------:R0:W5:Y:S01]  /*17f0*/  LD.E R9, desc[UR14][R12.64] ;  /* 0x0000000e0c097980 */ /* 0x000162000c101900 */
[----:B------:R-:W-:Y:S01]  /*1800*/  ISETP.EQ.U32.AND P0, PT, R7, RZ, PT ;  /* 0x000000ff0700720c */ /* 0x000fe20003f02070 */
[----:B------:R-:W-:-:S05]  /*1810*/  HFMA2 R7, -RZ, RZ, 0, 0.19775390625 ;  /* 0x00003254ff077431 */ /* 0x000fca00000001ff */
[----:B------:R-:W-:-:S07]  /*1820*/  SEL R15, R7, 0x7610, P0 ;  /* 0x00007610070f7807 */ /* 0x000fce0000000000 */
.L_x_83:
[----:B-----5:R-:W-:-:S05]  /*1830*/  HADD2.BF16_V2 R14, R9, R0.H0_H0 ;  /* 0x20000000090e7230 */ /* 0x020fca0000200000 */
[----:B------:R-:W-:-:S05]  /*1840*/  PRMT R7, R9, R15, R14 ;  /* 0x0000000f09077216 */ /* 0x000fca000000000e */
[----:B------:R-:W2:Y:S02]  /*1850*/  ATOM.E.CAS.STRONG.GPU PT, R14, [R12], R9, R7 ;  /* 0x000000090c0e738b */ /* 0x000ea400001ee107 */
[----:B--2---:R-:W-:Y:S02]  /*1860*/  ISETP.NE.U32.AND P0, PT, R14, R9, PT ;  /* 0x000000090e00720c */ /* 0x004fe40003f05070 */
[----:B------:R-:W-:-:S11]  /*1870*/  MOV R9, R14 ;  /* 0x0000000e00097202 */ /* 0x000fd60000000f00 */
[----:B------:R-:W-:Y:S05]  /*1880*/  @P0 BRA `(.L_x_83) ;  /* 0xfffffffc00e80947 */ /* 0x000fea000383ffff */
.L_x_82:
[----:B------:R-:W-:Y:S05]  /*1890*/  BSYNC.RECONVERGENT B0 ;  /* 0x0000000000007941 */ /* 0x000fea0003800200 */
.L_x_81:
[----:B------:R-:W2:Y:S01]  /*18a0*/  LDCU UR5, c[0x0][0x3ac] ;  /* 0x00007580ff0577ac */ /* 0x000ea20008000800 */
[----:B------:R-:W-:-:S04]  /*18b0*/  IADD3 R8, PT, PT, R8, UR12, RZ ;  /* 0x0000000c08087c10 */ /* 0x000fc8000fffe0ff */
[----:B--2---:R-:W-:-:S13]  /*18c0*/  ISETP.GE.AND P0, PT, R8, UR5, PT ;  /* 0x0000000508007c0c */ /* 0x004fda000bf06270 */
[----:B------:R-:W-:Y:S05]  /*18d0*/  @!P0 BRA `(.L_x_84) ;  /* 0xffffffe800388947 */ /* 0x000fea000383ffff */
.L_x_67:
[----:B------:R-:W2:Y:S01]  /*18e0*/  LDCU UR5, c[0x0][0x370] ;  /* 0x00006e00ff0577ac */ /* 0x000ea20008000800 */
[----:B------:R-:W3:Y:S01]  /*18f0*/  LDCU UR10, c[0x0][0x3a8] ;  /* 0x00007500ff0a77ac */ /* 0x000ee20008000800 */
[----:B--2---:R-:W-:-:S04]  /*1900*/  UIADD3 UR4, UPT, UPT, UR5, UR4, URZ ;  /* 0x0000000405047290 */ /* 0x004fc8000fffe0ff */
[----:B---3--:R-:W-:-:S09]  /*1910*/  UISETP.GE.AND UP0, UPT, UR4, UR10, UPT ;  /* 0x0000000a0400728c */ /* 0x008fd2000bf06270 */
[----:B------:R-:W-:Y:S05]  /*1920*/  BRA.U !UP0, `(.L_x_85) ;  /* 0xffffffe908107547 */ /* 0x000fea000b83ffff */
[----:B------:R-:W-:Y:S05]  /*1930*/  EXIT ;  /* 0x000000000000794d */ /* 0x000fea0003800000 */
.L_x_86:
        /* <DEDUP_REMOVED lines=12> */
.L_x_453:


//--------------------- .text._Z28split_k_implicit_gemm_stage1I13__nv_bfloat16iLi256ELb0EEvPKT_S3_PS1_PKT0_S7_iiiii --------------------------
	.section	.text._Z28split_k_implicit_gemm_stage1I13__nv_bfloat16iLi256ELb0EEvPKT_S3_PS1_PKT0_S7_iiiii,"ax",@progbits
	.align	128
        .global         _Z28split_k_implicit_gemm_stage1I13__nv_bfloat16iLi256ELb0EEvPKT_S3_PS1_PKT0_S7_iiiii
        .type           _Z28split_k_implicit_gemm_stage1I13__nv_bfloat16iLi256ELb0EEvPKT_S3_PS1_PKT0_S7_iiiii,@function
        .size           _Z28split_k_implicit_gemm_stage1I13__nv_bfloat16iLi256ELb0EEvPKT_S3_PS1_PKT0_S7_iiiii,(.L_x_454 - _Z28split_k_implicit_gemm_stage1I13__nv_bfloat16iLi256ELb0EEvPKT_S3_PS1_PKT0_S7_iiiii)
        .other          _Z28split_k_implicit_gemm_stage1I13__nv_bfloat16iLi256ELb0EEvPKT_S3_PS1_PKT0_S7_iiiii,@"STO_CUDA_ENTRY STV_DEFAULT"
_Z28split_k_implicit_gemm_stage1I13__nv_bfloat16iLi256ELb0EEvPKT_S3_PS1_PKT0_S7_iiiii:
.text._Z28split_k_implicit_gemm_stage1I13__nv_bfloat16iLi256ELb0EEvPKT_S3_PS1_PKT0_S7_iiiii:
        /* <DEDUP_REMOVED lines=23> */
.L_x_102:
[----:B------:R-:W0:Y:S02]  /*0170*/  LDCU UR5, c[0x0][0x3ac] ;  /* 0x00007580ff0577ac */ /* 0x000e240008000800 */
[----:B0-----:R-:W-:-:S09]  /*0180*/  UISETP.GE.AND UP0, UPT, UR11, UR5, UPT ;  /* 0x000000050b00728c */ /* 0x001fd2000bf06270 */
[----:B------:R-:W-:Y:S05]  /*0190*/  BRA.U UP0, `(.L_x_87) ;  /* 0x00000015006c7547 */ /* 0x000fea000b800000 */
[----:B------:R-:W0:Y:S01]  /*01a0*/  S2R R6, SR_LANEID ;  /* 0x0000000000067919 */ /* 0x000e220000000000 */
[----:B------:R-:W-:-:S07]  /*01b0*/  MOV R8, UR11 ;  /* 0x0000000b00087c02 */ /* 0x000fce0008000f00 */
.L_x_101:
        /* <DEDUP_REMOVED lines=16> */
.L_x_92:
[----:B------:R-:W-:Y:S01]  /*02c0*/  MOV R24, UR8 ;  /* 0x0000000800187c02 */ /* 0x000fe20008000f00 */
[----:B------:R-:W-:Y:S01]  /*02d0*/  IMAD.U32 R25, RZ, RZ, UR9 ;  /* 0x00000009ff197e24 */ /* 0x000fe2000f8e00ff */
[----:B------:R-:W-:Y:S01]  /*02e0*/  MOV R28, UR6 ;  /* 0x00000006001c7c02 */ /* 0x000fe20008000f00 */
[----:B------:R-:W1:Y:S01]  /*02f0*/  LDC.64 R16, c[0x0][0x388] ;  /* 0x0000e200ff107b82 */ /* 0x000e620000000a00 */
[----:B------:R-:W-:Y:S01]  /*0300*/  MOV R29, UR7 ;  /* 0x00000007001d7c02 */ /* 0x000fe20008000f00 */
[----:B------:R-:W-:-:S04]  /*0310*/  IMAD.WIDE R24, R7, 0x4, R24 ;  /* 0x0000000407187825 */ /* 0x000fc800078e0218 */
[----:B------:R-:W-:Y:S01]  /*0320*/  IMAD.WIDE R28, R7, 0x4, R28 ;  /* 0x00000004071c7825 */ /* 0x000fe200078e021c */
[----:B------:R-:W2:Y:S01]  /*0330*/  LDG.E.CONSTANT R15, desc[UR14][R24.64+-0x1000] ;  /* 0xfff0000e180f7981 */ /* 0x000ea2000c1e9900 */
[----:B------:R-:W3:Y:S03]  /*0340*/  LDC.64 R26, c[0x0][0x380] ;  /* 0x0000e000ff1a7b82 */ /* 0x000ee60000000a00 */
[----:B------:R-:W2:Y:S04]  /*0350*/  LDG.E.CONSTANT R14, desc[UR14][R28.64+-0x1000] ;  /* 0xfff0000e1c0e7981 */ /* 0x000ea8000c1e9900 */
[----:B------:R-:W4:Y:S04]  /*0360*/  LDG.E.CONSTANT R22, desc[UR14][R24.64+-0xc00] ;  /* 0xfff4000e18167981 */ /* 0x000f28000c1e9900 */
[----:B------:R-:W4:Y:S04]  /*0370*/  LDG.E.CONSTANT R21, desc[UR14][R28.64+-0xc00] ;  /* 0xfff4000e1c157981 */ /* 0x000f28000c1e9900 */
[----:B------:R-:W5:Y:S01]  /*0380*/  LDG.E.CONSTANT R20, desc[UR14][R28.64+-0x800] ;  /* 0xfff8000e1c147981 */ /* 0x000f62000c1e9900 */
[----:B--2---:R-:W-:-:S04]  /*0390*/  LOP3.LUT R10, R15, R14, RZ, 0xfc, !PT ;  /* 0x0000000e0f0a7212 */ /* 0x004fc800078efcff */
[----:B------:R-:W-:Y:S02]  /*03a0*/  ISETP.GE.AND P2, PT, R10, RZ, PT ;  /* 0x000000ff0a00720c */ /* 0x000fe40003f46270 */
[----:B----4-:R-:W-:-:S04]  /*03b0*/  LOP3.LUT R12, R22, R21, RZ, 0xfc, !PT ;  /* 0x00000015160c7212 */ /* 0x010fc800078efcff */
[----:B------:R-:W-:-:S07]  /*03c0*/  ISETP.GE.AND P3, PT, R12, RZ, PT ;  /* 0x000000ff0c00720c */ /* 0x000fce0003f66270 */
[----:B------:R-:W2:Y:S08]  /*03d0*/  @P2 LDC.64 R10, c[0x0][0x3a8] ;  /* 0x0000ea00ff0a2b82 */ /* 0x000eb00000000a00 */
[----:B------:R-:W4:Y:S01]  /*03e0*/  @P3 LDC.64 R12, c[0x0][0x3a8] ;  /* 0x0000ea00ff0c3b82 */ /* 0x000f220000000a00 */
[----:B--2---:R-:W-:Y:S02]  /*03f0*/  @P2 IMAD R19, R14, R11, R8 ;  /* 0x0000000b0e132224 */ /* 0x004fe400078e0208 */
[----:B------:R-:W-:-:S02]  /*0400*/  @P2 IMAD R15, R15, R10, UR4 ;  /* 0x000000040f0f2e24 */ /* 0x000fc4000f8e020a */
[----:B-1----:R-:W-:-:S03]  /*0410*/  @P2 IMAD.WIDE R16, R19, 0x2, R16 ;  /* 0x0000000213102825 */ /* 0x002fc600078e0210 */
[----:B------:R-:W1:Y:S01]  /*0420*/  LDC.64 R10, c[0x0][0x388] ;  /* 0x0000e200ff0a7b82 */ /* 0x000e620000000a00 */
[----:B------:R-:W5:Y:S01]  /*0430*/  LDG.E.CONSTANT R19, desc[UR14][R24.64+-0x800] ;  /* 0xfff8000e18137981 */ /* 0x000f62000c1e9900 */
[----:B---3--:R-:W-:-:S03]  /*0440*/  @P2 IMAD.WIDE R26, R15, 0x2, R26 ;  /* 0x000000020f1a2825 */ /* 0x008fc600078e021a */
        /* <DEDUP_REMOVED lines=105> */
.L_x_91:
[----:B------:R-:W-:Y:S05]  /*0ae0*/  BSYNC.RECONVERGENT B1 ;  /* 0x0000000000017941 */ /* 0x000fea0003800200 */
.L_x_90:
[----:B------:R-:W-:Y:S05]  /*0af0*/  @!P0 BRA `(.L_x_89) ;  /* 0x0000000800148947 */ /* 0x000fea0003800000 */
[----:B------:R-:W-:Y:S01]  /*0b00*/  VIADD R9, R5, 0xffffffff ;  /* 0xffffffff05097836 */ /* 0x000fe20000000000 */
[----:B------:R-:W-:Y:S01]  /*0b10*/  LEA.HI R10, R4, 0x1, RZ, 0x18 ;  /* 0x00000001040a7811 */ /* 0x000fe200078fc0ff */
[----:B------:R-:W-:Y:S03]  /*0b20*/  BSSY.RECONVERGENT B1, `(.L_x_93) ;  /* 0x0000045000017945 */ /* 0x000fe60003800200 */
        /* <DEDUP_REMOVED lines=68> */
.L_x_94:
[----:B------:R-:W-:Y:S05]  /*0f70*/  BSYNC.RECONVERGENT B1 ;  /* 0x0000000000017941 */ /* 0x000fea0003800200 */
.L_x_93:
        /* <DEDUP_REMOVED lines=40> */
.L_x_96:
[----:B------:R-:W-:Y:S05]  /*1200*/  BSYNC.RECONVERGENT B1 ;  /* 0x0000000000017941 */ /* 0x000fea0003800200 */
.L_x_95:
        /* <DEDUP_REMOVED lines=20> */
.L_x_89:
[----:B------:R-:W-:Y:S05]  /*1350*/  BSYNC.RECONVERGENT B0 ;  /* 0x0000000000007941 */ /* 0x000fea0003800200 */
.L_x_88:
        /* <DEDUP_REMOVED lines=34> */
.L_x_98:
[----:B------:R-:W-:Y:S05]  /*1580*/  BSYNC.RECONVERGENT B0 ;  /* 0x0000000000007941 */ /* 0x000fea0003800200 */
.L_x_97:
        /* <DEDUP_REMOVED lines=8> */
[----:B0-----:R-:W0:Y:S01]  /*1610*/  LDS.64 R10, [UR5+0x10] ;  /* 0x00001005ff0a7984 */ /* 0x001e220008000a00 */
[----:B-1----:R-:W-:-:S04]  /*1620*/  HADD2.BF16_V2 R0, R0.H0_H0, R12.H1_H1 ;  /* 0x3000000c00007230 */ /* 0x002fc80000200800 */
[----:B------:R-:W-:-:S04]  /*1630*/  HADD2.BF16_V2 R0, R0.H0_H0, R13.H0_H0 ;  /* 0x2000000d00007230 */ /* 0x000fc80000200800 */
[----:B------:R-:W-:-:S04]  /*1640*/  HADD2.BF16_V2 R0, R0.H0_H0, R13.H1_H1 ;  /* 0x3000000d00007230 */ /* 0x000fc80000200800 */
[----:B0-----:R-:W-:-:S04]  /*1650*/  HADD2.BF16_V2 R0, R0.H0_H0, R10.H0_H0 ;  /* 0x2000000a00007230 */ /* 0x001fc80000200800 */
[----:B------:R-:W-:-:S04]  /*1660*/  HADD2.BF16_V2 R0, R0.H0_H0, R10.H1_H1 ;  /* 0x3000000a00007230 */ /* 0x000fc80000200800 */
[----:B------:R-:W-:-:S04]  /*1670*/  HADD2.BF16_V2 R0, R0.H0_H0, R11.H0_H0 ;  /* 0x2000000b00007230 */ /* 0x000fc80000200800 */
[----:B------:R-:W-:-:S07]  /*1680*/  HADD2.BF16_V2 R0, R0.H0_H0, R11.H1_H1 ;  /* 0x3000000b00007230 */ /* 0x000fce0000200800 */
.L_x_100:
[----:B------:R-:W-:Y:S05]  /*1690*/  BSYNC.RECONVERGENT B0 ;  /* 0x0000000000007941 */ /* 0x000fea0003800200 */
.L_x_99:
        /* <DEDUP_REMOVED lines=11> */
.L_x_87:
[----:B------:R-:W0:Y:S01]  /*1750*/  LDCU UR5, c[0x0][0x370] ;  /* 0x00006e00ff0577ac */ /* 0x000e220008000800 */
[----:B------:R-:W1:Y:S01]  /*1760*/  LDCU UR10, c[0x0][0x3a8] ;  /* 0x00007500ff0a77ac */ /* 0x000e620008000800 */
[----:B0-----:R-:W-:-:S04]  /*1770*/  UIADD3 UR4, UPT, UPT, UR5, UR4, URZ ;  /* 0x0000000405047290 */ /* 0x001fc8000fffe0ff */
[----:B-1----:R-:W-:-:S09]  /*1780*/  UISETP.GE.AND UP0, UPT, UR4, UR10, UPT ;  /* 0x0000000a0400728c */ /* 0x002fd2000bf06270 */
[----:B------:R-:W-:Y:S05]  /*1790*/  BRA.U !UP0, `(.L_x_102) ;  /* 0xffffffe908747547 */ /* 0x000fea000b83ffff */
[----:B------:R-:W-:Y:S05]  /*17a0*/  EXIT ;  /* 0x000000000000794d */ /* 0x000fea0003800000 */
.L_x_103:
        /* <DEDUP_REMOVED lines=13> */
.L_x_454:


//--------------------- .text._Z28split_k_implicit_gemm_stage1I13__nv_bfloat16iLi256ELb1EEvPKT_S3_PS1_PKT0_S7_iiiii --------------------------
	.section	.text._Z28split_k_implicit_gemm_stage1I13__nv_bfloat16iLi256ELb1EEvPKT_S3_PS1_PKT0_S7_iiiii,"ax",@progbits
	.align	128
        .global         _Z28split_k_implicit_gemm_stage1I13__nv_bfloat16iLi256ELb1EEvPKT_S3_PS1_PKT0_S7_iiiii
        .type           _Z28split_k_implicit_gemm_stage1I13__nv_bfloat16iLi256ELb1EEvPKT_S3_PS1_PKT0_S7_iiiii,@function
        .size           _Z28split_k_implicit_gemm_stage1I13__nv_bfloat16iLi256ELb1EEvPKT_S3_PS1_PKT0_S7_iiiii,(.L_x_455 - _Z28split_k_implicit_gemm_stage1I13__nv_bfloat16iLi256ELb1EEvPKT_S3_PS1_PKT0_S7_iiiii)
        .other          _Z28split_k_implicit_gemm_stage1I13__nv_bfloat16iLi256ELb1EEvPKT_S3_PS1_PKT0_S7_iiiii,@"STO_CUDA_ENTRY STV_DEFAULT"
_Z28split_k_implicit_gemm_stage1I13__nv_bfloat16iLi256ELb1EEvPKT_S3_PS1_PKT0_S7_iiiii:
.text._Z28split_k_implicit_gemm_stage1I13__nv_bfloat16iLi256ELb1EEvPKT_S3_PS1_PKT0_S7_iiiii:
        /* <DEDUP_REMOVED lines=23> */
.L_x_122:
[----:B0-----:R-:W0:Y:S02]  /*0170*/  LDCU UR5, c[0x0][0x3ac] ;  /* 0x00007580ff0577ac */ /* 0x001e240008000800 */
[----:B0-----:R-:W-:-:S09]  /*0180*/  UISETP.GE.AND UP0, UPT, UR11, UR5, UPT ;  /* 0x000000050b00728c */ /* 0x001fd2000bf06270 */
[----:B-1----:R-:W-:Y:S05]  /*0190*/  BRA.U UP0, `(.L_x_104) ;  /* 0x0000001500a47547 */ /* 0x002fea000b800000 */
[----:B------:R-:W0:Y:S01]  /*01a0*/  S2R R6, SR_LANEID ;  /* 0x0000000000067919 */ /* 0x000e220000000000 */
[----:B------:R-:W-:-:S07]  /*01b0*/  IMAD.U32 R8, RZ, RZ, UR11 ;  /* 0x0000000bff087e24 */ /* 0x000fce000f8e00ff */
.L_x_121:
        /* <DEDUP_REMOVED lines=16> */
.L_x_109:
        /* <DEDUP_REMOVED lines=119> */
[----:B------:R-:W-:Y:S01]  /*0a30*/  @P3 PRMT R0, R20, 0x7610, R0 ;  /* 0x0000761014003816 */ /* 0x000fe20000000000 */
[----:B------:R-:W-:-:S04]  /*0a40*/  VIADD R7, R7, 0x800 ;  /* 0x0000080007077836 */ /* 0x000fc80000000000 */
        /* <DEDUP_REMOVED lines=9> */
.L_x_108:
[----:B------:R-:W-:Y:S05]  /*0ae0*/  BSYNC.RECONVERGENT B1 ;  /* 0x0000000000017941 */ /* 0x000fea0003800200 */
.L_x_107:
        /* <DEDUP_REMOVED lines=72> */
.L_x_111:
[----:B------:R-:W-:Y:S05]  /*0f70*/  BSYNC.RECONVERGENT B1 ;  /* 0x0000000000017941 */ /* 0x000fea0003800200 */
.L_x_110:
        /* <DEDUP_REMOVED lines=35> */
[----:B------:R-:W-:Y:S02]  /*11b0*/  VIADD R7, R7, 0x200 ;  /* 0x0000020007077836 */ /* 0x000fe40000000000 */
[----:B---3--:R-:W-:-:S05]  /*11c0*/  @P1 HFMA2.BF16_V2 R21, R21.H0_H0, R16.H0_H0, R0.H0_H0 ;  /* 0x2000001015151231 */ /* 0x008fca0000240800 */
[----:B------:R-:W-:-:S05]  /*11d0*/  @P1 PRMT R0, R21, 0x7610, R0 ;  /* 0x0000761015001816 */ /* 0x000fca0000000000 */
[----:B--2---:R-:W-:-:S05]  /*11e0*/  @P2 HFMA2.BF16_V2 R15, R15.H0_H0, R10.H0_H0, R0.H0_H0 ;  /* 0x2000000a0f0f2231 */ /* 0x004fca0000240800 */
[----:B------:R-:W-:-:S07]  /*11f0*/  @P2 PRMT R0, R15, 0x7610, R0 ;  /* 0x000076100f002816 */ /* 0x000fce0000000000 */
.L_x_113:
[----:B------:R-:W-:Y:S05]  /*1200*/  BSYNC.RECONVERGENT B1 ;  /* 0x0000000000017941 */ /* 0x000fea0003800200 */
.L_x_112:
        /* <DEDUP_REMOVED lines=20> */
.L_x_106:
[----:B------:R-:W-:Y:S05]  /*1350*/  BSYNC.RECONVERGENT B0 ;  /* 0x0000000000007941 */ /* 0x000fea0003800200 */
.L_x_105:
        /* <DEDUP_REMOVED lines=35> */
.L_x_115:
[----:B------:R-:W-:Y:S05]  /*1590*/  BSYNC.RECONVERGENT B0 ;  /* 0x0000000000007941 */ /* 0x000fea0003800200 */
.L_x_114:
[----:B------:R-:W-:Y:S06]  /*15a0*/  BAR.SYNC.DEFER_BLOCKING 0x0 ;  /* 0x0000000000007b1d */ /* 0x000fec0000010000 */
[----:B------:R-:W-:Y:S04]  /*15b0*/  BSSY.RECONVERGENT B0, `(.L_x_116) ;  /* 0x000000e000007945 */ /* 0x000fe80003800200 */
        /* <DEDUP_REMOVED lines=13> */
.L_x_117:
[----:B------:R-:W-:Y:S05]  /*1690*/  BSYNC.RECONVERGENT B0 ;  /* 0x0000000000007941 */ /* 0x000fea0003800200 */
.L_x_116:
        /* <DEDUP_REMOVED lines=12> */
[----:B------:R-:W-:-:S05]  /*1760*/  IMAD.MOV.U32 R7, RZ, RZ, 0x3254 ;  /* 0x00003254ff077424 */ /* 0x000fca00078e00ff */
[----:B------:R-:W-:-:S07]  /*1770*/  SEL R15, R7, 0x7610, P0 ;  /* 0x00007610070f7807 */ /* 0x000fce0000000000 */
.L_x_120:
[----:B-----5:R-:W-:-:S05]  /*1780*/  HADD2.BF16_V2 R14, R9, R0.H0_H0 ;  /* 0x20000000090e7230 */ /* 0x020fca0000200000 */
[----:B------:R-:W-:-:S05]  /*1790*/  PRMT R7, R9, R15, R14 ;  /* 0x0000000f09077216 */ /* 0x000fca000000000e */
[----:B------:R-:W2:Y:S02]  /*17a0*/  ATOM.E.CAS.STRONG.GPU PT, R14, [R12], R9, R7 ;  /* 0x000000090c0e738b */ /* 0x000ea400001ee107 */
[----:B--2---:R-:W-:Y:S02]  /*17b0*/  ISETP.NE.U32.AND P0, PT, R14, R9, PT ;  /* 0x000000090e00720c */ /* 0x004fe40003f05070 */
[----:B------:R-:W-:-:S11]  /*17c0*/  MOV R9, R14 ;  /* 0x0000000e00097202 */ /* 0x000fd60000000f00 */
[----:B------:R-:W-:Y:S05]  /*17d0*/  @P0 BRA `(.L_x_120) ;  /* 0xfffffffc00e80947 */ /* 0x000fea000383ffff */
.L_x_119:
[----:B------:R-:W-:Y:S05]  /*17e0*/  BSYNC.RECONVERGENT B0 ;  /* 0x0000000000007941 */ /* 0x000fea0003800200 */
.L_x_118:
[----:B------:R-:W2:Y:S01]  /*17f0*/  LDCU UR5, c[0x0][0x3ac] ;  /* 0x00007580ff0577ac */ /* 0x000ea20008000800 */
[----:B------:R-:W-:-:S04]  /*1800*/  IADD3 R8, PT, PT, R8, UR12, RZ ;  /* 0x0000000c08087c10 */ /* 0x000fc8000fffe0ff */
[----:B--2---:R-:W-:-:S13]  /*1810*/  ISETP.GE.AND P0, PT, R8, UR5, PT ;  /* 0x0000000508007c0c */ /* 0x004fda000bf06270 */
[----:B------:R-:W-:Y:S05]  /*1820*/  @!P0 BRA `(.L_x_121) ;  /* 0xffffffe800648947 */ /* 0x000fea000383ffff */
.L_x_104:
[----:B------:R-:W2:Y:S01]  /*1830*/  LDCU UR5, c[0x0][0x370] ;  /* 0x00006e00ff0577ac */ /* 0x000ea20008000800 */
[----:B------:R-:W3:Y:S01]  /*1840*/  LDCU UR10, c[0x0][0x3a8] ;  /* 0x00007500ff0a77ac */ /* 0x000ee20008000800 */
[----:B--2---:R-:W-:-:S04]  /*1850*/  UIADD3 UR4, UPT, UPT, UR5, UR4, URZ ;  /* 0x0000000405047290 */ /* 0x004fc8000fffe0ff */
[----:B---3--:R-:W-:-:S09]  /*1860*/  UISETP.GE.AND UP0, UPT, UR4, UR10, UPT ;  /* 0x0000000a0400728c */ /* 0x008fd2000bf06270 */
[----:B------:R-:W-:Y:S05]  /*1870*/  BRA.U !UP0, `(.L_x_122) ;  /* 0xffffffe9083c7547 */ /* 0x000fea000b83ffff */
[----:B------:R-:W-:Y:S05]  /*1880*/  EXIT ;  /* 0x000000000000794d */ /* 0x000fea0003800000 */
.L_x_123:
        /* <DEDUP_REMOVED lines=15> */
.L_x_455:


//--------------------- .text._Z28split_k_implicit_gemm_stage1I13__nv_bfloat16iLi128ELb0EEvPKT_S3_PS1_PKT0_S7_iiiii --------------------------
	.section	.text._Z28split_k_implicit_gemm_stage1I13__nv_bfloat16iLi128ELb0EEvPKT_S3_PS1_PKT0_S7_iiiii,"ax",@progbits
	.align	128
        .global         _Z28split_k_implicit_gemm_stage1I13__nv_bfloat16iLi128ELb0EEvPKT_S3_PS1_PKT0_S7_iiiii
        .type           _Z28split_k_implicit_gemm_stage1I13__nv_bfloat16iLi128ELb0EEvPKT_S3_PS1_PKT0_S7_iiiii,@function
        .size           _Z28split_k_implicit_gemm_stage1I13__nv_bfloat16iLi128ELb0EEvPKT_S3_PS1_PKT0_S7_iiiii,(.L_x_456 - _Z28split_k_implicit_gemm_stage1I13__nv_bfloat16iLi128ELb0EEvPKT_S3_PS1_PKT0_S7_iiiii)
        .other          _Z28split_k_implicit_gemm_stage1I13__nv_bfloat16iLi128ELb0EEvPKT_S3_PS1_PKT0_S7_iiiii,@"STO_CUDA_ENTRY STV_DEFAULT"
_Z28split_k_implicit_gemm_stage1I13__nv_bfloat16iLi128ELb0EEvPKT_S3_PS1_PKT0_S7_iiiii:
.text._Z28split_k_implicit_gemm_stage1I13__nv_bfloat16iLi128ELb0EEvPKT_S3_PS1_PKT0_S7_iiiii:
        /* <DEDUP_REMOVED lines=23> */
.L_x_137:
[----:B------:R-:W0:Y:S02]  /*0170*/  LDCU UR5, c[0x0][0x3ac] ;  /* 0x00007580ff0577ac */ /* 0x000e240008000800 */
[----:B0-----:R-:W-:-:S09]  /*0180*/  UISETP.GE.AND UP0, UPT, UR10, UR5, UPT ;  /* 0x000000050a00728c */ /* 0x001fd2000bf06270 */
[----:B------:R-:W-:Y:S05]  /*0190*/  BRA.U UP0, `(.L_x_124) ;  /* 0x0000001500547547 */ /* 0x000fea000b800000 */
[----:B------:R-:W0:Y:S01]  /*01a0*/  S2R R6, SR_LANEID ;  /* 0x0000000000067919 */ /* 0x000e220000000000 */
[----:B------:R-:W-:-:S07]  /*01b0*/  IMAD.U32 R8, RZ, RZ, UR10 ;  /* 0x0000000aff087e24 */ /* 0x000fce000f8e00ff */
.L_x_136:
        /* <DEDUP_REMOVED lines=16> */
.L_x_129:
        /* <DEDUP_REMOVED lines=130> */
.L_x_128:
[----:B------:R-:W-:Y:S05]  /*0ae0*/  BSYNC.RECONVERGENT B1 ;  /* 0x0000000000017941 */ /* 0x000fea0003800200 */
.L_x_127:
        /* <DEDUP_REMOVED lines=72> */
.L_x_131:
[----:B------:R-:W-:Y:S05]  /*0f70*/  BSYNC.RECONVERGENT B1 ;  /* 0x0000000000017941 */ /* 0x000fea0003800200 */
.L_x_130:
        /* <DEDUP_REMOVED lines=40> */
.L_x_133:
[----:B------:R-:W-:Y:S05]  /*1200*/  BSYNC.RECONVERGENT B1 ;  /* 0x0000000000017941 */ /* 0x000fea0003800200 */
.L_x_132:
        /* <DEDUP_REMOVED lines=20> */
.L_x_126:
[----:B------:R-:W-:Y:S05]  /*1350*/  BSYNC.RECONVERGENT B0 ;  /* 0x0000000000007941 */ /* 0x000fea0003800200 */
.L_x_125:
        /* <DEDUP_REMOVED lines=34> */
.L_x_135:
[----:B------:R-:W-:Y:S05]  /*1580*/  BSYNC.RECONVERGENT B0 ;  /* 0x0000000000007941 */ /* 0x000fea0003800200 */
.L_x_134:
[----:B------:R-:W-:Y:S01]  /*1590*/  BAR.SYNC.DEFER_BLOCKING 0x0 ;  /* 0x0000000000007b1d */ /* 0x000fe20000010000 */
[----:B------:R-:W-:-:S07]  /*15a0*/  ISETP.NE.AND P0, PT, R3, RZ, PT ;  /* 0x000000ff0300720c */ /* 0x000fce0003f05270 */
[----:B------:R-:W1:Y:S06]  /*15b0*/  LDC R15, c[0x0][0x3ac] ;  /* 0x0000eb00ff0f7b82 */ /* 0x000e6c0000000800 */
[----:B------:R-:W2:Y:S02]  /*15c0*/  @!P0 S2R R12, SR_CgaCtaId ;  /* 0x00000000000c8919 */ /* 0x000ea40000008800 */
[----:B0-----:R-:W0:Y:S01]  /*15d0*/  @!P0 LDC.64 R10, c[0x0][0x390] ;  /* 0x0000e400ff0a8b82 */ /* 0x001e220000000a00 */
[----:B------:R-:W-:Y:S01]  /*15e0*/  @!P0 MOV R9, 0x400 ;  /* 0x0000040000098802 */ /* 0x000fe20000000f00 */
[----:B-1----:R-:W-:-:S04]  /*15f0*/  @!P0 IMAD R7, R15, UR4, R8 ;  /* 0x000000040f078c24 */ /* 0x002fc8000f8e0208 */
[----:B0-----:R-:W-:Y:S01]  /*1600*/  @!P0 IMAD.WIDE R10, R7, 0x2, R10 ;  /* 0x00000002070a8825 */ /* 0x001fe200078e020a */
        /* <DEDUP_REMOVED lines=13> */
[----:B-1----:R-:W-:Y:S05]  /*16e0*/  @!P0 BRA `(.L_x_136) ;  /* 0xffffffe800b48947 */ /* 0x002fea000383ffff */
.L_x_124:
[----:B------:R-:W0:Y:S01]  /*16f0*/  LDCU UR5, c[0x0][0x370] ;  /* 0x00006e00ff0577ac */ /* 0x000e220008000800 */
[----:B------:R-:W1:Y:S01]  /*1700*/  LDCU UR14, c[0x0][0x3a8] ;  /* 0x00007500ff0e77ac */ /* 0x000e620008000800 */
[----:B0-----:R-:W-:-:S04]  /*1710*/  UIADD3 UR4, UPT, UPT, UR5, UR4, URZ ;  /* 0x0000000405047290 */ /* 0x001fc8000fffe0ff */
[----:B-1----:R-:W-:-:S09]  /*1720*/  UISETP.GE.AND UP0, UPT, UR4, UR14, UPT ;  /* 0x0000000e0400728c */ /* 0x002fd2000bf06270 */
[----:B------:R-:W-:Y:S05]  /*1730*/  BRA.U !UP0, `(.L_x_137) ;  /* 0xffffffe9088c7547 */ /* 0x000fea000b83ffff */
[----:B------:R-:W-:Y:S05]  /*1740*/  EXIT ;  /* 0x000000000000794d */ /* 0x000fea0003800000 */
.L_x_138:
        /* <DEDUP_REMOVED lines=11> */
.L_x_456:


//--------------------- .text._Z28split_k_implicit_gemm_stage1I13__nv_bfloat16iLi128ELb1EEvPKT_S3_PS1_PKT0_S7_iiiii --------------------------
	.section	.text._Z28split_k_implicit_gemm_stage1I13__nv_bfloat16iLi128ELb1EEvPKT_S3_PS1_PKT0_S7_iiiii,"ax",@progbits
	.align	128
        .global         _Z28split_k_implicit_gemm_stage1I13__nv_bfloat16iLi128ELb1EEvPKT_S3_PS1_PKT0_S7_iiiii
        .type           _Z28split_k_implicit_gemm_stage1I13__nv_bfloat16iLi128ELb1EEvPKT_S3_PS1_PKT0_S7_iiiii,@function
        .size           _Z28split_k_implicit_gemm_stage1I13__nv_bfloat16iLi128ELb1EEvPKT_S3_PS1_PKT0_S7_iiiii,(.L_x_457 - _Z28split_k_implicit_gemm_stage1I13__nv_bfloat16iLi128ELb1EEvPKT_S3_PS1_PKT0_S7_iiiii)
        .other          _Z28split_k_implicit_gemm_stage1I13__nv_bfloat16iLi128ELb1EEvPKT_S3_PS1_PKT0_S7_iiiii,@"STO_CUDA_ENTRY STV_DEFAULT"
_Z28split_k_implicit_gemm_stage1I13__nv_bfloat16iLi128ELb1EEvPKT_S3_PS1_PKT0_S7_iiiii:
.text._Z28split_k_implicit_gemm_stage1I13__nv_bfloat16iLi128ELb1EEvPKT_S3_PS1_PKT0_S7_iiiii:
        /* <DEDUP_REMOVED lines=14> */
[----:B-1----:R-:W-:Y:S01]  /*00e0*/  IMAD.IADD R5, R6, 0x1, R7 ;  /* 0x0000000106057824 */ /* 0x002fe200078e0207 */
[----:B------:R-:W-:Y:S02]  /*00f0*/  UIADD3.X UR9, UPT, UPT, URZ, UR9, URZ, UP0, !UPT ;  /* 0x00000009ff097290 */ /* 0x000fe400087fe4ff */
[----:B------:R-:W-:Y:S01]  /*0100*/  UIADD3.X UR7, UPT, UPT, URZ, UR7, URZ, UP1, !UPT ;  /* 0x00000007ff077290 */ /* 0x000fe20008ffe4ff */
[----:B0-----:R-:W-:Y:S01]  /*0110*/  IMAD.IADD R2, R3, 0x1, R6 ;  /* 0x0000000103027824 */ /* 0x001fe200078e0206 */
[----:B------:R-:W-:-:S04]  /*0120*/  LOP3.LUT R4, RZ, R3, RZ, 0x33, !PT ;  /* 0x00000003ff047212 */ /* 0x000fc800078e33ff */
[----:B------:R-:W-:-:S04]  /*0130*/  VIADDMNMX R5, R2, 0x80, R5, !PT ;  /* 0x0000008002057846 */ /* 0x000fc80007800105 */
[----:B------:R-:W-:-:S04]  /*0140*/  IADD3 R4, PT, PT, R5, -R6, R4 ;  /* 0x8000000605047210 */ /* 0x000fc80007ffe004 */
[----:B------:R-:W-:-:S04]  /*0150*/  LEA.HI R5, R4, 0x1, RZ, 0x19 ;  /* 0x0000000104057811 */ /* 0x000fc800078fc8ff */
[----:B----4-:R-:W-:-:S07]  /*0160*/  LOP3.LUT R5, R5, 0x7, RZ, 0xc0, !PT ;  /* 0x0000000705057812 */ /* 0x010fce00078ec0ff */
.L_x_155:
[----:B0-----:R-:W0:Y:S02]  /*0170*/  LDCU UR5, c[0x0][0x3ac] ;  /* 0x00007580ff0577ac */ /* 0x001e240008000800 */
[----:B0-----:R-:W-:-:S09]  /*0180*/  UISETP.GE.AND UP0, UPT, UR10, UR5, UPT ;  /* 0x000000050a00728c */ /* 0x001fd2000bf06270 */
[----:B------:R-:W-:Y:S05]  /*0190*/  BRA.U UP0, `(.L_x_139) ;  /* 0x00000015008c7547 */ /* 0x000fea000b800000 */
[----:B------:R-:W0:Y:S01]  /*01a0*/  S2R R6, SR_LANEID ;  /* 0x0000000000067919 */ /* 0x000e220000000000 */
[----:B------:R-:W-:-:S07]  /*01b0*/  MOV R8, UR10 ;  /* 0x0000000a00087c02 */ /* 0x000fce0008000f00 */
.L_x_154:
[----:B------:R-:W1:Y:S01]  /*01c0*/  LDCU UR5, c[0x0][0x3b4] ;  /* 0x00007680ff0577ac */ /* 0x000e620008000800 */
[----:B------:R-:W-:Y:S01]  /*01d0*/  BSSY.RECONVERGENT B0, `(.L_x_140) ;  /* 0x0000118000007945 */ /* 0x000fe20003800200 */
[----:B------:R-:W-:Y:S02]  /*01e0*/  PRMT R0, RZ, 0x7610, R0 ;  /* 0x00007610ff007816 */ /* 0x000fe40000000000 */
[----:B-1----:R-:W-:-:S13]  /*01f0*/  ISETP.GE.AND P0, PT, R3, UR5, PT ;  /* 0x0000000503007c0c */ /* 0x002fda000bf06270 */
[----:B0-----:R-:W-:Y:S05]  /*0200*/  @P0 BRA `(.L_x_141) ;  /* 0x0000001000500947 */ /* 0x001fea0003800000 */
[----:B------:R-:W-:Y:S01]  /*0210*/  ISETP.GE.U32.AND P1, PT, R4, 0x380, PT ;  /* 0x000003800400780c */ /* 0x000fe20003f26070 */
[----:B------:R-:W-:Y:S01]  /*0220*/  BSSY.RECONVERGENT B1, `(.L_x_142) ;  /* 0x000008c000017945 */ /* 0x000fe20003800200 */
[----:B------:R-:W-:Y:S01]  /*0230*/  ISETP.NE.AND P0, PT, R5, RZ, PT ;  /* 0x000000ff0500720c */ /* 0x000fe20003f05270 */
[----:B------:R-:W-:Y:S01]  /*0240*/  IMAD.MOV.U32 R7, RZ, RZ, R2 ;  /* 0x000000ffff077224 */ /* 0x000fe200078e0002 */
[----:B------:R-:W-:-:S09]  /*0250*/  PRMT R0, RZ, 0x7610, R0 ;  /* 0x00007610ff007816 */ /* 0x000fd20000000000 */
[----:B------:R-:W-:Y:S05]  /*0260*/  @!P1 BRA `(.L_x_143) ;  /* 0x00000008001c9947 */ /* 0x000fea0003800000 */
[----:B------:R-:W-:Y:S02]  /*0270*/  LEA.HI R9, R4, 0x1, RZ, 0x19 ;  /* 0x0000000104097811 */ /* 0x000fe400078fc8ff */
[----:B------:R-:W-:Y:S02]  /*0280*/  MOV R7, R2 ;  /* 0x0000000200077202 */ /* 0x000fe40000000f00 */
[----:B------:R-:W-:Y:S02]  /*0290*/  LOP3.LUT R9, R9, 0x3fffff8, RZ, 0xc0, !PT ;  /* 0x03fffff809097812 */ /* 0x000fe400078ec0ff */
[----:B------:R-:W-:-:S03]  /*02a0*/  PRMT R0, RZ, 0x7610, R0 ;  /* 0x00007610ff007816 */ /* 0x000fc60000000000 */
[----:B------:R-:W-:-:S07]  /*02b0*/  IMAD.MOV R9, RZ, RZ, -R9 ;  /* 0x000000ffff097224 */ /* 0x000fce00078e0a09 */
.L_x_144:
[----:B------:R-:W-:Y:S01]  /*02c0*/  MOV R24, UR8 ;  /* 0x0000000800187c02 */ /* 0x000fe20008000f00 */
[----:B------:R-:W-:Y:S01]  /*02d0*/  IMAD.U32 R25, RZ, RZ, UR9 ;  /* 0x00000009ff197e24 */ /* 0x000fe2000f8e00ff */
[----:B------:R-:W-:Y:S01]  /*02e0*/  MOV R28, UR6 ;  /* 0x00000006001c7c02 */ /* 0x000fe20008000f00 */
[----:B------:R-:W-:Y:S01]  /*02f0*/  IMAD.U32 R29, RZ, RZ, UR7 ;  /* 0x00000007ff1d7e24 */ /* 0x000fe2000f8e00ff */
[----:B------:R-:W1:Y:S01]  /*0300*/  LDC.64 R16, c[0x0][0x388] ;  /* 0x0000e200ff107b82 */ /* 0x000e620000000a00 */
[----:B------:R-:W-:-:S04]  /*0310*/  IMAD.WIDE R24, R7, 0x4, R24 ;  /* 0x0000000407187825 */ /* 0x000fc800078e0218 */
[----:B------:R-:W-:Y:S01]  /*0320*/  IMAD.WIDE R28, R7, 0x4, R28 ;  /* 0x00000004071c7825 */ /* 0x000fe200078e021c */
[----:B------:R-:W2:Y:S02]  /*0330*/  LDG.E.CONSTANT R15, desc[UR12][R24.64+-0x800] ;  /* 0xfff8000c180f7981 */ /* 0x000ea4000c1e9900 */
[----:B------:R-:W3:Y:S02]  /*0340*/  LDC.64 R26, c[0x0][0x380] ;  /* 0x0000e000ff1a7b82 */ /* 0x000ee40000000a00 */
        /* <DEDUP_REMOVED lines=121> */
.L_x_143:
[----:B------:R-:W-:Y:S05]  /*0ae0*/  BSYNC.RECONVERGENT B1 ;  /* 0x0000000000017941 */ /* 0x000fea0003800200 */
.L_x_142:
        /* <DEDUP_REMOVED lines=63> */
[----:B------:R-:W-:Y:S02]  /*0ee0*/  VIADD R7, R7, 0x200 ;  /* 0x0000020007077836 */ /* 0x000fe40000000000 */
        /* <DEDUP_REMOVED lines=8> */
.L_x_146:
[----:B------:R-:W-:Y:S05]  /*0f70*/  BSYNC.RECONVERGENT B1 ;  /* 0x0000000000017941 */ /* 0x000fea0003800200 */
.L_x_145:
        /* <DEDUP_REMOVED lines=40> */
.L_x_148:
[----:B------:R-:W-:Y:S05]  /*1200*/  BSYNC.RECONVERGENT B1 ;  /* 0x0000000000017941 */ /* 0x000fea0003800200 */
.L_x_147:
        /* <DEDUP_REMOVED lines=20> */
.L_x_141:
[----:B------:R-:W-:Y:S05]  /*1350*/  BSYNC.RECONVERGENT B0 ;  /* 0x0000000000007941 */ /* 0x000fea0003800200 */
.L_x_140:
        /* <DEDUP_REMOVED lines=9> */
[----:B------:R0:W1:Y:S02]  /*13f0*/  SHFL.DOWN PT, R9, R10, 0x2, 0x1f ;  /* 0x08401f000a097f89 */ /* 0x00006400000e0000 */
[----:B0-----:R-:W0:Y:S04]  /*1400*/  @!P1 S2R R10, SR_CgaCtaId ;  /* 0x00000000000a9919 */ /* 0x001e280000008800 */
[----:B-1----:R-:W-:-:S05]  /*1410*/  @!P0 HADD2.BF16_V2 R9, R0.H0_H0, R9.H0_H0 ;  /* 0x2000000900098230 */ /* 0x002fca0000200800 */
[----:B------:R-:W-:Y:S02]  /*1420*/  @!P0 PRMT R0, R9, 0x7610, R0 ;  /* 0x0000761009008816 */ /* 0x000fe40000000000 */
[----:B------:R-:W-:Y:S02]  /*1430*/  ISETP.GT.AND P0, PT, R6, 0x1b, PT ;  /* 0x0000001b0600780c */ /* 0x000fe40003f04270 */
[----:B------:R-:W-:-:S06]  /*1440*/  LOP3.LUT R9, R0, 0xffff, RZ, 0xc0, !PT ;  /* 0x0000ffff00097812 */ /* 0x000fcc00078ec0ff */
[----:B------:R-:W1:Y:S05]  /*1450*/  SHFL.DOWN PT, R9, R9, 0x4, 0x1f ;  /* 0x08801f0009097f89 */ /* 0x000e6a00000e0000 */
[----:B-1----:R-:W-:Y:S01]  /*1460*/  @!P0 HADD2.BF16_V2 R7, R0.H0_H0, R9.H0_H0 ;  /* 0x2000000900078230 */ /* 0x002fe20000200800 */
[----:B------:R-:W-:-:S04]  /*1470*/  @!P1 MOV R9, 0x400 ;  /* 0x0000040000099802 */ /* 0x000fc80000000f00 */
[----:B------:R-:W-:Y:S02]  /*1480*/  @!P0 PRMT R0, R7, 0x7610, R0 ;  /* 0x0000761007008816 */ /* 0x000fe40000000000 */
[----:B------:R-:W-:Y:S02]  /*1490*/  ISETP.GT.AND P0, PT, R6, 0x17, PT ;  /* 0x000000170600780c */ /* 0x000fe40003f04270 */
[----:B------:R-:W-:Y:S02]  /*14a0*/  LOP3.LUT R7, R0, 0xffff, RZ, 0xc0, !PT ;  /* 0x0000ffff00077812 */ /* 0x000fe400078ec0ff */
[----:B0-----:R-:W-:-:S04]  /*14b0*/  @!P1 LEA R12, R10, R9, 0x18 ;  /* 0x000000090a0c9211 */ /* 0x001fc800078ec0ff */
        /* <DEDUP_REMOVED lines=16> */
.L_x_150:
[----:B------:R-:W-:Y:S05]  /*15c0*/  BSYNC.RECONVERGENT B0 ;  /* 0x0000000000007941 */ /* 0x000fea0003800200 */
.L_x_149:
[----:B------:R-:W-:Y:S06]  /*15d0*/  BAR.SYNC.DEFER_BLOCKING 0x0 ;  /* 0x0000000000007b1d */ /* 0x000fec0000010000 */
[----:B------:R-:W-:Y:S01]  /*15e0*/  BSSY.RECONVERGENT B0, `(.L_x_151) ;  /* 0x000001a000007945 */ /* 0x000fe20003800200 */
[----:B-1----:R-:W1:Y:S04]  /*15f0*/  @!P1 LDS.U16 R7, [R12+0x6] ;  /* 0x000006000c079984 */ /* 0x002e680000000400 */
[----:B------:R-:W2:Y:S01]  /*1600*/  @!P1 LDS R9, [R12+0x8] ;  /* 0x000008000c099984 */ /* 0x000ea20000000800 */
[----:B-1----:R-:W-:-:S04]  /*1610*/  @!P1 HADD2.BF16_V2 R7, R0.H0_H0, R7.H0_H0 ;  /* 0x2000000700079230 */ /* 0x002fc80000200800 */
[----:B--2---:R-:W-:-:S04]  /*1620*/  @!P1 HADD2.BF16_V2 R7, R7.H0_H0, R9.H0_H0 ;  /* 0x2000000907079230 */ /* 0x004fc80000200800 */
[----:B------:R-:W-:-:S05]  /*1630*/  @!P1 HADD2.BF16_V2 R7, R7.H0_H0, R9.H1_H1 ;  /* 0x3000000907079230 */ /* 0x000fca0000200800 */
[----:B------:R-:W-:Y:S01]  /*1640*/  @!P1 PRMT R0, R7, 0x7610, R0 ;  /* 0x0000761007009816 */ /* 0x000fe20000000000 */
[----:B------:R-:W-:Y:S06]  /*1650*/  BAR.SYNC.DEFER_BLOCKING 0x0 ;  /* 0x0000000000007b1d */ /* 0x000fec0000010000 */
[----:B------:R-:W-:Y:S05]  /*1660*/  @P1 BRA `(.L_x_152) ;  /* 0x0000000000441947 */ /* 0x000fea0003800000 */
[----:B------:R-:W1:Y:S08]  /*1670*/  LDC R7, c[0x0][0x3ac] ;  /* 0x0000eb00ff077b82 */ /* 0x000e700000000800 */
        /* <DEDUP_REMOVED lines=10> */
.L_x_153:
[----:B-----5:R-:W-:-:S05]  /*1720*/  HADD2.BF16_V2 R14, R9, R0.H0_H0 ;  /* 0x20000000090e7230 */ /* 0x020fca0000200000 */
[----:B------:R-:W-:-:S05]  /*1730*/  PRMT R7, R9, R15, R14 ;  /* 0x0000000f09077216 */ /* 0x000fca000000000e */
[----:B------:R-:W2:Y:S02]  /*1740*/  ATOM.E.CAS.STRONG.GPU PT, R14, [R12], R9, R7 ;  /* 0x000000090c0e738b */ /* 0x000ea400001ee107 */
[----:B--2---:R-:W-:Y:S02]  /*1750*/  ISETP.NE.U32.AND P0, PT, R14, R9, PT ;  /* 0x000000090e00720c */ /* 0x004fe40003f05070 */
[----:B------:R-:W-:-:S11]  /*1760*/  MOV R9, R14 ;  /* 0x0000000e00097202 */ /* 0x000fd60000000f00 */
[----:B------:R-:W-:Y:S05]  /*1770*/  @P0 BRA `(.L_x_153) ;  /* 0xfffffffc00e80947 */ /* 0x000fea000383ffff */
.L_x_152:
[----:B------:R-:W-:Y:S05]  /*1780*/  BSYNC.RECONVERGENT B0 ;  /* 0x0000000000007941 */ /* 0x000fea0003800200 */
.L_x_151:
[----:B------:R-:W1:Y:S01]  /*1790*/  LDCU UR5, c[0x0][0x3ac] ;  /* 0x00007580ff0577ac */ /* 0x000e620008000800 */
[----:B------:R-:W-:-:S04]  /*17a0*/  IADD3 R8, PT, PT, R8, UR11, RZ ;  /* 0x0000000b08087c10 */ /* 0x000fc8000fffe0ff */
[----:B-1----:R-:W-:-:S13]  /*17b0*/  ISETP.GE.AND P0, PT, R8, UR5, PT ;  /* 0x0000000508007c0c */ /* 0x002fda000bf06270 */
[----:B------:R-:W-:Y:S05]  /*17c0*/  @!P0 BRA `(.L_x_154) ;  /* 0xffffffe8007c8947 */ /* 0x000fea000383ffff */
.L_x_139:
[----:B------:R-:W1:Y:S01]  /*17d0*/  LDCU UR5, c[0x0][0x370] ;  /* 0x00006e00ff0577ac */ /* 0x000e620008000800 */
[----:B------:R-:W2:Y:S01]  /*17e0*/  LDCU UR14, c[0x0][0x3a8] ;  /* 0x00007500ff0e77ac */ /* 0x000ea20008000800 */
[----:B-1----:R-:W-:-:S04]  /*17f0*/  UIADD3 UR4, UPT, UPT, UR5, UR4, URZ ;  /* 0x0000000405047290 */ /* 0x002fc8000fffe0ff */
[----:B--2---:R-:W-:-:S09]  /*1800*/  UISETP.GE.AND UP0, UPT, UR4, UR14, UPT ;  /* 0x0000000e0400728c */ /* 0x004fd2000bf06270 */
[----:B------:R-:W-:Y:S05]  /*1810*/  BRA.U !UP0, `(.L_x_155) ;  /* 0xffffffe908547547 */ /* 0x000fea000b83ffff */
[----:B------:R-:W-:Y:S05]  /*1820*/  EXIT ;  /* 0x000000000000794d */ /* 0x000fea0003800000 */
.L_x_156:
        /* <DEDUP_REMOVED lines=13> */
.L_x_457:


//--------------------- .text._Z24split_k_reduction_kernelI6__halfLi512EEvPT_PKS1_iii --------------------------
	.section	.text._Z24split_k_reduction_kernelI6__halfLi512EEvPT_PKS1_iii,"ax",@progbits
	.align	128
        .global         _Z24split_k_reduction_kernelI6__halfLi512EEvPT_PKS1_iii
        .type           _Z24split_k_reduction_kernelI6__halfLi512EEvPT_PKS1_iii,@function
        .size           _Z24split_k_reduction_kernelI6__halfLi512EEvPT_PKS1_iii,(.L_x_458 - _Z24split_k_reduction_kernelI6__halfLi512EEvPT_PKS1_iii)
        .other          _Z24split_k_reduction_kernelI6__halfLi512EEvPT_PKS1_iii,@"STO_CUDA_ENTRY STV_DEFAULT"
_Z24split_k_reduction_kernelI6__halfLi512EEvPT_PKS1_iii:
.text._Z24split_k_reduction_kernelI6__halfLi512EEvPT_PKS1_iii:
        /* <DEDUP_REMOVED lines=18> */
.L_x_172:
        /* <DEDUP_REMOVED lines=28> */
.L_x_171:
        /* <DEDUP_REMOVED lines=37> */
.L_x_162:
[----:B------:R-:W0:Y:S02]  /*0530*/  LDC.64 R22, c[0x0][0x388] ;  /* 0x0000e200ff167b82 */ /* 0x000e240000000a00 */
[----:B0-----:R-:W-:-:S04]  /*0540*/  IMAD.WIDE R52, R34, 0x2, R22 ;  /* 0x0000000222347825 */ /* 0x001fc800078e0216 */
[--C-:B------:R-:W-:Y:S02]  /*0550*/  IMAD.WIDE R26, R46, 0x2, R22.reuse ;  /* 0x000000022e1a7825 */ /* 0x100fe400078e0216 */
[----:B------:R-:W2:Y:S02]  /*0560*/  LDG.E.U16.CONSTANT R52, desc[UR10][R52.64] ;  /* 0x0000000a34347981 */ /* 0x000ea4000c1e9500 */
[----:B------:R-:W-:Y:S02]  /*0570*/  IMAD.WIDE R24, R45, 0x2, R22 ;  /* 0x000000022d187825 */ /* 0x000fe400078e0216 */
[----:B------:R-:W3:Y:S04]  /*0580*/  LDG.E.U16.CONSTANT R26, desc[UR10][R26.64] ;  /* 0x0000000a1a1a7981 */ /* 0x000ee8000c1e9500 */
[----:B------:R-:W4:Y:S01]  /*0590*/  LDG.E.U16.CONSTANT R24, desc[UR10][R24.64] ;  /* 0x0000000a18187981 */ /* 0x000f22000c1e9500 */
[----:B--2---:R-:W-:-:S04]  /*05a0*/  HADD2 R29, R29.H0_H0, R52.H0_H0 ;  /* 0x200000341d1d7230 */ /* 0x004fc80000000800 */
[----:B---3--:R-:W-:Y:S02]  /*05b0*/  HADD2 R51, R29.H0_H0, R26.H0_H0 ;  /* 0x2000001a1d337230 */ /* 0x008fe40000000800 */
[----:B------:R-:W-:-:S04]  /*05c0*/  IMAD.WIDE R28, R43, 0x2, R22 ;  /* 0x000000022b1c7825 */ /* 0x000fc800078e0216 */
[----:B----4-:R-:W-:Y:S02]  /*05d0*/  HADD2 R51, R51.H0_H0, R24.H0_H0 ;  /* 0x2000001833337230 */ /* 0x010fe40000000800 */
        /* <DEDUP_REMOVED lines=9> */
[----:B--2---:R-:W-:-:S04]  /*0670*/  HADD2 R51, R51.H0_H0, R52.H0_H0 ;  /* 0x2000003433337230 */ /* 0x004fc80000000800 */
[----:B---3--:R-:W-:Y:S02]  /*0680*/  HADD2 R51, R51.H0_H0, R53.H0_H0 ;  /* 0x2000003533337230 */ /* 0x008fe40000000800 */
[----:B------:R-:W-:-:S06]  /*0690*/  IMAD.WIDE R52, R39, 0x2, R22 ;  /* 0x0000000227347825 */ /* 0x000fcc00078e0216 */
[----:B------:R-:W2:Y:S01]  /*06a0*/  LDG.E.U16.CONSTANT R52, desc[UR10][R52.64] ;  /* 0x0000000a34347981 */ /* 0x000ea2000c1e9500 */
[----:B----4-:R-:W-:Y:S02]  /*06b0*/  HADD2 R51, R51.H0_H0, R26.H0_H0 ;  /* 0x2000001a33337230 */ /* 0x010fe40000000800 */
[----:B------:R-:W-:-:S04]  /*06c0*/  IMAD.WIDE R26, R49, 0x2, R22 ;  /* 0x00000002311a7825 */ /* 0x000fc800078e0216 */
[----:B-----5:R-:W-:Y:S02]  /*06d0*/  HADD2 R51, R51.H0_H0, R29.H0_H0 ;  /* 0x2000001d33337230 */ /* 0x020fe40000000800 */
[----:B------:R-:W3:Y:S01]  /*06e0*/  LDG.E.U16.CONSTANT R26, desc[UR10][R26.64] ;  /* 0x0000000a1a1a7981 */ /* 0x000ee2000c1e9500 */
[----:B------:R-:W-:-:S06]  /*06f0*/  IMAD.WIDE R28, R35, 0x2, R22 ;  /* 0x00000002231c7825 */ /* 0x000fcc00078e0216 */
[----:B------:R-:W4:Y:S01]  /*0700*/  LDG.E.U16.CONSTANT R29, desc[UR10][R28.64] ;  /* 0x0000000a1c1d7981 */ /* 0x000f22000c1e9500 */
[----:B--2---:R-:W-:-:S04]  /*0710*/  HADD2 R51, R51.H0_H0, R52.H0_H0 ;  /* 0x2000003433337230 */ /* 0x004fc80000000800 */
[----:B------:R-:W-:-:S04]  /*0720*/  HADD2 R25, R51.H0_H0, R25.H0_H0 ;  /* 0x2000001933197230 */ /* 0x000fc80000000800 */
[----:B---3--:R-:W-:Y:S02]  /*0730*/  HADD2 R27, R25.H0_H0, R26.H0_H0 ;  /* 0x2000001a191b7230 */ /* 0x008fe40000000800 */
[----:B------:R-:W-:-:S05]  /*0740*/  IMAD.WIDE R24, R36, 0x2, R22 ;  /* 0x0000000224187825 */ /* 0x000fca00078e0216 */
[----:B------:R0:W2:Y:S01]  /*0750*/  LDG.E.U16.CONSTANT R51, desc[UR10][R24.64] ;  /* 0x0000000a18337981 */ /* 0x0000a2000c1e9500 */
[----:B----4-:R-:W-:Y:S02]  /*0760*/  HADD2 R52, R27.H0_H0, R29.H0_H0 ;  /* 0x2000001d1b347230 */ /* 0x010fe40000000800 */
        /* <DEDUP_REMOVED lines=27> */
[----:B--2---:R-:W-:-:S04]  /*0920*/  HADD2 R51, R52.H0_H0, R51.H0_H0 ;  /* 0x2000003334337230 */ /* 0x004fc80000000800 */
[----:B----4-:R-:W-:-:S04]  /*0930*/  HADD2 R51, R51.H0_H0, R53.H0_H0 ;  /* 0x2000003533337230 */ /* 0x010fc80000000800 */
[----:B---3--:R-:W-:-:S04]  /*0940*/  HADD2 R27, R51.H0_H0, R27.H0_H0 ;  /* 0x2000001b331b7230 */ /* 0x008fc80000000800 */
[----:B-----5:R-:W-:-:S04]  /*0950*/  HADD2 R27, R27.H0_H0, R29.H0_H0 ;  /* 0x2000001d1b1b7230 */ /* 0x020fc80000000800 */
[----:B------:R-:W-:-:S05]  /*0960*/  HADD2 R27, R27.H0_H0, R22.H0_H0 ;  /* 0x200000161b1b7230 */ /* 0x000fca0000000800 */
[----:B------:R-:W-:Y:S01]  /*0970*/  PRMT R29, R27, 0x7610, R29 ;  /* 0x000076101b1d7816 */ /* 0x000fe2000000001d */
[----:B------:R-:W-:Y:S06]  /*0980*/  @P0 BRA `(.L_x_162) ;  /* 0xfffffff800e80947 */ /* 0x000fec000383ffff */
.L_x_161:
[----:B------:R-:W-:Y:S05]  /*0990*/  BSYNC.RECONVERGENT B1 ;  /* 0x0000000000017941 */ /* 0x000fea0003800200 */
.L_x_160:
        /* <DEDUP_REMOVED lines=45> */
[----:B--2---:R-:W-:-:S04]  /*0c70*/  HADD2 R42, R29.H0_H0, R42.H0_H0 ;  /* 0x2000002a1d2a7230 */ /* 0x004fc80000000800 */
[----:B---3--:R-:W-:-:S04]  /*0c80*/  HADD2 R41, R42.H0_H0, R41.H0_H0 ;  /* 0x200000292a297230 */ /* 0x008fc80000000800 */
[----:B----4-:R-:W-:-:S04]  /*0c90*/  HADD2 R39, R41.H0_H0, R39.H0_H0 ;  /* 0x2000002729277230 */ /* 0x010fc80000000800 */
[----:B-----5:R-:W-:-:S04]  /*0ca0*/  HADD2 R37, R39.H0_H0, R37.H0_H0 ;  /* 0x2000002527257230 */ /* 0x020fc80000000800 */
[----:B------:R-:W-:-:S04]  /*0cb0*/  HADD2 R34, R37.H0_H0, R34.H0_H0 ;  /* 0x2000002225227230 */ /* 0x000fc80000000800 */
[----:B------:R-:W-:-:S04]  /*0cc0*/  HADD2 R27, R34.H0_H0, R27.H0_H0 ;  /* 0x2000001b221b7230 */ /* 0x000fc80000000800 */
[----:B------:R-:W-:-:S04]  /*0cd0*/  HADD2 R27, R27.H0_H0, R22.H0_H0 ;  /* 0x200000161b1b7230 */ /* 0x000fc80000000800 */
[----:B------:R-:W-:-:S05]  /*0ce0*/  HADD2 R27, R27.H0_H0, R24.H0_H0 ;  /* 0x200000181b1b7230 */ /* 0x000fca0000000800 */
[----:B------:R-:W-:-:S07]  /*0cf0*/  PRMT R29, R27, 0x7610, R29 ;  /* 0x000076101b1d7816 */ /* 0x000fce000000001d */
.L_x_164:
[----:B------:R-:W-:Y:S05]  /*0d00*/  BSYNC.RECONVERGENT B1 ;  /* 0x0000000000017941 */ /* 0x000fea0003800200 */
.L_x_163:
        /* <DEDUP_REMOVED lines=26> */
[----:B--2---:R-:W-:-:S04]  /*0eb0*/  HADD2 R29, R29.H0_H0, R26.H0_H0 ;  /* 0x2000001a1d1d7230 */ /* 0x004fc80000000800 */
[----:B---3--:R-:W-:-:S04]  /*0ec0*/  HADD2 R29, R29.H0_H0, R24.H0_H0 ;  /* 0x200000181d1d7230 */ /* 0x008fc80000000800 */
[----:B----4-:R-:W-:-:S04]  /*0ed0*/  HADD2 R29, R29.H0_H0, R22.H0_H0 ;  /* 0x200000161d1d7230 */ /* 0x010fc80000000800 */
[----:B-----5:R-:W-:-:S07]  /*0ee0*/  HADD2 R29, R29.H0_H0, R34.H0_H0 ;  /* 0x200000221d1d7230 */ /* 0x020fce0000000800 */
.L_x_166:
[----:B------:R-:W-:Y:S05]  /*0ef0*/  BSYNC.RECONVERGENT B1 ;  /* 0x0000000000017941 */ /* 0x000fea0003800200 */
.L_x_165:
        /* <DEDUP_REMOVED lines=8> */
[----:B--2---:R-:W-:-:S12]  /*0f80*/  HADD2 R29, R29.H0_H0, R26.H0_H0 ;  /* 0x2000001a1d1d7230 */ /* 0x004fd80000000800 */
        /* <DEDUP_REMOVED lines=10> */
[----:B--2---:R-:W-:-:S04]  /*1030*/  HADD2 R29, R29.H0_H0, R26.H0_H0 ;  /* 0x2000001a1d1d7230 */ /* 0x004fc80000000800 */
[----:B---3--:R-:W-:-:S05]  /*1040*/  @P0 HADD2 R22, R29.H0_H0, R24.H0_H0 ;  /* 0x200000181d160230 */ /* 0x008fca0000000800 */
[----:B------:R-:W-:-:S07]  /*1050*/  @P0 PRMT R29, R22, 0x7610, R29 ;  /* 0x00007610161d0816 */ /* 0x000fce000000001d */
.L_x_159:
[----:B------:R-:W-:Y:S05]  /*1060*/  BSYNC.RECONVERGENT B0 ;  /* 0x0000000000007941 */ /* 0x000fea0003800200 */
.L_x_158:
[----:B------:R-:W0:Y:S01]  /*1070*/  S2R R25, SR_LANEID ;  /* 0x0000000000197919 */ /* 0x000e220000000000 */
[----:B------:R-:W-:Y:S01]  /*1080*/  LOP3.LUT R22, R29, 0xffff, RZ, 0xc0, !PT ;  /* 0x0000ffff1d167812 */ /* 0x000fe200078ec0ff */
[----:B------:R-:W-:Y:S05]  /*1090*/  BSSY.RECONVERGENT B0, `(.L_x_167) ;  /* 0x0000022000007945 */ /* 0x000fea0003800200 */
[----:B------:R-:W1:Y:S01]  /*10a0*/  SHFL.DOWN PT, R22, R22, 0x1, 0x1f ;  /* 0x08201f0016167f89 */ /* 0x000e6200000e0000 */
[----:B0-----:R-:W-:-:S13]  /*10b0*/  ISETP.GT.AND P0, PT, R25, 0x1e, PT ;  /* 0x0000001e1900780c */ /* 0x001fda0003f04270 */
[----:B-1----:R-:W-:-:S05]  /*10c0*/  @!P0 HADD2 R23, R29.H0_H0, R22.H0_H0 ;  /* 0x200000161d178230 */ /* 0x002fca0000000800 */
[----:B------:R-:W-:Y:S02]  /*10d0*/  @!P0 PRMT R29, R23, 0x7610, R29 ;  /* 0x00007610171d8816 */ /* 0x000fe4000000001d */
[----:B------:R-:W-:Y:S02]  /*10e0*/  ISETP.GT.AND P0, PT, R25, 0x1d, PT ;  /* 0x0000001d1900780c */ /* 0x000fe40003f04270 */
[----:B------:R-:W-:-:S05]  /*10f0*/  LOP3.LUT R23, R29, 0xffff, RZ, 0xc0, !PT ;  /* 0x0000ffff1d177812 */ /* 0x000fca00078ec0ff */
[----:B------:R-:W0:Y:S06]  /*1100*/  SHFL.DOWN PT, R24, R23, 0x2, 0x1f ;  /* 0x08401f0017187f89 */ /* 0x000e2c00000e0000 */
[----:B0-----:R-:W-:-:S05]  /*1110*/  @!P0 HADD2 R24, R29.H0_H0, R24.H0_H0 ;  /* 0x200000181d188230 */ /* 0x001fca0000000800 */
[----:B------:R-:W-:Y:S02]  /*1120*/  @!P0 PRMT R29, R24, 0x7610, R29 ;  /* 0x00007610181d8816 */ /* 0x000fe4000000001d */
[----:B------:R-:W-:Y:S02]  /*1130*/  ISETP.GT.AND P0, PT, R25, 0x1b, PT ;  /* 0x0000001b1900780c */ /* 0x000fe40003f04270 */
[----:B------:R-:W-:-:S06]  /*1140*/  LOP3.LUT R24, R29, 0xffff, RZ, 0xc0, !PT ;  /* 0x0000ffff1d187812 */ /* 0x000fcc00078ec0ff */
[----:B------:R-:W0:Y:S05]  /*1150*/  SHFL.DOWN PT, R24, R24, 0x4, 0x1f ;  /* 0x08801f0018187f89 */ /* 0x000e2a00000e0000 */
        /* <DEDUP_REMOVED lines=10> */
[----:B------:R-:W-:Y:S05]  /*1200*/  @P0 BRA `(.L_x_168) ;  /* 0x0000000000280947 */ /* 0x000fea0003800000 */
[----:B------:R-:W-:Y:S01]  /*1210*/  ISETP.NE.AND P0, PT, R25, RZ, PT ;  /* 0x000000ff1900720c */ /* 0x000fe20003f05270 */
[----:B0-----:R-:W-:-:S05]  /*1220*/  HADD2 R26, R29.H0_H0, R26.H0_H0 ;  /* 0x2000001a1d1a7230 */ /* 0x001fca0000000800 */
        /* <DEDUP_REMOVED lines=8> */
.L_x_168:
[----:B------:R-:W-:Y:S05]  /*12b0*/  BSYNC.RECONVERGENT B0 ;  /* 0x0000000000007941 */ /* 0x000fea0003800200 */
.L_x_167:
        /* <DEDUP_REMOVED lines=10> */
[----:B-1----:R-:W-:-:S04]  /*1360*/  HADD2 R29, R29.H0_H0, R22.H1_H1 ;  /* 0x300000161d1d7230 */ /* 0x002fc80000000800 */
[--C-:B------:R-:W-:Y:S02]  /*1370*/  HADD2 R22, R29.H0_H0, R23.reuse.H0_H0 ;  /* 0x200000171d167230 */ /* 0x100fe40000000800 */
[----:B------:R-:W1:Y:S02]  /*1380*/  LDS.64 R28, [UR5+0x28] ;  /* 0x00002805ff1c7984 */ /* 0x000e640008000a00 */
[----:B------:R-:W-:-:S04]  /*1390*/  HADD2 R22, R22.H0_H0, R23.H1_H1 ;  /* 0x3000001716167230 */ /* 0x000fc80000000800 */
[----:B--2---:R-:W-:-:S04]  /*13a0*/  HADD2 R22, R22.H0_H0, R24.H0_H0 ;  /* 0x2000001816167230 */ /* 0x004fc80000000800 */
[----:B------:R-:W-:-:S04]  /*13b0*/  HADD2 R22, R22.H0_H0, R24.H1_H1 ;  /* 0x3000001816167230 */ /* 0x000fc80000000800 */
[----:B------:R-:W-:-:S04]  /*13c0*/  HADD2 R22, R22.H0_H0, R25.H0_H0 ;  /* 0x2000001916167230 */ /* 0x000fc80000000800 */
[----:B------:R-:W-:-:S04]  /*13d0*/  HADD2 R22, R22.H0_H0, R25.H1_H1 ;  /* 0x3000001916167230 */ /* 0x000fc80000000800 */
[----:B0-----:R-:W-:-:S04]  /*13e0*/  HADD2 R22, R22.H0_H0, R26.H0_H0 ;  /* 0x2000001a16167230 */ /* 0x001fc80000000800 */
[----:B------:R-:W-:-:S04]  /*13f0*/  HADD2 R22, R22.H0_H0, R26.H1_H1 ;  /* 0x3000001a16167230 */ /* 0x000fc80000000800 */
[----:B------:R-:W-:-:S04]  /*1400*/  HADD2 R22, R22.H0_H0, R27.H0_H0 ;  /* 0x2000001b16167230 */ /* 0x000fc80000000800 */
[----:B------:R-:W-:-:S04]  /*1410*/  HADD2 R22, R22.H0_H0, R27.H1_H1 ;  /* 0x3000001b16167230 */ /* 0x000fc80000000800 */
[----:B-1----:R-:W-:-:S04]  /*1420*/  HADD2 R22, R22.H0_H0, R28.H0_H0 ;  /* 0x2000001c16167230 */ /* 0x002fc80000000800 */
[----:B------:R-:W-:-:S04]  /*1430*/  HADD2 R22, R22.H0_H0, R28.H1_H1 ;  /* 0x3000001c16167230 */ /* 0x000fc80000000800 */
[----:B------:R-:W-:-:S04]  /*1440*/  HADD2 R22, R22.H0_H0, R29.H0_H0 ;  /* 0x2000001d16167230 */ /* 0x000fc80000000800 */
[----:B------:R-:W-:-:S05]  /*1450*/  HADD2 R22, R22.H0_H0, R29.H1_H1 ;  /* 0x3000001d16167230 */ /* 0x000fca0000000800 */
[----:B------:R-:W-:-:S07]  /*1460*/  PRMT R29, R22, 0x7610, R29 ;  /* 0x00007610161d7816 */ /* 0x000fce000000001d */
.L_x_170:
[----:B------:R-:W-:Y:S05]  /*1470*/  BSYNC.RECONVERGENT B0 ;  /* 0x0000000000007941 */ /* 0x000fea0003800200 */
.L_x_169:
[----:B------:R-:W2:Y:S08]  /*1480*/  LDC R27, c[0x0][0x394] ;  /* 0x0000e500ff1b7b82 */ /* 0x000eb00000000800 */
[----:B-1----:R-:W1:Y:S01]  /*1490*/  @!P0 LDC.64 R22, c[0x0][0x380] ;  /* 0x0000e000ff168b82 */ /* 0x002e620000000a00 */
[----:B--2---:R-:W-:-:S04]  /*14a0*/  @!P0 IMAD R25, R27, UR4, R14 ;  /* 0x000000041b198c24 */ /* 0x004fc8000f8e020e */
[----:B-1----:R-:W-:-:S03]  /*14b0*/  @!P0 IMAD.WIDE R22, R25, 0x2, R22 ;  /* 0x0000000219168825 */ /* 0x002fc600078e0216 */
[----:B------:R-:W-:Y:S06]  /*14c0*/  BAR.SYNC.DEFER_BLOCKING 0x0 ;  /* 0x0000000000007b1d */ /* 0x000fec0000010000 */
[----:B------:R-:W2:Y:S01]  /*14d0*/  @!P0 LDG.E.U16 R24, desc[UR10][R22.64] ;  /* 0x0000000a16188981 */ /* 0x000ea2000c1e1500 */
[----:B------:R-:W-:Y:S01]  /*14e0*/  IADD3 R14, PT, PT, R14, UR8, RZ ;  /* 0x000000080e0e7c10 */ /* 0x000fe2000fffe0ff */
[----:B--2---:R-:W-:-:S05]  /*14f0*/  @!P0 HADD2 R24, R24.H0_H0, R29.H0_H0 ;  /* 0x2000001d18188230 */ /* 0x004fca0000000800 */
[----:B------:R1:W-:Y:S01]  /*1500*/  @!P0 STG.E.U16 desc[UR10][R22.64], R24 ;  /* 0x0000001816008986 */ /* 0x0003e2000c10150a */
[----:B------:R-:W-:-:S13]  /*1510*/  ISETP.GE.AND P0, PT, R14, R27, PT ;  /* 0x0000001b0e00720c */ /* 0x000fda0003f06270 */
[----:B-1----:R-:W-:Y:S05]  /*1520*/  @!P0 BRA `(.L_x_171) ;  /* 0xffffffec006c8947 */ /* 0x002fea000383ffff */
.L_x_157:
[----:B------:R-:W1:Y:S01]  /*1530*/  LDCU UR5, c[0x0][0x370] ;  /* 0x00006e00ff0577ac */ /* 0x000e620008000800 */
[----:B------:R-:W2:Y:S01]  /*1540*/  LDCU UR6, c[0x0][0x390] ;  /* 0x00007200ff0677ac */ /* 0x000ea20008000800 */
[----:B-1----:R-:W-:-:S04]  /*1550*/  UIADD3 UR4, UPT, UPT, UR5, UR4, URZ ;  /* 0x0000000405047290 */ /* 0x002fc8000fffe0ff */
[----:B--2---:R-:W-:-:S09]  /*1560*/  UISETP.GE.AND UP0, UPT, UR4, UR6, UPT ;  /* 0x000000060400728c */ /* 0x004fd2000bf06270 */
[----:B------:R-:W-:Y:S05]  /*1570*/  BRA.U !UP0, `(.L_x_172) ;  /* 0xffffffe908e87547 */ /* 0x000fea000b83ffff */
[----:B------:R-:W-:Y:S05]  /*1580*/  EXIT ;  /* 0x000000000000794d */ /* 0x000fea0003800000 */
.L_x_173:
        /* <DEDUP_REMOVED lines=15> */
.L_x_458:


//--------------------- .text._Z24split_k_reduction_kernelI6__halfLi256EEvPT_PKS1_iii --------------------------
	.section	.text._Z24split_k_reduction_kernelI6__halfLi256EEvPT_PKS1_iii,"ax",@progbits
	.align	128
        .global         _Z24split_k_reduction_kernelI6__halfLi256EEvPT_PKS1_iii
        .type           _Z24split_k_reduction_kernelI6__halfLi256EEvPT_PKS1_iii,@function
        .size           _Z24split_k_reduction_kernelI6__halfLi256EEvPT_PKS1_iii,(.L_x_459 - _Z24split_k_reduction_kernelI6__halfLi256EEvPT_PKS1_iii)
        .other          _Z24split_k_reduction_kernelI6__halfLi256EEvPT_PKS1_iii,@"STO_CUDA_ENTRY STV_DEFAULT"
_Z24split_k_reduction_kernelI6__halfLi256EEvPT_PKS1_iii:
.text._Z24split_k_reduction_kernelI6__halfLi256EEvPT_PKS1_iii:
        /* <DEDUP_REMOVED lines=18> */
.L_x_189:
        /* <DEDUP_REMOVED lines=28> */
.L_x_188:
        /* <DEDUP_REMOVED lines=37> */
.L_x_179:
        /* <DEDUP_REMOVED lines=25> */
[----:B------:R-:W-:-:S06]  /*06c0*/  IMAD.WIDE R30, R49, 0x2, R24 ;  /* 0x00000002311e7825 */ /* 0x000fcc00078e0218 */
[----:B------:R-:W3:Y:S01]  /*06d0*/  LDG.E.U16.CONSTANT R30, desc[UR10][R30.64] ;  /* 0x0000000a1e1e7981 */ /* 0x000ee2000c1e9500 */
[----:B-----5:R-:W-:Y:S02]  /*06e0*/  HADD2 R51, R51.H0_H0, R33.H0_H0 ;  /* 0x2000002133337230 */ /* 0x020fe40000000800 */
        /* <DEDUP_REMOVED lines=39> */
[----:B------:R-:W-:Y:S01]  /*0960*/  HADD2 R31, R31.H0_H0, R24.H0_H0 ;  /* 0x200000181f1f7230 */ /* 0x000fe20000000800 */
[----:B------:R-:W-:Y:S06]  /*0970*/  @P0 BRA `(.L_x_179) ;  /* 0xfffffff800ec0947 */ /* 0x000fec000383ffff */
.L_x_178:
[----:B------:R-:W-:Y:S05]  /*0980*/  BSYNC.RECONVERGENT B1 ;  /* 0x0000000000017941 */ /* 0x000fea0003800200 */
.L_x_177:
        /* <DEDUP_REMOVED lines=54> */
.L_x_181:
[----:B------:R-:W-:Y:S05]  /*0cf0*/  BSYNC.RECONVERGENT B1 ;  /* 0x0000000000017941 */ /* 0x000fea0003800200 */
.L_x_180:
        /* <DEDUP_REMOVED lines=30> */
.L_x_183:
[----:B------:R-:W-:Y:S05]  /*0ee0*/  BSYNC.RECONVERGENT B1 ;  /* 0x0000000000017941 */ /* 0x000fea0003800200 */
.L_x_182:
        /* <DEDUP_REMOVED lines=22> */
.L_x_176:
[----:B------:R-:W-:Y:S05]  /*1050*/  BSYNC.RECONVERGENT B0 ;  /* 0x0000000000007941 */ /* 0x000fea0003800200 */
.L_x_175:
        /* <DEDUP_REMOVED lines=36> */
.L_x_185:
[----:B------:R-:W-:Y:S05]  /*12a0*/  BSYNC.RECONVERGENT B0 ;  /* 0x0000000000007941 */ /* 0x000fea0003800200 */
.L_x_184:
        /* <DEDUP_REMOVED lines=9> */
[----:B-1----:R-:W-:-:S04]  /*1340*/  HADD2 R31, R31.H0_H0, R24.H1_H1 ;  /* 0x300000181f1f7230 */ /* 0x002fc80000000800 */
[----:B------:R-:W-:-:S04]  /*1350*/  HADD2 R31, R31.H0_H0, R25.H0_H0 ;  /* 0x200000191f1f7230 */ /* 0x000fc80000000800 */
[----:B------:R-:W-:-:S04]  /*1360*/  HADD2 R31, R31.H0_H0, R25.H1_H1 ;  /* 0x300000191f1f7230 */ /* 0x000fc80000000800 */
[----:B--2---:R-:W-:-:S04]  /*1370*/  HADD2 R31, R31.H0_H0, R26.H0_H0 ;  /* 0x2000001a1f1f7230 */ /* 0x004fc80000000800 */
[----:B------:R-:W-:-:S04]  /*1380*/  HADD2 R31, R31.H0_H0, R26.H1_H1 ;  /* 0x3000001a1f1f7230 */ /* 0x000fc80000000800 */
[----:B------:R-:W-:-:S04]  /*1390*/  HADD2 R31, R31.H0_H0, R27.H0_H0 ;  /* 0x2000001b1f1f7230 */ /* 0x000fc80000000800 */
[----:B------:R-:W-:-:S07]  /*13a0*/  HADD2 R31, R31.H0_H0, R27.H1_H1 ;  /* 0x3000001b1f1f7230 */ /* 0x000fce0000000800 */
.L_x_187:
[----:B------:R-:W-:Y:S05]  /*13b0*/  BSYNC.RECONVERGENT B0 ;  /* 0x0000000000007941 */ /* 0x000fea0003800200 */
.L_x_186:
        /* <DEDUP_REMOVED lines=11> */
.L_x_174:
[----:B------:R-:W1:Y:S01]  /*1470*/  LDCU UR5, c[0x0][0x370] ;  /* 0x00006e00ff0577ac */ /* 0x000e620008000800 */
[----:B------:R-:W2:Y:S01]  /*1480*/  LDCU UR6, c[0x0][0x390] ;  /* 0x00007200ff0677ac */ /* 0x000ea20008000800 */
[----:B-1----:R-:W-:-:S04]  /*1490*/  UIADD3 UR4, UPT, UPT, UR5, UR4, URZ ;  /* 0x0000000405047290 */ /* 0x002fc8000fffe0ff */
[----:B--2---:R-:W-:-:S09]  /*14a0*/  UISETP.GE.AND UP0, UPT, UR4, UR6, UPT ;  /* 0x000000060400728c */ /* 0x004fd2000bf06270 */
[----:B------:R-:W-:Y:S05]  /*14b0*/  BRA.U !UP0, `(.L_x_189) ;  /* 0xffffffed08187547 */ /* 0x000fea000b83ffff */
[----:B------:R-:W-:Y:S05]  /*14c0*/  EXIT ;  /* 0x000000000000794d */ /* 0x000fea0003800000 */
.L_x_190:
        /* <DEDUP_REMOVED lines=11> */
.L_x_459:


//--------------------- .text._Z24split_k_reduction_kernelI6__halfLi128EEvPT_PKS1_iii --------------------------
	.section	.text._Z24split_k_reduction_kernelI6__halfLi128EEvPT_PKS1_iii,"ax",@progbits
	.align	128
        .global         _Z24split_k_reduction_kernelI6__halfLi128EEvPT_PKS1_iii
        .type           _Z24split_k_reduction_kernelI6__halfLi128EEvPT_PKS1_iii,@function
        .size           _Z24split_k_reduction_kernelI6__halfLi128EEvPT_PKS1_iii,(.L_x_460 - _Z24split_k_reduction_kernelI6__halfLi128EEvPT_PKS1_iii)
        .other          _Z24split_k_reduction_kernelI6__halfLi128EEvPT_PKS1_iii,@"STO_CUDA_ENTRY STV_DEFAULT"
_Z24split_k_reduction_kernelI6__halfLi128EEvPT_PKS1_iii:
.text._Z24split_k_reduction_kernelI6__halfLi128EEvPT_PKS1_iii:
        /* <DEDUP_REMOVED lines=18> */
.L_x_204:
        /* <DEDUP_REMOVED lines=28> */
.L_x_203:
        /* <DEDUP_REMOVED lines=37> */
.L_x_196:
        /* <DEDUP_REMOVED lines=8> */
[----:B--2---:R-:W-:-:S04]  /*05b0*/  HADD2 R43, R32.H0_H0, R43.H0_H0 ;  /* 0x2000002b202b7230 */ /* 0x004fc80000000800 */
[----:B---3--:R-:W-:-:S04]  /*05c0*/  HADD2 R32, R43.H0_H0, R40.H0_H0 ;  /* 0x200000282b207230 */ /* 0x008fc80000000800 */
[----:B----4-:R-:W-:Y:S02]  /*05d0*/  HADD2 R32, R32.H0_H0, R50.H0_H0 ;  /* 0x2000003220207230 */ /* 0x010fe40000000800 */
        /* <DEDUP_REMOVED lines=9> */
[----:B--2---:R-:W-:-:S04]  /*0670*/  HADD2 R32, R32.H0_H0, R50.H0_H0 ;  /* 0x2000003220207230 */ /* 0x004fc80000000800 */
[----:B----4-:R-:W-:-:S04]  /*0680*/  HADD2 R32, R32.H0_H0, R52.H0_H0 ;  /* 0x2000003420207230 */ /* 0x010fc80000000800 */
[----:B---3--:R-:W-:Y:S02]  /*0690*/  HADD2 R32, R32.H0_H0, R41.H0_H0 ;  /* 0x2000002920207230 */ /* 0x008fe40000000800 */
[----:B------:R-:W-:-:S05]  /*06a0*/  IMAD.WIDE R40, R16, 0x2, R36 ;  /* 0x0000000210287825 */ /* 0x000fca00078e0224 */
[----:B------:R0:W2:Y:S01]  /*06b0*/  LDG.E.U16.CONSTANT R50, desc[UR8][R40.64] ;  /* 0x0000000828327981 */ /* 0x0000a2000c1e9500 */
[----:B-----5:R-:W-:Y:S02]  /*06c0*/  HADD2 R32, R32.H0_H0, R43.H0_H0 ;  /* 0x2000002b20207230 */ /* 0x020fe40000000800 */
[----:B------:R-:W-:-:S06]  /*06d0*/  IMAD.WIDE R42, R49, 0x2, R36 ;  /* 0x00000002312a7825 */ /* 0x000fcc00078e0224 */
[----:B------:R-:W3:Y:S01]  /*06e0*/  LDG.E.U16.CONSTANT R43, desc[UR8][R42.64] ;  /* 0x000000082a2b7981 */ /* 0x000ee2000c1e9500 */
[----:B0-----:R-:W-:-:S05]  /*06f0*/  IMAD.WIDE R40, R46, 0x2, R36 ;  /* 0x000000022e287825 */ /* 0x001fca00078e0224 */
[----:B------:R0:W4:Y:S02]  /*0700*/  LDG.E.U16.CONSTANT R52, desc[UR8][R40.64] ;  /* 0x0000000828347981 */ /* 0x000124000c1e9500 */
[----:B0-----:R-:W-:-:S06]  /*0710*/  IMAD.WIDE R40, R44, 0x2, R36 ;  /* 0x000000022c287825 */ /* 0x001fcc00078e0224 */
[----:B------:R-:W5:Y:S01]  /*0720*/  LDG.E.U16.CONSTANT R41, desc[UR8][R40.64] ;  /* 0x0000000828297981 */ /* 0x000f62000c1e9500 */
[----:B--2---:R-:W-:-:S04]  /*0730*/  HADD2 R32, R32.H0_H0, R50.H0_H0 ;  /* 0x2000003220207230 */ /* 0x004fc80000000800 */
[----:B------:R-:W-:Y:S02]  /*0740*/  HADD2 R32, R32.H0_H0, R39.H0_H0 ;  /* 0x2000002720207230 */ /* 0x000fe40000000800 */
[----:B------:R-:W-:-:S04]  /*0750*/  IMAD.WIDE R38, R51, 0x2, R36 ;  /* 0x0000000233267825 */ /* 0x000fc800078e0224 */
[----:B----4-:R-:W-:-:S04]  /*0760*/  HADD2 R32, R32.H0_H0, R52.H0_H0 ;  /* 0x2000003420207230 */ /* 0x010fc80000000800 */
[----:B---3--:R-:W-:Y:S02]  /*0770*/  HADD2 R50, R32.H0_H0, R43.H0_H0 ;  /* 0x2000002b20327230 */ /* 0x008fe40000000800 */
        /* <DEDUP_REMOVED lines=28> */
[----:B-----5:R-:W-:-:S04]  /*0940*/  HADD2 R32, R32.H0_H0, R41.H0_H0 ;  /* 0x2000002920207230 */ /* 0x020fc80000000800 */
[----:B---3--:R-:W-:-:S04]  /*0950*/  HADD2 R32, R32.H0_H0, R43.H0_H0 ;  /* 0x2000002b20207230 */ /* 0x008fc80000000800 */
[----:B------:R-:W-:Y:S01]  /*0960*/  HADD2 R32, R32.H0_H0, R37.H0_H0 ;  /* 0x2000002520207230 */ /* 0x000fe20000000800 */
[----:B------:R-:W-:Y:S06]  /*0970*/  @P0 BRA `(.L_x_196) ;  /* 0xfffffff800ec0947 */ /* 0x000fec000383ffff */
.L_x_195:
[----:B------:R-:W-:Y:S05]  /*0980*/  BSYNC.RECONVERGENT B1 ;  /* 0x0000000000017941 */ /* 0x000fea0003800200 */
.L_x_194:
        /* <DEDUP_REMOVED lines=54> */
.L_x_198:
[----:B------:R-:W-:Y:S05]  /*0cf0*/  BSYNC.RECONVERGENT B1 ;  /* 0x0000000000017941 */ /* 0x000fea0003800200 */
.L_x_197:
        /* <DEDUP_REMOVED lines=29> */
[----:B-----5:R-:W-:-:S05]  /*0ed0*/  HADD2 R41, R41.H0_H0, R42.H0_H0 ;  /* 0x2000002a29297230 */ /* 0x020fca0000000800 */
[----:B------:R-:W-:-:S07]  /*0ee0*/  PRMT R32, R41, 0x7610, R32 ;  /* 0x0000761029207816 */ /* 0x000fce0000000020 */
.L_x_200:
[----:B------:R-:W-:Y:S05]  /*0ef0*/  BSYNC.RECONVERGENT B1 ;  /* 0x0000000000017941 */ /* 0x000fea0003800200 */
.L_x_199:
        /* <DEDUP_REMOVED lines=22> */
.L_x_193:
[----:B------:R-:W-:Y:S05]  /*1060*/  BSYNC.RECONVERGENT B0 ;  /* 0x0000000000007941 */ /* 0x000fea0003800200 */
.L_x_192:
[----:B------:R-:W0:Y:S01]  /*1070*/  S2R R20, SR_LANEID ;  /* 0x0000000000147919 */ /* 0x000e220000000000 */
[----:B------:R-:W-:Y:S01]  /*1080*/  LOP3.LUT R14, R32, 0xffff, RZ, 0xc0, !PT ;  /* 0x0000ffff200e7812 */ /* 0x000fe200078ec0ff */
[----:B------:R-:W-:Y:S04]  /*1090*/  BSSY.RECONVERGENT B0, `(.L_x_201) ;  /* 0x0000021000007945 */ /* 0x000fe80003800200 */
        /* <DEDUP_REMOVED lines=24> */
[----:B0-----:R-:W-:-:S12]  /*1220*/  HADD2 R32, R32.H0_H0, R39.H0_H0 ;  /* 0x2000002720207230 */ /* 0x001fd80000000800 */
[----:B------:R-:W0:Y:S01]  /*1230*/  @!P0 S2R R37, SR_CgaCtaId ;  /* 0x0000000000258919 */ /* 0x000e220000008800 */
[----:B------:R-:W-:Y:S02]  /*1240*/  @!P0 MOV R16, 0x400 ;  /* 0x0000040000108802 */ /* 0x000fe40000000f00 */
[----:B------:R-:W-:-:S04]  /*1250*/  @!P0 SHF.R.U32.HI R14, RZ, 0x4, R0 ;  /* 0x00000004ff0e8819 */ /* 0x000fc80000011600 */
[----:B------:R-:W-:Y:S02]  /*1260*/  @!P0 LOP3.LUT R14, R14, 0x3e, RZ, 0xc0, !PT ;  /* 0x0000003e0e0e8812 */ /* 0x000fe400078ec0ff */
[----:B0-----:R-:W-:-:S04]  /*1270*/  @!P0 LEA R37, R37, R16, 0x18 ;  /* 0x0000001025258211 */ /* 0x001fc800078ec0ff */
[----:B------:R-:W-:-:S05]  /*1280*/  @!P0 IADD3 R37, PT, PT, R14, R37, RZ ;  /* 0x000000250e258210 */ /* 0x000fca0007ffe0ff */
[----:B------:R1:W-:Y:S02]  /*1290*/  @!P0 STS.U16 [R37+0x4], R32 ;  /* 0x0000042025008388 */ /* 0x0003e40000000400 */
.L_x_202:
[----:B------:R-:W-:Y:S05]  /*12a0*/  BSYNC.RECONVERGENT B0 ;  /* 0x0000000000007941 */ /* 0x000fea0003800200 */
.L_x_201:
        /* <DEDUP_REMOVED lines=14> */
[----:B0-----:R-:W-:-:S04]  /*1390*/  @!P0 HADD2 R39, R32.H0_H0, R39.H0_H0 ;  /* 0x2000002720278230 */ /* 0x001fc80000000800 */
[----:B-1----:R-:W-:-:S04]  /*13a0*/  @!P0 HADD2 R39, R39.H0_H0, R14.H0_H0 ;  /* 0x2000000e27278230 */ /* 0x002fc80000000800 */
[----:B------:R-:W-:-:S05]  /*13b0*/  @!P0 HADD2 R39, R39.H0_H0, R14.H1_H1 ;  /* 0x3000000e27278230 */ /* 0x000fca0000000800 */
[----:B------:R-:W-:-:S05]  /*13c0*/  @!P0 PRMT R32, R39, 0x7610, R32 ;  /* 0x0000761027208816 */ /* 0x000fca0000000020 */
[----:B--2---:R-:W-:-:S05]  /*13d0*/  @!P0 HADD2 R41, R41.H0_H0, R32.H0_H0 ;  /* 0x2000002029298230 */ /* 0x004fca0000000800 */
[----:B------:R0:W-:Y:S01]  /*13e0*/  @!P0 STG.E.U16 desc[UR8][R36.64], R41 ;  /* 0x0000002924008986 */ /* 0x0001e2000c101508 */
[----:B------:R-:W-:-:S13]  /*13f0*/  ISETP.GE.AND P0, PT, R12, R43, PT ;  /* 0x0000002b0c00720c */ /* 0x000fda0003f06270 */
[----:B0-----:R-:W-:Y:S05]  /*1400*/  @!P0 BRA `(.L_x_203) ;  /* 0xffffffec00b48947 */ /* 0x001fea000383ffff */
.L_x_191:
[----:B------:R-:W0:Y:S01]  /*1410*/  LDCU UR5, c[0x0][0x370] ;  /* 0x00006e00ff0577ac */ /* 0x000e220008000800 */
[----:B------:R-:W1:Y:S01]  /*1420*/  LDCU UR10, c[0x0][0x390] ;  /* 0x00007200ff0a77ac */ /* 0x000e620008000800 */
[----:B0-----:R-:W-:-:S04]  /*1430*/  UIADD3 UR4, UPT, UPT, UR5, UR4, URZ ;  /* 0x0000000405047290 */ /* 0x001fc8000fffe0ff */
[----:B-1----:R-:W-:-:S09]  /*1440*/  UISETP.GE.AND UP0, UPT, UR4, UR10, UPT ;  /* 0x0000000a0400728c */ /* 0x002fd2000bf06270 */
[----:B------:R-:W-:Y:S05]  /*1450*/  BRA.U !UP0, `(.L_x_204) ;  /* 0xffffffed08307547 */ /* 0x000fea000b83ffff */
[----:B------:R-:W-:Y:S05]  /*1460*/  EXIT ;  /* 0x000000000000794d */ /* 0x000fea0003800000 */
.L_x_205:
        /* <DEDUP_REMOVED lines=9> */
.L_x_460:


//--------------------- .text._Z28split_k_implicit_gemm_stage1I6__halfiLi512ELb0EEvPKT_S3_PS1_PKT0_S7_iiiii --------------------------
	.section	.text._Z28split_k_implicit_gemm_stage1I6__halfiLi512ELb0EEvPKT_S3_PS1_PKT0_S7_iiiii,"ax",@progbits
	.align	128
        .global         _Z28split_k_implicit_gemm_stage1I6__halfiLi512ELb0EEvPKT_S3_PS1_PKT0_S7_iiiii
        .type           _Z28split_k_implicit_gemm_stage1I6__halfiLi512ELb0EEvPKT_S3_PS1_PKT0_S7_iiiii,@function
        .size           _Z28split_k_implicit_gemm_stage1I6__halfiLi512ELb0EEvPKT_S3_PS1_PKT0_S7_iiiii,(.L_x_461 - _Z28split_k_implicit_gemm_stage1I6__halfiLi512ELb0EEvPKT_S3_PS1_PKT0_S7_iiiii)
        .other          _Z28split_k_implicit_gemm_stage1I6__halfiLi512ELb0EEvPKT_S3_PS1_PKT0_S7_iiiii,@"STO_CUDA_ENTRY STV_DEFAULT"
_Z28split_k_implicit_gemm_stage1I6__halfiLi512ELb0EEvPKT_S3_PS1_PKT0_S7_iiiii:
.text._Z28split_k_implicit_gemm_stage1I6__halfiLi512ELb0EEvPKT_S3_PS1_PKT0_S7_iiiii:
        /* <DEDUP_REMOVED lines=23> */
.L_x_221:
[----:B------:R-:W0:Y:S02]  /*0170*/  LDCU UR5, c[0x0][0x3ac] ;  /* 0x00007580ff0577ac */ /* 0x000e240008000800 */
[----:B0-----:R-:W-:-:S09]  /*0180*/  UISETP.GE.AND UP0, UPT, UR11, UR5, UPT ;  /* 0x000000050b00728c */ /* 0x001fd2000bf06270 */
[----:B------:R-:W-:Y:S05]  /*0190*/  BRA.U UP0, `(.L_x_206) ;  /* 0x0000001500987547 */ /* 0x000fea000b800000 */
[----:B------:R-:W0:Y:S01]  /*01a0*/  S2R R6, SR_LANEID ;  /* 0x0000000000067919 */ /* 0x000e220000000000 */
[----:B------:R-:W-:-:S07]  /*01b0*/  MOV R8, UR11 ;  /* 0x0000000b00087c02 */ /* 0x000fce0008000f00 */
.L_x_220:
        /* <DEDUP_REMOVED lines=16> */
.L_x_211:
        /* <DEDUP_REMOVED lines=46> */
[----:B--2---:R-:W-:-:S05]  /*05a0*/  @P2 HFMA2 R18, R27.H0_H0, R18.H0_H0, R0.H0_H0 ;  /* 0x200000121b122231 */ /* 0x004fca0000040800 */
[----:B------:R-:W-:-:S05]  /*05b0*/  @P2 PRMT R0, R18, 0x7610, R0 ;  /* 0x0000761012002816 */ /* 0x000fca0000000000 */
[----:B---3--:R-:W-:Y:S02]  /*05c0*/  @P3 HFMA2 R10, R15.H0_H0, R10.H0_H0, R0.H0_H0 ;  /* 0x2000000a0f0a3231 */ /* 0x008fe40000040800 */
        /* <DEDUP_REMOVED lines=65> */
[----:B--2---:R-:W-:-:S05]  /*09e0*/  @P1 HFMA2 R18, R19.H0_H0, R18.H0_H0, R0.H0_H0 ;  /* 0x2000001213121231 */ /* 0x004fca0000040800 */
[----:B------:R-:W-:Y:S02]  /*09f0*/  @P1 PRMT R0, R18, 0x7610, R0 ;  /* 0x0000761012001816 */ /* 0x000fe40000000000 */
[----:B------:R-:W-:-:S04]  /*0a00*/  IADD3 R9, PT, PT, R9, 0x8, RZ ;  /* 0x0000000809097810 */ /* 0x000fc80007ffe0ff */
[----:B------:R-:W-:Y:S01]  /*0a10*/  ISETP.NE.AND P1, PT, R9, RZ, PT ;  /* 0x000000ff0900720c */ /* 0x000fe20003f25270 */
[----:B------:R-:W-:-:S05]  /*0a20*/  @P3 HFMA2 R20, R21.H0_H0, R20.H0_H0, R0.H0_H0 ;  /* 0x2000001415143231 */ /* 0x000fca0000040800 */
[----:B------:R-:W-:Y:S02]  /*0a30*/  @P3 PRMT R0, R20, 0x7610, R0 ;  /* 0x0000761014003816 */ /* 0x000fe40000000000 */
[----:B------:R-:W-:-:S03]  /*0a40*/  IADD3 R7, PT, PT, R7, 0x1000, RZ ;  /* 0x0000100007077810 */ /* 0x000fc60007ffe0ff */
[----:B---3--:R-:W-:-:S05]  /*0a50*/  @P4 HFMA2 R23, R23.H0_H0, R24.H0_H0, R0.H0_H0 ;  /* 0x2000001817174231 */ /* 0x008fca0000040800 */
[----:B------:R-:W-:-:S05]  /*0a60*/  @P4 PRMT R0, R23, 0x7610, R0 ;  /* 0x0000761017004816 */ /* 0x000fca0000000000 */
[----:B----4-:R-:W-:-:S05]  /*0a70*/  @P5 HFMA2 R22, R25.H0_H0, R22.H0_H0, R0.H0_H0 ;  /* 0x2000001619165231 */ /* 0x010fca0000040800 */
[----:B------:R-:W-:-:S05]  /*0a80*/  @P5 PRMT R0, R22, 0x7610, R0 ;  /* 0x0000761016005816 */ /* 0x000fca0000000000 */
[----:B------:R-:W-:-:S05]  /*0a90*/  @P6 HFMA2 R14, R17.H0_H0, R14.H0_H0, R0.H0_H0 ;  /* 0x2000000e110e6231 */ /* 0x000fca0000040800 */
[----:B------:R-:W-:-:S05]  /*0aa0*/  @P6 PRMT R0, R14, 0x7610, R0 ;  /* 0x000076100e006816 */ /* 0x000fca0000000000 */
[----:B-----5:R-:W-:-:S05]  /*0ab0*/  @P2 HFMA2 R26, R29.H0_H0, R26.H0_H0, R0.H0_H0 ;  /* 0x2000001a1d1a2231 */ /* 0x020fca0000040800 */
[----:B------:R-:W-:Y:S01]  /*0ac0*/  @P2 PRMT R0, R26, 0x7610, R0 ;  /* 0x000076101a002816 */ /* 0x000fe20000000000 */
[----:B------:R-:W-:Y:S06]  /*0ad0*/  @P1 BRA `(.L_x_211) ;  /* 0xfffffff400f81947 */ /* 0x000fec000383ffff */
.L_x_210:
[----:B------:R-:W-:Y:S05]  /*0ae0*/  BSYNC.RECONVERGENT B1 ;  /* 0x0000000000017941 */ /* 0x000fea0003800200 */
.L_x_209:
        /* <DEDUP_REMOVED lines=64> */
[----:B---3--:R-:W-:-:S05]  /*0ef0*/  @P0 HFMA2 R9, R22.H0_H0, R9.H0_H0, R0.H0_H0 ;  /* 0x2000000916090231 */ /* 0x008fca0000040800 */
[----:B------:R-:W-:-:S05]  /*0f00*/  @P0 PRMT R0, R9, 0x7610, R0 ;  /* 0x0000761009000816 */ /* 0x000fca0000000000 */
[----:B--2---:R-:W-:-:S05]  /*0f10*/  @P1 HFMA2 R20, R21.H0_H0, R20.H0_H0, R0.H0_H0 ;  /* 0x2000001415141231 */ /* 0x004fca0000040800 */
[----:B------:R-:W-:-:S05]  /*0f20*/  @P1 PRMT R0, R20, 0x7610, R0 ;  /* 0x0000761014001816 */ /* 0x000fca0000000000 */
[----:B-----5:R-:W-:-:S05]  /*0f30*/  @P2 HFMA2 R16, R19.H0_H0, R16.H0_H0, R0.H0_H0 ;  /* 0x2000001013102231 */ /* 0x020fca0000040800 */
[----:B------:R-:W-:-:S05]  /*0f40*/  @P2 PRMT R0, R16, 0x7610, R0 ;  /* 0x0000761010002816 */ /* 0x000fca0000000000 */
[----:B----4-:R-:W-:-:S05]  /*0f50*/  @P3 HFMA2 R13, R13.H0_H0, R10.H0_H0, R0.H0_H0 ;  /* 0x2000000a0d0d3231 */ /* 0x010fca0000040800 */
[----:B------:R-:W-:-:S07]  /*0f60*/  @P3 PRMT R0, R13, 0x7610, R0 ;  /* 0x000076100d003816 */ /* 0x000fce0000000000 */
.L_x_213:
[----:B------:R-:W-:Y:S05]  /*0f70*/  BSYNC.RECONVERGENT B1 ;  /* 0x0000000000017941 */ /* 0x000fea0003800200 */
.L_x_212:
        /* <DEDUP_REMOVED lines=36> */
[----:B---3--:R-:W-:-:S05]  /*11c0*/  @P1 HFMA2 R21, R21.H0_H0, R16.H0_H0, R0.H0_H0 ;  /* 0x2000001015151231 */ /* 0x008fca0000040800 */
[----:B------:R-:W-:-:S05]  /*11d0*/  @P1 PRMT R0, R21, 0x7610, R0 ;  /* 0x0000761015001816 */ /* 0x000fca0000000000 */
[----:B--2---:R-:W-:-:S05]  /*11e0*/  @P2 HFMA2 R15, R15.H0_H0, R10.H0_H0, R0.H0_H0 ;  /* 0x2000000a0f0f2231 */ /* 0x004fca0000040800 */
[----:B------:R-:W-:-:S07]  /*11f0*/  @P2 PRMT R0, R15, 0x7610, R0 ;  /* 0x000076100f002816 */ /* 0x000fce0000000000 */
.L_x_215:
[----:B------:R-:W-:Y:S05]  /*1200*/  BSYNC.RECONVERGENT B1 ;  /* 0x0000000000017941 */ /* 0x000fea0003800200 */
.L_x_214:
        /* <DEDUP_REMOVED lines=19> */
[----:B--2---:R-:W-:-:S07]  /*1340*/  HFMA2 R0, R13.H0_H0, R10.H0_H0, R0.H0_H0 ;  /* 0x2000000a0d007231 */ /* 0x004fce0000040800 */
.L_x_208:
[----:B------:R-:W-:Y:S05]  /*1350*/  BSYNC.RECONVERGENT B0 ;  /* 0x0000000000007941 */ /* 0x000fea0003800200 */
.L_x_207:
[----:B------:R-:W-:Y:S01]  /*1360*/  LOP3.LUT R7, R0, 0xffff, RZ, 0xc0, !PT ;  /* 0x0000ffff00077812 */ /* 0x000fe200078ec0ff */
[----:B------:R-:W-:Y:S01]  /*1370*/  BSSY.RECONVERGENT B0, `(.L_x_216) ;  /* 0x0000021000007945 */ /* 0x000fe20003800200 */
[----:B0-----:R-:W-:-:S04]  /*1380*/  ISETP.GT.AND P0, PT, R6, 0x1e, PT ;  /* 0x0000001e0600780c */ /* 0x001fc80003f04270 */
[----:B------:R-:W0:Y:S09]  /*1390*/  SHFL.DOWN PT, R7, R7, 0x1, 0x1f ;  /* 0x08201f0007077f89 */ /* 0x000e3200000e0000 */
        /* <DEDUP_REMOVED lines=30> */
.L_x_217:
[----:B------:R-:W-:Y:S05]  /*1580*/  BSYNC.RECONVERGENT B0 ;  /* 0x0000000000007941 */ /* 0x000fea0003800200 */
.L_x_216:
        /* <DEDUP_REMOVED lines=11> */
[----:B-1----:R-:W-:-:S04]  /*1640*/  HADD2 R0, R0.H0_H0, R16.H1_H1 ;  /* 0x3000001000007230 */ /* 0x002fc80000000800 */
[----:B------:R-:W-:-:S04]  /*1650*/  HADD2 R0, R0.H0_H0, R17.H0_H0 ;  /* 0x2000001100007230 */ /* 0x000fc80000000800 */
        /* <DEDUP_REMOVED lines=9> */
[----:B---3--:R-:W-:-:S04]  /*16f0*/  HADD2 R7, R7.H0_H0, R14.H0_H0 ;  /* 0x2000000e07077230 */ /* 0x008fc80000000800 */
[----:B------:R-:W-:-:S04]  /*1700*/  HADD2 R7, R7.H0_H0, R14.H1_H1 ;  /* 0x3000000e07077230 */ /* 0x000fc80000000800 */
[----:B------:R-:W-:-:S04]  /*1710*/  HADD2 R7, R7.H0_H0, R15.H0_H0 ;  /* 0x2000000f07077230 */ /* 0x000fc80000000800 */
[----:B------:R-:W-:-:S05]  /*1720*/  HADD2 R7, R7.H0_H0, R15.H1_H1 ;  /* 0x3000000f07077230 */ /* 0x000fca0000000800 */
[----:B------:R-:W-:-:S07]  /*1730*/  PRMT R0, R7, 0x7610, R0 ;  /* 0x0000761007007816 */ /* 0x000fce0000000000 */
.L_x_219:
[----:B------:R-:W-:Y:S05]  /*1740*/  BSYNC.RECONVERGENT B0 ;  /* 0x0000000000007941 */ /* 0x000fea0003800200 */
.L_x_218:
[----:B------:R-:W1:Y:S08]  /*1750*/  LDC R9, c[0x0][0x3ac] ;  /* 0x0000eb00ff097b82 */ /* 0x000e700000000800 */
[----:B0-----:R-:W0:Y:S01]  /*1760*/  @!P0 LDC.64 R10, c[0x0][0x390] ;  /* 0x0000e400ff0a8b82 */ /* 0x001e220000000a00 */
[----:B-1----:R-:W-:-:S04]  /*1770*/  @!P0 IMAD R7, R9, UR4, R8 ;  /* 0x0000000409078c24 */ /* 0x002fc8000f8e0208 */
[----:B0-----:R-:W-:-:S03]  /*1780*/  @!P0 IMAD.WIDE R10, R7, 0x2, R10 ;  /* 0x00000002070a8825 */ /* 0x001fc600078e020a */
[----:B------:R-:W-:Y:S06]  /*1790*/  BAR.SYNC.DEFER_BLOCKING 0x0 ;  /* 0x0000000000007b1d */ /* 0x000fec0000010000 */
[----:B------:R-:W2:Y:S01]  /*17a0*/  @!P0 LDG.E.U16 R7, desc[UR14][R10.64] ;  /* 0x0000000e0a078981 */ /* 0x000ea2000c1e1500 */
[----:B------:R-:W-:Y:S01]  /*17b0*/  IADD3 R8, PT, PT, R8, UR12, RZ ;  /* 0x0000000c08087c10 */ /* 0x000fe2000fffe0ff */
[----:B--2---:R-:W-:-:S05]  /*17c0*/  @!P0 HADD2 R7, R7.H0_H0, R0.H0_H0 ;  /* 0x2000000007078230 */ /* 0x004fca0000000800 */
[----:B------:R1:W-:Y:S01]  /*17d0*/  @!P0 STG.E.U16 desc[UR14][R10.64], R7 ;  /* 0x000000070a008986 */ /* 0x0003e2000c10150e */
[----:B------:R-:W-:-:S13]  /*17e0*/  ISETP.GE.AND P0, PT, R8, R9, PT ;  /* 0x000000090800720c */ /* 0x000fda0003f06270 */
[----:B-1----:R-:W-:Y:S05]  /*17f0*/  @!P0 BRA `(.L_x_220) ;  /* 0xffffffe800708947 */ /* 0x002fea000383ffff */
.L_x_206:
[----:B------:R-:W0:Y:S01]  /*1800*/  LDCU UR5, c[0x0][0x370] ;  /* 0x00006e00ff0577ac */ /* 0x000e220008000800 */
[----:B------:R-:W1:Y:S01]  /*1810*/  LDCU UR10, c[0x0][0x3a8] ;  /* 0x00007500ff0a77ac */ /* 0x000e620008000800 */
[----:B0-----:R-:W-:-:S04]  /*1820*/  UIADD3 UR4, UPT, UPT, UR5, UR4, URZ ;  /* 0x0000000405047290 */ /* 0x001fc8000fffe0ff */
[----:B-1----:R-:W-:-:S09]  /*1830*/  UISETP.GE.AND UP0, UPT, UR4, UR10, UPT ;  /* 0x0000000a0400728c */ /* 0x002fd2000bf06270 */
[----:B------:R-:W-:Y:S05]  /*1840*/  BRA.U !UP0, `(.L_x_221) ;  /* 0xffffffe908487547 */ /* 0x000fea000b83ffff */
[----:B------:R-:W-:Y:S05]  /*1850*/  EXIT ;  /* 0x000000000000794d */ /* 0x000fea0003800000 */
.L_x_222:
        /* <DEDUP_REMOVED lines=10> */
.L_x_461:


//--------------------- .text._Z28split_k_implicit_gemm_stage1I6__halfiLi512ELb1EEvPKT_S3_PS1_PKT0_S7_iiiii --------------------------
	.section	.text._Z28split_k_implicit_gemm_stage1I6__halfiLi512ELb1EEvPKT_S3_PS1_PKT0_S7_iiiii,"ax",@progbits
	.align	128
        .global         _Z28split_k_implicit_gemm_stage1I6__halfiLi512ELb1EEvPKT_S3_PS1_PKT0_S7_iiiii
        .type           _Z28split_k_implicit_gemm_stage1I6__halfiLi512ELb1EEvPKT_S3_PS1_PKT0_S7_iiiii,@function
        .size           _Z28split_k_implicit_gemm_stage1I6__halfiLi512ELb1EEvPKT_S3_PS1_PKT0_S7_iiiii,(.L_x_462 - _Z28split_k_implicit_gemm_stage1I6__halfiLi512ELb1EEvPKT_S3_PS1_PKT0_S7_iiiii)
        .other          _Z28split_k_implicit_gemm_stage1I6__halfiLi512ELb1EEvPKT_S3_PS1_PKT0_S7_iiiii,@"STO_CUDA_ENTRY STV_DEFAULT"
_Z28split_k_implicit_gemm_stage1I6__halfiLi512ELb1EEvPKT_S3_PS1_PKT0_S7_iiiii:
.text._Z28split_k_implicit_gemm_stage1I6__halfiLi512ELb1EEvPKT_S3_PS1_PKT0_S7_iiiii:
        /* <DEDUP_REMOVED lines=23> */
.L_x_241:
[----:B0-----:R-:W0:Y:S02]  /*0170*/  LDCU UR5, c[0x0][0x3ac] ;  /* 0x00007580ff0577ac */ /* 0x001e240008000800 */
[----:B0-----:R-:W-:-:S09]  /*0180*/  UISETP.GE.AND UP0, UPT, UR11, UR5, UPT ;  /* 0x000000050b00728c */ /* 0x001fd2000bf06270 */
[----:B-1----:R-:W-:Y:S05]  /*0190*/  BRA.U UP0, `(.L_x_223) ;  /* 0x0000001500d07547 */ /* 0x002fea000b800000 */
[----:B------:R-:W0:Y:S01]  /*01a0*/  S2R R6, SR_LANEID ;  /* 0x0000000000067919 */ /* 0x000e220000000000 */
[----:B------:R-:W-:-:S07]  /*01b0*/  MOV R8, UR11 ;  /* 0x0000000b00087c02 */ /* 0x000fce0008000f00 */
.L_x_240:
        /* <DEDUP_REMOVED lines=16> */
.L_x_228:
        /* <DEDUP_REMOVED lines=115> */
[----:B------:R-:W-:Y:S01]  /*09f0*/  @P1 PRMT R0, R18, 0x7610, R0 ;  /* 0x0000761012001816 */ /* 0x000fe20000000000 */
[----:B------:R-:W-:-:S05]  /*0a00*/  VIADD R9, R9, 0x8 ;  /* 0x0000000809097836 */ /* 0x000fca0000000000 */
        /* <DEDUP_REMOVED lines=13> */
.L_x_227:
[----:B------:R-:W-:Y:S05]  /*0ae0*/  BSYNC.RECONVERGENT B1 ;  /* 0x0000000000017941 */ /* 0x000fea0003800200 */
.L_x_226:
        /* <DEDUP_REMOVED lines=72> */
.L_x_230:
[----:B------:R-:W-:Y:S05]  /*0f70*/  BSYNC.RECONVERGENT B1 ;  /* 0x0000000000017941 */ /* 0x000fea0003800200 */
.L_x_229:
        /* <DEDUP_REMOVED lines=40> */
.L_x_232:
[----:B------:R-:W-:Y:S05]  /*1200*/  BSYNC.RECONVERGENT B1 ;  /* 0x0000000000017941 */ /* 0x000fea0003800200 */
.L_x_231:
        /* <DEDUP_REMOVED lines=20> */
.L_x_225:
[----:B------:R-:W-:Y:S05]  /*1350*/  BSYNC.RECONVERGENT B0 ;  /* 0x0000000000007941 */ /* 0x000fea0003800200 */
.L_x_224:
[----:B------:R-:W-:Y:S01]  /*1360*/  LOP3.LUT R7, R0, 0xffff, RZ, 0xc0, !PT ;  /* 0x0000ffff00077812 */ /* 0x000fe200078ec0ff */
[----:B------:R-:W-:Y:S01]  /*1370*/  BSSY.RECONVERGENT B0, `(.L_x_233) ;  /* 0x0000022000007945 */ /* 0x000fe20003800200 */
[----:B0-----:R-:W-:Y:S02]  /*1380*/  ISETP.GT.AND P0, PT, R6, 0x1e, PT ;  /* 0x0000001e0600780c */ /* 0x001fe40003f04270 */
[----:B------:R-:W-:Y:S02]  /*1390*/  ISETP.NE.AND P1, PT, R3, RZ, PT ;  /* 0x000000ff0300720c */ /* 0x000fe40003f25270 */
        /* <DEDUP_REMOVED lines=28> */
[----:B0-----:R-:W-:-:S05]  /*1560*/  @!P0 LEA R10, R10, R9, 0x18 ;  /* 0x000000090a0a8211 */ /* 0x001fca00078ec0ff */
[----:B------:R-:W-:-:S05]  /*1570*/  @!P0 IMAD.IADD R7, R7, 0x1, R10 ;  /* 0x0000000107078824 */ /* 0x000fca00078e020a */
[----:B------:R1:W-:Y:S02]  /*1580*/  @!P0 STS.U16 [R7+0x10], R0 ;  /* 0x0000100007008388 */ /* 0x0003e40000000400 */
.L_x_234:
[----:B------:R-:W-:Y:S05]  /*1590*/  BSYNC.RECONVERGENT B0 ;  /* 0x0000000000007941 */ /* 0x000fea0003800200 */
.L_x_233:
        /* <DEDUP_REMOVED lines=26> */
.L_x_236:
[----:B------:R-:W-:Y:S05]  /*1740*/  BSYNC.RECONVERGENT B0 ;  /* 0x0000000000007941 */ /* 0x000fea0003800200 */
.L_x_235:
        /* <DEDUP_REMOVED lines=14> */
.L_x_239:
[----:B-----5:R-:W-:-:S05]  /*1830*/  HADD2 R14, R9, R0.H0_H0 ;  /* 0x20000000090e7230 */ /* 0x020fca0000000000 */
[----:B------:R-:W-:-:S05]  /*1840*/  PRMT R7, R9, R15, R14 ;  /* 0x0000000f09077216 */ /* 0x000fca000000000e */
[----:B------:R-:W2:Y:S02]  /*1850*/  ATOM.E.CAS.STRONG.GPU PT, R14, [R12], R9, R7 ;  /* 0x000000090c0e738b */ /* 0x000ea400001ee107 */
[----:B--2---:R-:W-:Y:S02]  /*1860*/  ISETP.NE.U32.AND P0, PT, R14, R9, PT ;  /* 0x000000090e00720c */ /* 0x004fe40003f05070 */
[----:B------:R-:W-:-:S11]  /*1870*/  MOV R9, R14 ;  /* 0x0000000e00097202 */ /* 0x000fd60000000f00 */
[----:B------:R-:W-:Y:S05]  /*1880*/  @P0 BRA `(.L_x_239) ;  /* 0xfffffffc00e80947 */ /* 0x000fea000383ffff */
.L_x_238:
[----:B------:R-:W-:Y:S05]  /*1890*/  BSYNC.RECONVERGENT B0 ;  /* 0x0000000000007941 */ /* 0x000fea0003800200 */
.L_x_237:
[----:B------:R-:W2:Y:S01]  /*18a0*/  LDCU UR5, c[0x0][0x3ac] ;  /* 0x00007580ff0577ac */ /* 0x000ea20008000800 */
[----:B------:R-:W-:-:S04]  /*18b0*/  IADD3 R8, PT, PT, R8, UR12, RZ ;  /* 0x0000000c08087c10 */ /* 0x000fc8000fffe0ff */
[----:B--2---:R-:W-:-:S13]  /*18c0*/  ISETP.GE.AND P0, PT, R8, UR5, PT ;  /* 0x0000000508007c0c */ /* 0x004fda000bf06270 */
[----:B------:R-:W-:Y:S05]  /*18d0*/  @!P0 BRA `(.L_x_240) ;  /* 0xffffffe800388947 */ /* 0x000fea000383ffff */
.L_x_223:
[----:B------:R-:W2:Y:S01]  /*18e0*/  LDCU UR5, c[0x0][0x370] ;  /* 0x00006e00ff0577ac */ /* 0x000ea20008000800 */
[----:B------:R-:W3:Y:S01]  /*18f0*/  LDCU UR10, c[0x0][0x3a8] ;  /* 0x00007500ff0a77ac */ /* 0x000ee20008000800 */
[----:B--2---:R-:W-:-:S04]  /*1900*/  UIADD3 UR4, UPT, UPT, UR5, UR4, URZ ;  /* 0x0000000405047290 */ /* 0x004fc8000fffe0ff */
[----:B---3--:R-:W-:-:S09]  /*1910*/  UISETP.GE.AND UP0, UPT, UR4, UR10, UPT ;  /* 0x0000000a0400728c */ /* 0x008fd2000bf06270 */
[----:B------:R-:W-:Y:S05]  /*1920*/  BRA.U !UP0, `(.L_x_241) ;  /* 0xffffffe908107547 */ /* 0x000fea000b83ffff */
[----:B------:R-:W-:Y:S05]  /*1930*/  EXIT ;  /* 0x000000000000794d */ /* 0x000fea0003800000 */
.L_x_242:
        /* <DEDUP_REMOVED lines=12> */
.L_x_462:


//--------------------- .text._Z28split_k_implicit_gemm_stage1I6__halfiLi256ELb0EEvPKT_S3_PS1_PKT0_S7_iiiii --------------------------
	.section	.text._Z28split_k_implicit_gemm_stage1I6__halfiLi256ELb0EEvPKT_S3_PS1_PKT0_S7_iiiii,"ax",@progbits
	.align	128
        .global         _Z28split_k_implicit_gemm_stage1I6__halfiLi256ELb0EEvPKT_S3_PS1_PKT0_S7_iiiii
        .type           _Z28split_k_implicit_gemm_stage1I6__halfiLi256ELb0EEvPKT_S3_PS1_PKT0_S7_iiiii,@function
        .size           _Z28split_k_implicit_gemm_stage1I6__halfiLi256ELb0EEvPKT_S3_PS1_PKT0_S7_iiiii,(.L_x_463 - _Z28split_k_implicit_gemm_stage1I6__halfiLi256ELb0EEvPKT_S3_PS1_PKT0_S7_iiiii)
        .other          _Z28split_k_implicit_gemm_stage1I6__halfiLi256ELb0EEvPKT_S3_PS1_PKT0_S7_iiiii,@"STO_CUDA_ENTRY STV_DEFAULT"
_Z28split_k_implicit_gemm_stage1I6__halfiLi256ELb0EEvPKT_S3_PS1_PKT0_S7_iiiii:
.text._Z28split_k_implicit_gemm_stage1I6__halfiLi256ELb0EEvPKT_S3_PS1_PKT0_S7_iiiii:
        /* <DEDUP_REMOVED lines=23> */
.L_x_258:
[----:B------:R-:W0:Y:S02]  /*0170*/  LDCU UR5, c[0x0][0x3ac] ;  /* 0x00007580ff0577ac */ /* 0x000e240008000800 */
[----:B0-----:R-:W-:-:S09]  /*0180*/  UISETP.GE.AND UP0, UPT, UR11, UR5, UPT ;  /* 0x000000050b00728c */ /* 0x001fd2000bf06270 */
[----:B------:R-:W-:Y:S05]  /*0190*/  BRA.U UP0, `(.L_x_243) ;  /* 0x00000015006c7547 */ /* 0x000fea000b800000 */
[----:B------:R-:W0:Y:S01]  /*01a0*/  S2R R6, SR_LANEID ;  /* 0x0000000000067919 */ /* 0x000e220000000000 */
[----:B------:R-:W-:-:S07]  /*01b0*/  MOV R8, UR11 ;  /* 0x0000000b00087c02 */ /* 0x000fce0008000f00 */
.L_x_257:
        /* <DEDUP_REMOVED lines=16> */
.L_x_248:
        /* <DEDUP_REMOVED lines=130> */
.L_x_247:
[----:B------:R-:W-:Y:S05]  /*0ae0*/  BSYNC.RECONVERGENT B1 ;  /* 0x0000000000017941 */ /* 0x000fea0003800200 */
.L_x_246:
        /* <DEDUP_REMOVED lines=72> */
.L_x_250:
[----:B------:R-:W-:Y:S05]  /*0f70*/  BSYNC.RECONVERGENT B1 ;  /* 0x0000000000017941 */ /* 0x000fea0003800200 */
.L_x_249:
        /* <DEDUP_REMOVED lines=40> */
.L_x_252:
[----:B------:R-:W-:Y:S05]  /*1200*/  BSYNC.RECONVERGENT B1 ;  /* 0x0000000000017941 */ /* 0x000fea0003800200 */
.L_x_251:
        /* <DEDUP_REMOVED lines=20> */
.L_x_245:
[----:B------:R-:W-:Y:S05]  /*1350*/  BSYNC.RECONVERGENT B0 ;  /* 0x0000000000007941 */ /* 0x000fea0003800200 */
.L_x_244:
        /* <DEDUP_REMOVED lines=34> */
.L_x_254:
[----:B------:R-:W-:Y:S05]  /*1580*/  BSYNC.RECONVERGENT B0 ;  /* 0x0000000000007941 */ /* 0x000fea0003800200 */
.L_x_253:
        /* <DEDUP_REMOVED lines=9> */
[----:B-1----:R-:W-:-:S04]  /*1620*/  HADD2 R0, R0.H0_H0, R12.H1_H1 ;  /* 0x3000000c00007230 */ /* 0x002fc80000000800 */
[----:B------:R-:W-:-:S04]  /*1630*/  HADD2 R0, R0.H0_H0, R13.H0_H0 ;  /* 0x2000000d00007230 */ /* 0x000fc80000000800 */
[----:B------:R-:W-:-:S04]  /*1640*/  HADD2 R0, R0.H0_H0, R13.H1_H1 ;  /* 0x3000000d00007230 */ /* 0x000fc80000000800 */
[----:B0-----:R-:W-:-:S04]  /*1650*/  HADD2 R0, R0.H0_H0, R10.H0_H0 ;  /* 0x2000000a00007230 */ /* 0x001fc80000000800 */
[----:B------:R-:W-:-:S04]  /*1660*/  HADD2 R0, R0.H0_H0, R10.H1_H1 ;  /* 0x3000000a00007230 */ /* 0x000fc80000000800 */
[----:B------:R-:W-:-:S04]  /*1670*/  HADD2 R0, R0.H0_H0, R11.H0_H0 ;  /* 0x2000000b00007230 */ /* 0x000fc80000000800 */
[----:B------:R-:W-:-:S07]  /*1680*/  HADD2 R0, R0.H0_H0, R11.H1_H1 ;  /* 0x3000000b00007230 */ /* 0x000fce0000000800 */
.L_x_256:
[----:B------:R-:W-:Y:S05]  /*1690*/  BSYNC.RECONVERGENT B0 ;  /* 0x0000000000007941 */ /* 0x000fea0003800200 */
.L_x_255:
        /* <DEDUP_REMOVED lines=11> */
.L_x_243:
[----:B------:R-:W0:Y:S01]  /*1750*/  LDCU UR5, c[0x0][0x370] ;  /* 0x00006e00ff0577ac */ /* 0x000e220008000800 */
[----:B------:R-:W1:Y:S01]  /*1760*/  LDCU UR10, c[0x0][0x3a8] ;  /* 0x00007500ff0a77ac */ /* 0x000e620008000800 */
[----:B0-----:R-:W-:-:S04]  /*1770*/  UIADD3 UR4, UPT, UPT, UR5, UR4, URZ ;  /* 0x0000000405047290 */ /* 0x001fc8000fffe0ff */
[----:B-1----:R-:W-:-:S09]  /*1780*/  UISETP.GE.AND UP0, UPT, UR4, UR10, UPT ;  /* 0x0000000a0400728c */ /* 0x002fd2000bf06270 */
[----:B------:R-:W-:Y:S05]  /*1790*/  BRA.U !UP0, `(.L_x_258) ;  /* 0xffffffe908747547 */ /* 0x000fea000b83ffff */
[----:B------:R-:W-:Y:S05]  /*17a0*/  EXIT ;  /* 0x000000000000794d */ /* 0x000fea0003800000 */
.L_x_259:
        /* <DEDUP_REMOVED lines=13> */
.L_x_463:


//--------------------- .text._Z28split_k_implicit_gemm_stage1I6__halfiLi256ELb1EEvPKT_S3_PS1_PKT0_S7_iiiii --------------------------
	.section	.text._Z28split_k_implicit_gemm_stage1I6__halfiLi256ELb1EEvPKT_S3_PS1_PKT0_S7_iiiii,"ax",@progbits
	.align	128
        .global         _Z28split_k_implicit_gemm_stage1I6__halfiLi256ELb1EEvPKT_S3_PS1_PKT0_S7_iiiii
        .type           _Z28split_k_implicit_gemm_stage1I6__halfiLi256ELb1EEvPKT_S3_PS1_PKT0_S7_iiiii,@function
        .size           _Z28split_k_implicit_gemm_stage1I6__halfiLi256ELb1EEvPKT_S3_PS1_PKT0_S7_iiiii,(.L_x_464 - _Z28split_k_implicit_gemm_stage1I6__halfiLi256ELb1EEvPKT_S3_PS1_PKT0_S7_iiiii)
        .other          _Z28split_k_implicit_gemm_stage1I6__halfiLi256ELb1EEvPKT_S3_PS1_PKT0_S7_iiiii,@"STO_CUDA_ENTRY STV_DEFAULT"
_Z28split_k_implicit_gemm_stage1I6__halfiLi256ELb1EEvPKT_S3_PS1_PKT0_S7_iiiii:
.text._Z28split_k_implicit_gemm_stage1I6__halfiLi256ELb1EEvPKT_S3_PS1_PKT0_S7_iiiii:
        /* <DEDUP_REMOVED lines=23> */
.L_x_278:
[----:B0-----:R-:W0:Y:S02]  /*0170*/  LDCU UR5, c[0x0][0x3ac] ;  /* 0x00007580ff0577ac */ /* 0x001e240008000800 */
[----:B0-----:R-:W-:-:S09]  /*0180*/  UISETP.GE.AND UP0, UPT, UR11, UR5, UPT ;  /* 0x000000050b00728c */ /* 0x001fd2000bf06270 */
[----:B-1----:R-:W-:Y:S05]  /*0190*/  BRA.U UP0, `(.L_x_260) ;  /* 0x0000001500a47547 */ /* 0x002fea000b800000 */
[----:B------:R-:W0:Y:S01]  /*01a0*/  S2R R6, SR_LANEID ;  /* 0x0000000000067919 */ /* 0x000e220000000000 */
[----:B------:R-:W-:-:S07]  /*01b0*/  IMAD.U32 R8, RZ, RZ, UR11 ;  /* 0x0000000bff087e24 */ /* 0x000fce000f8e00ff */
.L_x_277:
        /* <DEDUP_REMOVED lines=16> */
.L_x_265:
        /* <DEDUP_REMOVED lines=119> */
[----:B------:R-:W-:Y:S01]  /*0a30*/  @P3 PRMT R0, R20, 0x7610, R0 ;  /* 0x0000761014003816 */ /* 0x000fe20000000000 */
[----:B------:R-:W-:-:S04]  /*0a40*/  VIADD R7, R7, 0x800 ;  /* 0x0000080007077836 */ /* 0x000fc80000000000 */
        /* <DEDUP_REMOVED lines=9> */
.L_x_264:
[----:B------:R-:W-:Y:S05]  /*0ae0*/  BSYNC.RECONVERGENT B1 ;  /* 0x0000000000017941 */ /* 0x000fea0003800200 */
.L_x_263:
        /* <DEDUP_REMOVED lines=72> */
.L_x_267:
[----:B------:R-:W-:Y:S05]  /*0f70*/  BSYNC.RECONVERGENT B1 ;  /* 0x0000000000017941 */ /* 0x000fea0003800200 */
.L_x_266:
        /* <DEDUP_REMOVED lines=36> */
[----:B---3--:R-:W-:-:S05]  /*11c0*/  @P1 HFMA2 R21, R21.H0_H0, R16.H0_H0, R0.H0_H0 ;  /* 0x2000001015151231 */ /* 0x008fca0000040800 */
[----:B------:R-:W-:-:S05]  /*11d0*/  @P1 PRMT R0, R21, 0x7610, R0 ;  /* 0x0000761015001816 */ /* 0x000fca0000000000 */
[----:B--2---:R-:W-:-:S05]  /*11e0*/  @P2 HFMA2 R15, R15.H0_H0, R10.H0_H0, R0.H0_H0 ;  /* 0x2000000a0f0f2231 */ /* 0x004fca0000040800 */
[----:B------:R-:W-:-:S07]  /*11f0*/  @P2 PRMT R0, R15, 0x7610, R0 ;  /* 0x000076100f002816 */ /* 0x000fce0000000000 */
.L_x_269:
[----:B------:R-:W-:Y:S05]  /*1200*/  BSYNC.RECONVERGENT B1 ;  /* 0x0000000000017941 */ /* 0x000fea0003800200 */
.L_x_268:
        /* <DEDUP_REMOVED lines=20> */
.L_x_262:
[----:B------:R-:W-:Y:S05]  /*1350*/  BSYNC.RECONVERGENT B0 ;  /* 0x0000000000007941 */ /* 0x000fea0003800200 */
.L_x_261:
        /* <DEDUP_REMOVED lines=35> */
.L_x_271:
[----:B------:R-:W-:Y:S05]  /*1590*/  BSYNC.RECONVERGENT B0 ;  /* 0x0000000000007941 */ /* 0x000fea0003800200 */
.L_x_270:
        /* <DEDUP_REMOVED lines=15> */
.L_x_273:
[----:B------:R-:W-:Y:S05]  /*1690*/  BSYNC.RECONVERGENT B0 ;  /* 0x0000000000007941 */ /* 0x000fea0003800200 */
.L_x_272:
        /* <DEDUP_REMOVED lines=14> */
.L_x_276:
[----:B-----5:R-:W-:-:S05]  /*1780*/  HADD2 R14, R9, R0.H0_H0 ;  /* 0x20000000090e7230 */ /* 0x020fca0000000000 */
[----:B------:R-:W-:-:S05]  /*1790*/  PRMT R7, R9, R15, R14 ;  /* 0x0000000f09077216 */ /* 0x000fca000000000e */
[----:B------:R-:W2:Y:S02]  /*17a0*/  ATOM.E.CAS.STRONG.GPU PT, R14, [R12], R9, R7 ;  /* 0x000000090c0e738b */ /* 0x000ea400001ee107 */
[----:B--2---:R-:W-:Y:S02]  /*17b0*/  ISETP.NE.U32.AND P0, PT, R14, R9, PT ;  /* 0x000000090e00720c */ /* 0x004fe40003f05070 */
[----:B------:R-:W-:-:S11]  /*17c0*/  MOV R9, R14 ;  /* 0x0000000e00097202 */ /* 0x000fd60000000f00 */
[----:B------:R-:W-:Y:S05]  /*17d0*/  @P0 BRA `(.L_x_276) ;  /* 0xfffffffc00e80947 */ /* 0x000fea000383ffff */
.L_x_275:
[----:B------:R-:W-:Y:S05]  /*17e0*/  BSYNC.RECONVERGENT B0 ;  /* 0x0000000000007941 */ /* 0x000fea0003800200 */
.L_x_274:
[----:B------:R-:W2:Y:S01]  /*17f0*/  LDCU UR5, c[0x0][0x3ac] ;  /* 0x00007580ff0577ac */ /* 0x000ea20008000800 */
[----:B------:R-:W-:-:S04]  /*1800*/  IADD3 R8, PT, PT, R8, UR12, RZ ;  /* 0x0000000c08087c10 */ /* 0x000fc8000fffe0ff */
[----:B--2---:R-:W-:-:S13]  /*1810*/  ISETP.GE.AND P0, PT, R8, UR5, PT ;  /* 0x0000000508007c0c */ /* 0x004fda000bf06270 */
[----:B------:R-:W-:Y:S05]  /*1820*/  @!P0 BRA `(.L_x_277) ;  /* 0xffffffe800648947 */ /* 0x000fea000383ffff */
.L_x_260:
[----:B------:R-:W2:Y:S01]  /*1830*/  LDCU UR5, c[0x0][0x370] ;  /* 0x00006e00ff0577ac */ /* 0x000ea20008000800 */
[----:B------:R-:W3:Y:S01]  /*1840*/  LDCU UR10, c[0x0][0x3a8] ;  /* 0x00007500ff0a77ac */ /* 0x000ee20008000800 */
[----:B--2---:R-:W-:-:S04]  /*1850*/  UIADD3 UR4, UPT, UPT, UR5, UR4, URZ ;  /* 0x0000000405047290 */ /* 0x004fc8000fffe0ff */
[----:B---3--:R-:W-:-:S09]  /*1860*/  UISETP.GE.AND UP0, UPT, UR4, UR10, UPT ;  /* 0x0000000a0400728c */ /* 0x008fd2000bf06270 */
[----:B------:R-:W-:Y:S05]  /*1870*/  BRA.U !UP0, `(.L_x_278) ;  /* 0xffffffe9083c7547 */ /* 0x000fea000b83ffff */
[----:B------:R-:W-:Y:S05]  /*1880*/  EXIT ;  /* 0x000000000000794d */ /* 0x000fea0003800000 */
.L_x_279:
        /* <DEDUP_REMOVED lines=15> */
.L_x_464:


//--------------------- .text._Z28split_k_implicit_gemm_stage1I6__halfiLi128ELb0EEvPKT_S3_PS1_PKT0_S7_iiiii --------------------------
	.section	.text._Z28split_k_implicit_gemm_stage1I6__halfiLi128ELb0EEvPKT_S3_PS1_PKT0_S7_iiiii,"ax",@progbits
	.align	128
        .global         _Z28split_k_implicit_gemm_stage1I6__halfiLi128ELb0EEvPKT_S3_PS1_PKT0_S7_iiiii
        .type           _Z28split_k_implicit_gemm_stage1I6__halfiLi128ELb0EEvPKT_S3_PS1_PKT0_S7_iiiii,@function
        .size           _Z28split_k_implicit_gemm_stage1I6__halfiLi128ELb0EEvPKT_S3_PS1_PKT0_S7_iiiii,(.L_x_465 - _Z28split_k_implicit_gemm_stage1I6__halfiLi128ELb0EEvPKT_S3_PS1_PKT0_S7_iiiii)
        .other          _Z28split_k_implicit_gemm_stage1I6__halfiLi128ELb0EEvPKT_S3_PS1_PKT0_S7_iiiii,@"STO_CUDA_ENTRY STV_DEFAULT"
_Z28split_k_implicit_gemm_stage1I6__halfiLi128ELb0EEvPKT_S3_PS1_PKT0_S7_iiiii:
.text._Z28split_k_implicit_gemm_stage1I6__halfiLi128ELb0EEvPKT_S3_PS1_PKT0_S7_iiiii:
        /* <DEDUP_REMOVED lines=23> */
.L_x_293:
[----:B------:R-:W0:Y:S02]  /*0170*/  LDCU UR5, c[0x0][0x3ac] ;  /* 0x00007580ff0577ac */ /* 0x000e240008000800 */
[----:B0-----:R-:W-:-:S09]  /*0180*/  UISETP.GE.AND UP0, UPT, UR10, UR5, UPT ;  /* 0x000000050a00728c */ /* 0x001fd2000bf06270 */
[----:B------:R-:W-:Y:S05]  /*0190*/  BRA.U UP0, `(.L_x_280) ;  /* 0x0000001500547547 */ /* 0x000fea000b800000 */
[----:B------:R-:W0:Y:S01]  /*01a0*/  S2R R6, SR_LANEID ;  /* 0x0000000000067919 */ /* 0x000e220000000000 */
[----:B------:R-:W-:-:S07]  /*01b0*/  IMAD.U32 R8, RZ, RZ, UR10 ;  /* 0x0000000aff087e24 */ /* 0x000fce000f8e00ff */
.L_x_292:
        /* <DEDUP_REMOVED lines=16> */
.L_x_285:
        /* <DEDUP_REMOVED lines=130> */
.L_x_284:
[----:B------:R-:W-:Y:S05]  /*0ae0*/  BSYNC.RECONVERGENT B1 ;  /* 0x0000000000017941 */ /* 0x000fea0003800200 */
.L_x_283:
        /* <DEDUP_REMOVED lines=72> */
.L_x_287:
[----:B------:R-:W-:Y:S05]  /*0f70*/  BSYNC.RECONVERGENT B1 ;  /* 0x0000000000017941 */ /* 0x000fea0003800200 */
.L_x_286:
        /* <DEDUP_REMOVED lines=40> */
.L_x_289:
[----:B------:R-:W-:Y:S05]  /*1200*/  BSYNC.RECONVERGENT B1 ;  /* 0x0000000000017941 */ /* 0x000fea0003800200 */
.L_x_288:
        /* <DEDUP_REMOVED lines=20> */
.L_x_282:
[----:B------:R-:W-:Y:S05]  /*1350*/  BSYNC.RECONVERGENT B0 ;  /* 0x0000000000007941 */ /* 0x000fea0003800200 */
.L_x_281:
        /* <DEDUP_REMOVED lines=34> */
.L_x_291:
[----:B------:R-:W-:Y:S05]  /*1580*/  BSYNC.RECONVERGENT B0 ;  /* 0x0000000000007941 */ /* 0x000fea0003800200 */
.L_x_290:
        /* <DEDUP_REMOVED lines=21> */
[----:B-1----:R-:W-:Y:S05]  /*16e0*/  @!P0 BRA `(.L_x_292) ;  /* 0xffffffe800b48947 */ /* 0x002fea000383ffff */
.L_x_280:
[----:B------:R-:W0:Y:S01]  /*16f0*/  LDCU UR5, c[0x0][0x370] ;  /* 0x00006e00ff0577ac */ /* 0x000e220008000800 */
[----:B------:R-:W1:Y:S01]  /*1700*/  LDCU UR14, c[0x0][0x3a8] ;  /* 0x00007500ff0e77ac */ /* 0x000e620008000800 */
[----:B0-----:R-:W-:-:S04]  /*1710*/  UIADD3 UR4, UPT, UPT, UR5, UR4, URZ ;  /* 0x0000000405047290 */ /* 0x001fc8000fffe0ff */
[----:B-1----:R-:W-:-:S09]  /*1720*/  UISETP.GE.AND UP0, UPT, UR4, UR14, UPT ;  /* 0x0000000e0400728c */ /* 0x002fd2000bf06270 */
[----:B------:R-:W-:Y:S05]  /*1730*/  BRA.U !UP0, `(.L_x_293) ;  /* 0xffffffe9088c7547 */ /* 0x000fea000b83ffff */
[----:B------:R-:W-:Y:S05]  /*1740*/  EXIT ;  /* 0x000000000000794d */ /* 0x000fea0003800000 */
.L_x_294:
        /* <DEDUP_REMOVED lines=11> */
.L_x_465:


//--------------------- .text._Z28split_k_implicit_gemm_stage1I6__halfiLi128ELb1EEvPKT_S3_PS1_PKT0_S7_iiiii --------------------------
	.section	.text._Z28split_k_implicit_gemm_stage1I6__halfiLi128ELb1EEvPKT_S3_PS1_PKT0_S7_iiiii,"ax",@progbits
	.align	128
        .global         _Z28split_k_implicit_gemm_stage1I6__halfiLi128ELb1EEvPKT_S3_PS1_PKT0_S7_iiiii
        .type           _Z28split_k_implicit_gemm_stage1I6__halfiLi128ELb1EEvPKT_S3_PS1_PKT0_S7_iiiii,@function
        .size           _Z28split_k_implicit_gemm_stage1I6__halfiLi128ELb1EEvPKT_S3_PS1_PKT0_S7_iiiii,(.L_x_466 - _Z28split_k_implicit_gemm_stage1I6__halfiLi128ELb1EEvPKT_S3_PS1_PKT0_S7_iiiii)
        .other          _Z28split_k_implicit_gemm_stage1I6__halfiLi128ELb1EEvPKT_S3_PS1_PKT0_S7_iiiii,@"STO_CUDA_ENTRY STV_DEFAULT"
_Z28split_k_implicit_gemm_stage1I6__halfiLi128ELb1EEvPKT_S3_PS1_PKT0_S7_iiiii:
.text._Z28split_k_implicit_gemm_stage1I6__halfiLi128ELb1EEvPKT_S3_PS1_PKT0_S7_iiiii:
        /* <DEDUP_REMOVED lines=23> */
.L_x_311:
[----:B0-----:R-:W0:Y:S02]  /*0170*/  LDCU UR5, c[0x0][0x3ac] ;  /* 0x00007580ff0577ac */ /* 0x001e240008000800 */
[----:B0-----:R-:W-:-:S09]  /*0180*/  UISETP.GE.AND UP0, UPT, UR10, UR5, UPT ;  /* 0x000000050a00728c */ /* 0x001fd2000bf06270 */
[----:B------:R-:W-:Y:S05]  /*0190*/  BRA.U UP0, `(.L_x_295) ;  /* 0x00000015008c7547 */ /* 0x000fea000b800000 */
[----:B------:R-:W0:Y:S01]  /*01a0*/  S2R R6, SR_LANEID ;  /* 0x0000000000067919 */ /* 0x000e220000000000 */
[----:B------:R-:W-:-:S07]  /*01b0*/  MOV R8, UR10 ;  /* 0x0000000a00087c02 */ /* 0x000fce0008000f00 */
.L_x_310:
        /* <DEDUP_REMOVED lines=16> */
.L_x_300:
        /* <DEDUP_REMOVED lines=130> */
.L_x_299:
[----:B------:R-:W-:Y:S05]  /*0ae0*/  BSYNC.RECONVERGENT B1 ;  /* 0x0000000000017941 */ /* 0x000fea0003800200 */
.L_x_298:
        /* <DEDUP_REMOVED lines=72> */
.L_x_302:
[----:B------:R-:W-:Y:S05]  /*0f70*/  BSYNC.RECONVERGENT B1 ;  /* 0x0000000000017941 */ /* 0x000fea0003800200 */
.L_x_301:
        /* <DEDUP_REMOVED lines=40> */
.L_x_304:
[----:B------:R-:W-:Y:S05]  /*1200*/  BSYNC.RECONVERGENT B1 ;  /* 0x0000000000017941 */ /* 0x000fea0003800200 */
.L_x_303:
        /* <DEDUP_REMOVED lines=20> */
.L_x_297:
[----:B------:R-:W-:Y:S05]  /*1350*/  BSYNC.RECONVERGENT B0 ;  /* 0x0000000000007941 */ /* 0x000fea0003800200 */
.L_x_296:
        /* <DEDUP_REMOVED lines=9> */
[----:B------:R0:W1:Y:S02]  /*13f0*/  SHFL.DOWN PT, R9, R10, 0x2, 0x1f ;  /* 0x08401f000a097f89 */ /* 0x00006400000e0000 */
[----:B0-----:R-:W0:Y:S04]  /*1400*/  @!P1 S2R R10, SR_CgaCtaId ;  /* 0x00000000000a9919 */ /* 0x001e280000008800 */
[----:B-1----:R-:W-:-:S05]  /*1410*/  @!P0 HADD2 R9, R0.H0_H0, R9.H0_H0 ;  /* 0x2000000900098230 */ /* 0x002fca0000000800 */
[----:B------:R-:W-:Y:S02]  /*1420*/  @!P0 PRMT R0, R9, 0x7610, R0 ;  /* 0x0000761009008816 */ /* 0x000fe40000000000 */
[----:B------:R-:W-:Y:S02]  /*1430*/  ISETP.GT.AND P0, PT, R6, 0x1b, PT ;  /* 0x0000001b0600780c */ /* 0x000fe40003f04270 */
[----:B------:R-:W-:-:S06]  /*1440*/  LOP3.LUT R9, R0, 0xffff, RZ, 0xc0, !PT ;  /* 0x0000ffff00097812 */ /* 0x000fcc00078ec0ff */
[----:B------:R-:W1:Y:S05]  /*1450*/  SHFL.DOWN PT, R9, R9, 0x4, 0x1f ;  /* 0x08801f0009097f89 */ /* 0x000e6a00000e0000 */
[----:B-1----:R-:W-:Y:S01]  /*1460*/  @!P0 HADD2 R7, R0.H0_H0, R9.H0_H0 ;  /* 0x2000000900078230 */ /* 0x002fe20000000800 */
[----:B------:R-:W-:-:S04]  /*1470*/  @!P1 MOV R9, 0x400 ;  /* 0x0000040000099802 */ /* 0x000fc80000000f00 */
[----:B------:R-:W-:Y:S02]  /*1480*/  @!P0 PRMT R0, R7, 0x7610, R0 ;  /* 0x0000761007008816 */ /* 0x000fe40000000000 */
[----:B------:R-:W-:Y:S02]  /*1490*/  ISETP.GT.AND P0, PT, R6, 0x17, PT ;  /* 0x000000170600780c */ /* 0x000fe40003f04270 */
[----:B------:R-:W-:Y:S02]  /*14a0*/  LOP3.LUT R7, R0, 0xffff, RZ, 0xc0, !PT ;  /* 0x0000ffff00077812 */ /* 0x000fe400078ec0ff */
[----:B0-----:R-:W-:-:S04]  /*14b0*/  @!P1 LEA R12, R10, R9, 0x18 ;  /* 0x000000090a0c9211 */ /* 0x001fc800078ec0ff */
        /* <DEDUP_REMOVED lines=16> */
.L_x_306:
[----:B------:R-:W-:Y:S05]  /*15c0*/  BSYNC.RECONVERGENT B0 ;  /* 0x0000000000007941 */ /* 0x000fea0003800200 */
.L_x_305:
[----:B------:R-:W-:Y:S06]  /*15d0*/  BAR.SYNC.DEFER_BLOCKING 0x0 ;  /* 0x0000000000007b1d */ /* 0x000fec0000010000 */
[----:B------:R-:W-:Y:S01]  /*15e0*/  BSSY.RECONVERGENT B0, `(.L_x_307) ;  /* 0x000001a000007945 */ /* 0x000fe20003800200 */
[----:B-1----:R-:W1:Y:S04]  /*15f0*/  @!P1 LDS.U16 R7, [R12+0x6] ;  /* 0x000006000c079984 */ /* 0x002e680000000400 */
[----:B------:R-:W2:Y:S01]  /*1600*/  @!P1 LDS R9, [R12+0x8] ;  /* 0x000008000c099984 */ /* 0x000ea20000000800 */
[----:B-1----:R-:W-:-:S04]  /*1610*/  @!P1 HADD2 R7, R0.H0_H0, R7.H0_H0 ;  /* 0x2000000700079230 */ /* 0x002fc80000000800 */
[----:B--2---:R-:W-:-:S04]  /*1620*/  @!P1 HADD2 R7, R7.H0_H0, R9.H0_H0 ;  /* 0x2000000907079230 */ /* 0x004fc80000000800 */
[----:B------:R-:W-:-:S05]  /*1630*/  @!P1 HADD2 R7, R7.H0_H0, R9.H1_H1 ;  /* 0x3000000907079230 */ /* 0x000fca0000000800 */
        /* <DEDUP_REMOVED lines=14> */
.L_x_309:
[----:B-----5:R-:W-:-:S05]  /*1720*/  HADD2 R14, R9, R0.H0_H0 ;  /* 0x20000000090e7230 */ /* 0x020fca0000000000 */
[----:B------:R-:W-:-:S05]  /*1730*/  PRMT R7, R9, R15, R14 ;  /* 0x0000000f09077216 */ /* 0x000fca000000000e */
[----:B------:R-:W2:Y:S02]  /*1740*/  ATOM.E.CAS.STRONG.GPU PT, R14, [R12], R9, R7 ;  /* 0x000000090c0e738b */ /* 0x000ea400001ee107 */
[----:B--2---:R-:W-:Y:S02]  /*1750*/  ISETP.NE.U32.AND P0, PT, R14, R9, PT ;  /* 0x000000090e00720c */ /* 0x004fe40003f05070 */
[----:B------:R-:W-:-:S11]  /*1760*/  MOV R9, R14 ;  /* 0x0000000e00097202 */ /* 0x000fd60000000f00 */
[----:B------:R-:W-:Y:S05]  /*1770*/  @P0 BRA `(.L_x_309) ;  /* 0xfffffffc00e80947 */ /* 0x000fea000383ffff */
.L_x_308:
[----:B------:R-:W-:Y:S05]  /*1780*/  BSYNC.RECONVERGENT B0 ;  /* 0x0000000000007941 */ /* 0x000fea0003800200 */
.L_x_307:
[----:B------:R-:W1:Y:S01]  /*1790*/  LDCU UR5, c[0x0][0x3ac] ;  /* 0x00007580ff0577ac */ /* 0x000e620008000800 */
[----:B------:R-:W-:-:S04]  /*17a0*/  IADD3 R8, PT, PT, R8, UR11, RZ ;  /* 0x0000000b08087c10 */ /* 0x000fc8000fffe0ff */
[----:B-1----:R-:W-:-:S13]  /*17b0*/  ISETP.GE.AND P0, PT, R8, UR5, PT ;  /* 0x0000000508007c0c */ /* 0x002fda000bf06270 */
[----:B------:R-:W-:Y:S05]  /*17c0*/  @!P0 BRA `(.L_x_310) ;  /* 0xffffffe8007c8947 */ /* 0x000fea000383ffff */
.L_x_295:
[----:B------:R-:W1:Y:S01]  /*17d0*/  LDCU UR5, c[0x0][0x370] ;  /* 0x00006e00ff0577ac */ /* 0x000e620008000800 */
[----:B------:R-:W2:Y:S01]  /*17e0*/  LDCU UR14, c[0x0][0x3a8] ;  /* 0x00007500ff0e77ac */ /* 0x000ea20008000800 */
[----:B-1----:R-:W-:-:S04]  /*17f0*/  UIADD3 UR4, UPT, UPT, UR5, UR4, URZ ;  /* 0x0000000405047290 */ /* 0x002fc8000fffe0ff */
[----:B--2---:R-:W-:-:S09]  /*1800*/  UISETP.GE.AND UP0, UPT, UR4, UR14, UPT ;  /* 0x0000000e0400728c */ /* 0x004fd2000bf06270 */
[----:B------:R-:W-:Y:S05]  /*1810*/  BRA.U !UP0, `(.L_x_311) ;  /* 0xffffffe908547547 */ /* 0x000fea000b83ffff */
[----:B------:R-:W-:Y:S05]  /*1820*/  EXIT ;  /* 0x000000000000794d */ /* 0x000fea0003800000 */
.L_x_312:
        /* <DEDUP_REMOVED lines=13> */
.L_x_466:


//--------------------- .text._Z24split_k_reduction_kernelIfLi512EEvPT_PKS0_iii --------------------------
	.section	.text._Z24split_k_reduction_kernelIfLi512EEvPT_PKS0_iii,"ax",@progbits
	.align	128
        .global         _Z24split_k_reduction_kernelIfLi512EEvPT_PKS0_iii
        .type           _Z24split_k_reduction_kernelIfLi512EEvPT_PKS0_iii,@function
        .size           _Z24split_k_reduction_kernelIfLi512EEvPT_PKS0_iii,(.L_x_467 - _Z24split_k_reduction_kernelIfLi512EEvPT_PKS0_iii)
        .other          _Z24split_k_reduction_kernelIfLi512EEvPT_PKS0_iii,@"STO_CUDA_ENTRY STV_DEFAULT"
_Z24split_k_reduction_kernelIfLi512EEvPT_PKS0_iii:
.text._Z24split_k_reduction_kernelIfLi512EEvPT_PKS0_iii:
        /* <DEDUP_REMOVED lines=13> */
[C---:B------:R-:W-:Y:S02]  /*00d0*/  LOP3.LUT R38, R40.reuse, 0xc00, RZ, 0xfc, !PT ;  /* 0x00000c0028267812 */ /* 0x040fe400078efcff */
[----:B------:R-:W-:-:S02]  /*00e0*/  IADD3 R37, PT, PT, R40, 0xe00, RZ ;  /* 0x00000e0028257810 */ /* 0x000fc40007ffe0ff */
[C---:B------:R-:W-:Y:S02]  /*00f0*/  LOP3.LUT R36, R40.reuse, 0x400, RZ, 0xfc, !PT ;  /* 0x0000040028247812 */ /* 0x040fe400078efcff */
[C---:B------:R-:W-:Y:S02]  /*0100*/  IADD3 R35, PT, PT, R40.reuse, 0x600, RZ ;  /* 0x0000060028237810 */ /* 0x040fe40007ffe0ff */
[----:B------:R-:W-:Y:S02]  /*0110*/  IADD3 R34, PT, PT, R40, 0x200, RZ ;  /* 0x0000020028227810 */ /* 0x000fe40007ffe0ff */
[----:B-1-34-:R-:W-:-:S07]  /*0120*/  IADD3 R33, PT, PT, R33, UR5, RZ ;  /* 0x0000000521217c10 */ /* 0x01afce000fffe0ff */
.L_x_326:
[----:B0-----:R-:W0:Y:S02]  /*0130*/  LDCU UR5, c[0x0][0x394] ;  /* 0x00007280ff0577ac */ /* 0x001e240008000800 */
[----:B0-----:R-:W-:-:S09]  /*0140*/  UISETP.GE.AND UP0, UPT, UR7, UR5, UPT ;  /* 0x000000050700728c */ /* 0x001fd2000bf06270 */
[----:B------:R-:W-:Y:S05]  /*0150*/  BRA.U UP0, `(.L_x_313) ;  /* 0x0000001100b87547 */ /* 0x000fea000b800000 */
[----:B------:R-:W0:Y:S01]  /*0160*/  LDC R13, c[0x0][0x390] ;  /* 0x0000e400ff0d7b82 */ /* 0x000e220000000800 */
[C---:B------:R-:W-:Y:S02]  /*0170*/  IADD3 R11, PT, PT, R40.reuse, 0x1200, RZ ;  /* 0x00001200280b7810 */ /* 0x040fe40007ffe0ff */
[C---:B------:R-:W-:Y:S02]  /*0180*/  IADD3 R10, PT, PT, R40.reuse, 0x1a00, RZ ;  /* 0x00001a00280a7810 */ /* 0x040fe40007ffe0ff */
[C---:B------:R-:W-:Y:S02]  /*0190*/  LOP3.LUT R9, R40.reuse, 0x1c00, RZ, 0xfc, !PT ;  /* 0x00001c0028097812 */ /* 0x040fe400078efcff */
[C---:B------:R-:W-:Y:S02]  /*01a0*/  IADD3 R8, PT, PT, R40.reuse, 0x1e00, RZ ;  /* 0x00001e0028087810 */ /* 0x040fe40007ffe0ff */
[C---:B------:R-:W-:Y:S02]  /*01b0*/  LOP3.LUT R7, R40.reuse, 0x800, RZ, 0xfc, !PT ;  /* 0x0000080028077812 */ /* 0x040fe400078efcff */
[----:B------:R-:W-:-:S02]  /*01c0*/  IADD3 R6, PT, PT, R40, 0xa00, RZ ;  /* 0x00000a0028067810 */ /* 0x000fc40007ffe0ff */
[C---:B------:R-:W-:Y:S02]  /*01d0*/  LOP3.LUT R32, R40.reuse, 0x1800, RZ, 0xfc, !PT ;  /* 0x0000180028207812 */ /* 0x040fe400078efcff */
[C---:B------:R-:W-:Y:S02]  /*01e0*/  LOP3.LUT R31, R40.reuse, 0x1000, RZ, 0xfc, !PT ;  /* 0x00001000281f7812 */ /* 0x040fe400078efcff */
[C---:B------:R-:W-:Y:S02]  /*01f0*/  LOP3.LUT R30, R40.reuse, 0x1400, RZ, 0xfc, !PT ;  /* 0x00001400281e7812 */ /* 0x040fe400078efcff */
[----:B------:R-:W-:Y:S02]  /*0200*/  IADD3 R29, PT, PT, R40, 0x1600, RZ ;  /* 0x00001600281d7810 */ /* 0x000fe40007ffe0ff */
[----:B------:R-:W-:Y:S01]  /*0210*/  MOV R28, UR7 ;  /* 0x00000007001c7c02 */ /* 0x000fe20008000f00 */
[-C--:B0-----:R-:W-:Y:S02]  /*0220*/  IMAD R11, R11, R13.reuse, UR4 ;  /* 0x000000040b0b7e24 */ /* 0x081fe4000f8e020d */
[----:B------:R-:W-:-:S02]  /*0230*/  IMAD R10, R10, R13, UR4 ;  /* 0x000000040a0a7e24 */ /* 0x000fc4000f8e020d */
        /* <DEDUP_REMOVED lines=8> */
[----:B------:R-:W-:-:S07]  /*02c0*/  IMAD R0, R40, R13, UR4 ;  /* 0x0000000428007e24 */ /* 0x000fce000f8e020d */
.L_x_325:
[----:B0-----:R-:W0:Y:S01]  /*02d0*/  LDCU UR5, c[0x0][0x398] ;  /* 0x00007300ff0577ac */ /* 0x001e220008000800 */
[----:B------:R-:W-:Y:S01]  /*02e0*/  BSSY.RECONVERGENT B0, `(.L_x_314) ;  /* 0x00000d5000007945 */ /* 0x000fe20003800200 */
[----:B------:R-:W-:Y:S01]  /*02f0*/  HFMA2 R16, -RZ, RZ, 0, 0 ;  /* 0x00000000ff107431 */ /* 0x000fe200000001ff */
[----:B0-----:R-:W-:-:S13]  /*0300*/  ISETP.GE.AND P0, PT, R40, UR5, PT ;  /* 0x0000000528007c0c */ /* 0x001fda000bf06270 */
[----:B------:R-:W-:Y:S05]  /*0310*/  @P0 BRA `(.L_x_315) ;  /* 0x0000000c00440947 */ /* 0x000fea0003800000 */
[----:B------:R-:W-:Y:S01]  /*0320*/  ISETP.GE.U32.AND P0, PT, R33, 0x1e00, PT ;  /* 0x00001e002100780c */ /* 0x000fe20003f06070 */
[----:B------:R-:W-:Y:S01]  /*0330*/  BSSY.RECONVERGENT B1, `(.L_x_316) ;  /* 0x0000065000017945 */ /* 0x000fe20003800200 */
[----:B------:R-:W-:Y:S02]  /*0340*/  MOV R16, RZ ;  /* 0x000000ff00107202 */ /* 0x000fe40000000f00 */
[----:B------:R-:W-:-:S09]  /*0350*/  MOV R51, R40 ;  /* 0x0000002800337202 */ /* 0x000fd20000000f00 */
[----:B------:R-:W-:Y:S05]  /*0360*/  @!P0 BRA `(.L_x_317) ;  /* 0x0000000400848947 */ /* 0x000fea0003800000 */
[----:B------:R-:W0:Y:S01]  /*0370*/  LDC R13, c[0x0][0x390] ;  /* 0x0000e400ff0d7b82 */ /* 0x000e220000000800 */
[----:B------:R-:W1:Y:S01]  /*0380*/  LDCU UR5, c[0x0][0x394] ;  /* 0x00007280ff0577ac */ /* 0x000e620008000800 */
[----:B------:R-:W-:Y:S02]  /*0390*/  LEA.HI R50, R33, 0x1, RZ, 0x17 ;  /* 0x0000000121327811 */ /* 0x000fe400078fb8ff */
[----:B------:R-:W-:Y:S02]  /*03a0*/  MOV R16, RZ ;  /* 0x000000ff00107202 */ /* 0x000fe40000000f00 */
[----:B------:R-:W-:Y:S02]  /*03b0*/  LOP3.LUT R50, R50, 0xfffff0, RZ, 0xc0, !PT ;  /* 0x00fffff032327812 */ /* 0x000fe400078ec0ff */
[----:B------:R-:W-:Y:S02]  /*03c0*/  MOV R51, R40 ;  /* 0x0000002800337202 */ /* 0x000fe40000000f00 */
        /* <DEDUP_REMOVED lines=8> */
[----:B------:R-:W-:Y:S02]  /*0450*/  IMAD R13, R38, R13, UR4 ;  /* 0x00000004260d7e24 */ /* 0x000fe4000f8e020d */
        /* <DEDUP_REMOVED lines=11> */
[--C-:B------:R-:W-:Y:S02]  /*0510*/  IMAD R47, R47, UR5, R28.reuse ;  /* 0x000000052f2f7c24 */ /* 0x100fe4000f8e021c */
[----:B------:R-:W-:-:S07]  /*0520*/  IMAD R27, R13, UR5, R28 ;  /* 0x000000050d1b7c24 */ /* 0x000fce000f8e021c */
.L_x_318:
[----:B------:R-:W0:Y:S02]  /*0530*/  LDC.64 R12, c[0x0][0x388] ;  /* 0x0000e200ff0c7b82 */ /* 0x000e240000000a00 */
[----:B0-----:R-:W-:-:S04]  /*0540*/  IMAD.WIDE R52, R20, 0x4, R12 ;  /* 0x0000000414347825 */ /* 0x001fc800078e020c */
[--C-:B------:R-:W-:Y:S02]  /*0550*/  IMAD.WIDE R18, R45, 0x4, R12.reuse ;  /* 0x000000042d127825 */ /* 0x100fe400078e020c */
[----:B------:R-:W2:Y:S02]  /*0560*/  LDG.E.CONSTANT R53, desc[UR10][R52.64] ;  /* 0x0000000a34357981 */ /* 0x000ea4000c1e9900 */
[----:B------:R-:W-:Y:S02]  /*0570*/  IMAD.WIDE R14, R44, 0x4, R12 ;  /* 0x000000042c0e7825 */ /* 0x000fe400078e020c */
[----:B------:R-:W3:Y:S04]  /*0580*/  LDG.E.CONSTANT R19, desc[UR10][R18.64] ;  /* 0x0000000a12137981 */ /* 0x000ee8000c1e9900 */
[----:B------:R-:W4:Y:S01]  /*0590*/  LDG.E.CONSTANT R14, desc[UR10][R14.64] ;  /* 0x0000000a0e0e7981 */ /* 0x000f22000c1e9900 */
[----:B--2---:R-:W-:-:S04]  /*05a0*/  FADD R16, R53, R16 ;  /* 0x0000001035107221 */ /* 0x004fc80000000000 */
[----:B---3--:R-:W-:Y:S01]  /*05b0*/  FADD R21, R16, R19 ;  /* 0x0000001310157221 */ /* 0x008fe20000000000 */
[----:B------:R-:W-:-:S04]  /*05c0*/  IMAD.WIDE R16, R42, 0x4, R12 ;  /* 0x000000042a107825 */ /* 0x000fc800078e020c */
[----:B----4-:R-:W-:Y:S01]  /*05d0*/  FADD R21, R21, R14 ;  /* 0x0000000e15157221 */ /* 0x010fe20000000000 */
[--C-:B------:R-:W-:Y:S01]  /*05e0*/  IMAD.WIDE R14, R43, 0x4, R12.reuse ;  /* 0x000000042b0e7825 */ /* 0x100fe200078e020c */
[----:B------:R0:W2:Y:S04]  /*05f0*/  LDG.E.CONSTANT R52, desc[UR10][R16.64] ;  /* 0x0000000a10347981 */ /* 0x0000a8000c1e9900 */
[----:B------:R1:W3:Y:S01]  /*0600*/  LDG.E.CONSTANT R53, desc[UR10][R14.64] ;  /* 0x0000000a0e357981 */ /* 0x0002e2000c1e9900 */
[----:B0-----:R-:W-:-:S06]  /*0610*/  IMAD.WIDE R16, R26, 0x4, R12 ;  /* 0x000000041a107825 */ /* 0x001fcc00078e020c */
[----:B------:R-:W4:Y:S01]  /*0620*/  LDG.E.CONSTANT R17, desc[UR10][R16.64] ;  /* 0x0000000a10117981 */ /* 0x000f22000c1e9900 */
[----:B------:R-:W-:-:S06]  /*0630*/  IMAD.WIDE R18, R27, 0x4, R12 ;  /* 0x000000041b127825 */ /* 0x000fcc00078e020c */
[----:B------:R-:W5:Y:S01]  /*0640*/  LDG.E.CONSTANT R18, desc[UR10][R18.64] ;  /* 0x0000000a12127981 */ /* 0x000f62000c1e9900 */
[----:B-1----:R-:W-:-:S06]  /*0650*/  IMAD.WIDE R14, R41, 0x4, R12 ;  /* 0x00000004290e7825 */ /* 0x002fcc00078e020c */
[----:B------:R-:W5:Y:S01]  /*0660*/  LDG.E.CONSTANT R14, desc[UR10][R14.64] ;  /* 0x0000000a0e0e7981 */ /* 0x000f62000c1e9900 */
[----:B--2---:R-:W-:-:S04]  /*0670*/  FADD R52, R21, R52 ;  /* 0x0000003415347221 */ /* 0x004fc80000000000 */
[----:B---3--:R-:W-:-:S04]  /*0680*/  FADD R52, R52, R53 ;  /* 0x0000003534347221 */ /* 0x008fc80000000000 */
[----:B----4-:R-:W-:Y:S01]  /*0690*/  FADD R21, R52, R17 ;  /* 0x0000001134157221 */ /* 0x010fe20000000000 */
[----:B------:R-:W-:-:S04]  /*06a0*/  IMAD.WIDE R52, R25, 0x4, R12 ;  /* 0x0000000419347825 */ /* 0x000fc800078e020c */
[----:B------:R-:W-:Y:S02]  /*06b0*/  IMAD.WIDE R16, R48, 0x4, R12 ;  /* 0x0000000430107825 */ /* 0x000fe400078e020c */
[----:B------:R-:W2:Y:S02]  /*06c0*/  LDG.E.CONSTANT R52, desc[UR10][R52.64] ;  /* 0x0000000a34347981 */ /* 0x000ea4000c1e9900 */
[----:B-----5:R-:W-:Y:S01]  /*06d0*/  FADD R21, R21, R18 ;  /* 0x0000001215157221 */ /* 0x020fe20000000000 */
[----:B------:R-:W-:Y:S01]  /*06e0*/  IMAD.WIDE R18, R22, 0x4, R12 ;  /* 0x0000000416127825 */ /* 0x000fe200078e020c */
[----:B------:R-:W3:Y:S05]  /*06f0*/  LDG.E.CONSTANT R16, desc[UR10][R16.64] ;  /* 0x0000000a10107981 */ /* 0x000eea000c1e9900 */
[----:B------:R-:W4:Y:S01]  /*0700*/  LDG.E.CONSTANT R18, desc[UR10][R18.64] ;  /* 0x0000000a12127981 */ /* 0x000f22000c1e9900 */
[----:B--2---:R-:W-:-:S04]  /*0710*/  FADD R21, R21, R52 ;  /* 0x0000003415157221 */ /* 0x004fc80000000000 */
[----:B------:R-:W-:Y:S01]  /*0720*/  FADD R21, R21, R14 ;  /* 0x0000000e15157221 */ /* 0x000fe20000000000 */
[----:B------:R-:W-:-:S04]  /*0730*/  IMAD.WIDE R14, R46, 0x4, R12 ;  /* 0x000000042e0e7825 */ /* 0x000fc800078e020c */
[----:B---3--:R-:W-:-:S04]  /*0740*/  FADD R21, R21, R16 ;  /* 0x0000001015157221 */ /* 0x008fc80000000000 */
[----:B----4-:R-:W-:Y:S02]  /*0750*/  FADD R52, R21, R18 ;  /* 0x0000001215347221 */ /* 0x010fe40000000000 */
[----:B------:R0:W2:Y:S01]  /*0760*/  LDG.E.CONSTANT R21, desc[UR10][R14.64] ;  /* 0x0000000a0e157981 */ /* 0x0000a2000c1e9900 */
[----:B------:R-:W-:-:S04]  /*0770*/  IMAD.WIDE R16, R49, 0x4, R12 ;  /* 0x0000000431107825 */ /* 0x000fc800078e020c */
[--C-:B------:R-:W-:Y:S02]  /*0780*/  IMAD.WIDE R18, R23, 0x4, R12.reuse ;  /* 0x0000000417127825 */ /* 0x100fe400078e020c */
[----:B------:R-:W3:Y:S02]  /*0790*/  LDG.E.CONSTANT R16, desc[UR10][R16.64] ;  /* 0x0000000a10107981 */ /* 0x000ee4000c1e9900 */
[--C-:B0-----:R-:W-:Y:S02]  /*07a0*/  IMAD.WIDE R14, R47, 0x4, R12.reuse ;  /* 0x000000042f0e7825 */ /* 0x101fe400078e020c */
[----:B------:R-:W4:Y:S04]  /*07b0*/  LDG.E.CONSTANT R18, desc[UR10][R18.64] ;  /* 0x0000000a12127981 */ /* 0x000f28000c1e9900 */
[----:B------:R-:W5:Y:S01]  /*07c0*/  LDG.E.CONSTANT R53, desc[UR10][R14.64] ;  /* 0x0000000a0e357981 */ /* 0x000f62000c1e9900 */
[----:B------:R-:W-:-:S06]  /*07d0*/  IMAD.WIDE R12, R24, 0x4, R12 ;  /* 0x00000004180c7825 */ /* 0x000fcc00078e020c */
[----:B------:R-:W4:Y:S01]  /*07e0*/  LDG.E.CONSTANT R12, desc[UR10][R12.64] ;  /* 0x0000000a0c0c7981 */ /* 0x000f22000c1e9900 */
        /* <DEDUP_REMOVED lines=19> */
[----:B--2---:R-:W-:-:S04]  /*0920*/  FADD R52, R52, R21 ;  /* 0x0000001534347221 */ /* 0x004fc80000000000 */
[----:B-----5:R-:W-:-:S04]  /*0930*/  FADD R53, R52, R53 ;  /* 0x0000003534357221 */ /* 0x020fc80000000000 */
[----:B---3--:R-:W-:-:S04]  /*0940*/  FADD R53, R53, R16 ;  /* 0x0000001035357221 */ /* 0x008fc80000000000 */
[----:B----4-:R-:W-:-:S04]  /*0950*/  FADD R53, R53, R18 ;  /* 0x0000001235357221 */ /* 0x010fc80000000000 */
[----:B------:R-:W-:Y:S01]  /*0960*/  FADD R16, R53, R12 ;  /* 0x0000000c35107221 */ /* 0x000fe20000000000 */
[----:B------:R-:W-:Y:S06]  /*0970*/  @P0 BRA `(.L_x_318) ;  /* 0xfffffff800ec0947 */ /* 0x000fec000383ffff */
.L_x_317:
[----:B------:R-:W-:Y:S05]  /*0980*/  BSYNC.RECONVERGENT B1 ;  /* 0x0000000000017941 */ /* 0x000fea0003800200 */
.L_x_316:
        /* <DEDUP_REMOVED lines=19> */
[----:B------:R0:W2:Y:S01]  /*0ac0*/  LDG.E.CONSTANT R27, desc[UR10][R20.64] ;  /* 0x0000000a141b7981 */ /* 0x0000a2000c1e9900 */
[----:B------:R-:W-:Y:S02]  /*0ad0*/  IMAD R25, R25, R13, R28 ;  /* 0x0000000d19197224 */ /* 0x000fe400078e021c */
[----:B------:R-:W-:Y:S01]  /*0ae0*/  IMAD.WIDE R18, R19, 0x4, R14 ;  /* 0x0000000413127825 */ /* 0x000fe200078e020e */
[----:B------:R-:W-:-:S03]  /*0af0*/  LEA R43, R12, R23, 0xb ;  /* 0x000000170c2b7211 */ /* 0x000fc600078e58ff */
[----:B------:R-:W-:Y:S01]  /*0b00*/  IMAD R23, R22, R13, R28 ;  /* 0x0000000d16177224 */ /* 0x000fe200078e021c */
[----:B------:R1:W3:Y:S01]  /*0b10*/  LDG.E.CONSTANT R41, desc[UR10][R18.64] ;  /* 0x0000000a12297981 */ /* 0x0002e2000c1e9900 */
[----:B------:R-:W-:Y:S01]  /*0b20*/  IMAD.WIDE R24, R25, 0x4, R14 ;  /* 0x0000000419187825 */ /* 0x000fe200078e020e */
[----:B------:R-:W-:-:S03]  /*0b30*/  LEA R42, R12, R43, 0x9 ;  /* 0x0000002b0c2a7211 */ /* 0x000fc600078e48ff */
[----:B------:R-:W-:Y:S02]  /*0b40*/  IMAD R45, R43, R13, R28 ;  /* 0x0000000d2b2d7224 */ /* 0x000fe400078e021c */
[----:B------:R-:W-:Y:S01]  /*0b50*/  IMAD.WIDE R22, R23, 0x4, R14 ;  /* 0x0000000417167825 */ /* 0x000fe200078e020e */
[----:B------:R-:W4:Y:S01]  /*0b60*/  LDG.E.CONSTANT R24, desc[UR10][R24.64] ;  /* 0x0000000a18187981 */ /* 0x000f22000c1e9900 */
[----:B------:R-:W-:Y:S02]  /*0b70*/  LEA R47, R12, R43, 0xa ;  /* 0x0000002b0c2f7211 */ /* 0x000fe400078e50ff */
[----:B------:R-:W-:Y:S02]  /*0b80*/  IMAD R43, R42, R13, R28 ;  /* 0x0000000d2a2b7224 */ /* 0x000fe400078e021c */
[----:B0-----:R-:W-:Y:S01]  /*0b90*/  IMAD.WIDE R20, R45, 0x4, R14 ;  /* 0x000000042d147825 */ /* 0x001fe200078e020e */
[----:B------:R-:W5:Y:S01]  /*0ba0*/  LDG.E.CONSTANT R22, desc[UR10][R22.64] ;  /* 0x0000000a16167981 */ /* 0x000f62000c1e9900 */
[----:B------:R-:W-:-:S02]  /*0bb0*/  LEA R12, R12, R47, 0x9 ;  /* 0x0000002f0c0c7211 */ /* 0x000fc400078e48ff */
[-C--:B------:R-:W-:Y:S02]  /*0bc0*/  IMAD R47, R47, R13.reuse, R28 ;  /* 0x0000000d2f2f7224 */ /* 0x080fe400078e021c */
[----:B-1----:R-:W-:Y:S01]  /*0bd0*/  IMAD.WIDE R18, R43, 0x4, R14 ;  /* 0x000000042b127825 */ /* 0x002fe200078e020e */
[----:B------:R-:W5:Y:S03]  /*0be0*/  LDG.E.CONSTANT R21, desc[UR10][R20.64] ;  /* 0x0000000a14157981 */ /* 0x000f66000c1e9900 */
[----:B------:R-:W-:Y:S02]  /*0bf0*/  IMAD R43, R12, R13, R28 ;  /* 0x0000000d0c2b7224 */ /* 0x000fe400078e021c */
[--C-:B------:R-:W-:Y:S01]  /*0c00*/  IMAD.WIDE R12, R47, 0x4, R14.reuse ;  /* 0x000000042f0c7825 */ /* 0x100fe200078e020e */
[----:B------:R-:W5:Y:S03]  /*0c10*/  LDG.E.CONSTANT R18, desc[UR10][R18.64] ;  /* 0x0000000a12127981 */ /* 0x000f66000c1e9900 */
[----:B------:R-:W-:-:S02]  /*0c20*/  IMAD.WIDE R14, R43, 0x4, R14 ;  /* 0x000000042b0e7825 */ /* 0x000fc400078e020e */
[----:B------:R-:W5:Y:S04]  /*0c30*/  LDG.E.CONSTANT R12, desc[UR10][R12.64] ;  /* 0x0000000a0c0c7981 */ /* 0x000f68000c1e9900 */
[----:B------:R-:W5:Y:S01]  /*0c40*/  LDG.E.CONSTANT R14, desc[UR10][R14.64] ;  /* 0x0000000a0e0e7981 */ /* 0x000f62000c1e9900 */
[----:B------:R-:W-:Y:S01]  /*0c50*/  IADD3 R51, PT, PT, R51, 0x1000, RZ ;  /* 0x0000100033337810 */ /* 0x000fe20007ffe0ff */
[----:B--2---:R-:W-:-:S04]  /*0c60*/  FADD R16, R16, R27 ;  /* 0x0000001b10107221 */ /* 0x004fc80000000000 */
[----:B---3--:R-:W-:-:S04]  /*0c70*/  FADD R41, R16, R41 ;  /* 0x0000002910297221 */ /* 0x008fc80000000000 */
[----:B----4-:R-:W-:-:S04]  /*0c80*/  FADD R41, R41, R24 ;  /* 0x0000001829297221 */ /* 0x010fc80000000000 */
[----:B-----5:R-:W-:-:S04]  /*0c90*/  FADD R22, R41, R22 ;  /* 0x0000001629167221 */ /* 0x020fc80000000000 */
[----:B------:R-:W-:-:S04]  /*0ca0*/  FADD R21, R22, R21 ;  /* 0x0000001516157221 */ /* 0x000fc80000000000 */
[----:B------:R-:W-:-:S04]  /*0cb0*/  FADD R21, R21, R18 ;  /* 0x0000001215157221 */ /* 0x000fc80000000000 */
[----:B------:R-:W-:-:S04]  /*0cc0*/  FADD R21, R21, R12 ;  /* 0x0000000c15157221 */ /* 0x000fc80000000000 */
[----:B------:R-:W-:-:S07]  /*0cd0*/  FADD R16, R21, R14 ;  /* 0x0000000e15107221 */ /* 0x000fce0000000000 */
.L_x_320:
[----:B------:R-:W-:Y:S05]  /*0ce0*/  BSYNC.RECONVERGENT B1 ;  /* 0x0000000000017941 */ /* 0x000fea0003800200 */
.L_x_319:
        /* <DEDUP_REMOVED lines=17> */
[----:B------:R-:W2:Y:S01]  /*0e00*/  LDG.E.CONSTANT R19, desc[UR10][R18.64] ;  /* 0x0000000a12137981 */ /* 0x000ea2000c1e9900 */
[----:B------:R-:W-:-:S04]  /*0e10*/  IMAD.WIDE R14, R15, 0x4, R20 ;  /* 0x000000040f0e7825 */ /* 0x000fc800078e0214 */
[----:B------:R-:W-:Y:S02]  /*0e20*/  IMAD R23, R12, R13, R28 ;  /* 0x0000000d0c177224 */ /* 0x000fe400078e021c */
[--C-:B------:R-:W-:Y:S01]  /*0e30*/  IMAD.WIDE R12, R17, 0x4, R20.reuse ;  /* 0x00000004110c7825 */ /* 0x100fe200078e0214 */
[----:B------:R-:W3:Y:S03]  /*0e40*/  LDG.E.CONSTANT R15, desc[UR10][R14.64] ;  /* 0x0000000a0e0f7981 */ /* 0x000ee6000c1e9900 */
[----:B------:R-:W-:Y:S02]  /*0e50*/  IMAD.WIDE R20, R23, 0x4, R20 ;  /* 0x0000000417147825 */ /* 0x000fe400078e0214 */
[----:B------:R-:W4:Y:S04]  /*0e60*/  LDG.E.CONSTANT R13, desc[UR10][R12.64] ;  /* 0x0000000a0c0d7981 */ /* 0x000f28000c1e9900 */
[----:B------:R-:W5:Y:S01]  /*0e70*/  LDG.E.CONSTANT R21, desc[UR10][R20.64] ;  /* 0x0000000a14157981 */ /* 0x000f62000c1e9900 */
[----:B------:R-:W-:Y:S01]  /*0e80*/  IADD3 R51, PT, PT, R51, 0x800, RZ ;  /* 0x0000080033337810 */ /* 0x000fe20007ffe0ff */
[----:B--2---:R-:W-:-:S04]  /*0e90*/  FADD R16, R16, R19 ;  /* 0x0000001310107221 */ /* 0x004fc80000000000 */
[----:B---3--:R-:W-:-:S04]  /*0ea0*/  FADD R16, R16, R15 ;  /* 0x0000000f10107221 */ /* 0x008fc80000000000 */
[----:B----4-:R-:W-:-:S04]  /*0eb0*/  FADD R16, R16, R13 ;  /* 0x0000000d10107221 */ /* 0x010fc80000000000 */
[----:B-----5:R-:W-:-:S07]  /*0ec0*/  FADD R16, R16, R21 ;  /* 0x0000001510107221 */ /* 0x020fce0000000000 */
.L_x_322:
[----:B------:R-:W-:Y:S05]  /*0ed0*/  BSYNC.RECONVERGENT B1 ;  /* 0x0000000000017941 */ /* 0x000fea0003800200 */
.L_x_321:
[----:B------:R-:W-:Y:S05]  /*0ee0*/  @!P1 BRA `(.L_x_315) ;  /* 0x0000000000509947 */ /* 0x000fea0003800000 */
[----:B------:R-:W0:Y:S08]  /*0ef0*/  LDC.64 R12, c[0x0][0x390] ;  /* 0x0000e400ff0c7b82 */ /* 0x000e300000000a00 */
[----:B------:R-:W1:Y:S01]  /*0f00*/  LDC.64 R14, c[0x0][0x388] ;  /* 0x0000e200ff0e7b82 */ /* 0x000e620000000a00 */
[----:B0-----:R-:W-:-:S04]  /*0f10*/  IMAD R21, R51, R12, UR4 ;  /* 0x0000000433157e24 */ /* 0x001fc8000f8e020c */
[----:B------:R-:W-:-:S04]  /*0f20*/  IMAD R19, R21, R13, R28 ;  /* 0x0000000d15137224 */ /* 0x000fc800078e021c */
[----:B-1----:R-:W-:-:S06]  /*0f30*/  IMAD.WIDE R18, R19, 0x4, R14 ;  /* 0x0000000413127825 */ /* 0x002fcc00078e020e */
[----:B------:R-:W2:Y:S01]  /*0f40*/  LDG.E.CONSTANT R19, desc[UR10][R18.64] ;  /* 0x0000000a12137981 */ /* 0x000ea2000c1e9900 */
[----:B------:R-:W-:Y:S01]  /*0f50*/  ISETP.NE.AND P0, PT, R26, 0x1, PT ;  /* 0x000000011a00780c */ /* 0x000fe20003f05270 */
[----:B--2---:R-:W-:-:S12]  /*0f60*/  FADD R16, R16, R19 ;  /* 0x0000001310107221 */ /* 0x004fd80000000000 */
[----:B------:R-:W-:Y:S05]  /*0f70*/  @!P0 BRA `(.L_x_315) ;  /* 0x00000000002c8947 */ /* 0x000fea0003800000 */
[----:B------:R-:W-:Y:S02]  /*0f80*/  ISETP.NE.AND P0, PT, R26, 0x2, PT ;  /* 0x000000021a00780c */ /* 0x000fe40003f05270 */
[----:B------:R-:W-:-:S05]  /*0f90*/  LEA R17, R12, R21, 0x9 ;  /* 0x000000150c117211 */ /* 0x000fca00078e48ff */
[----:B------:R-:W-:-:S06]  /*0fa0*/  IMAD R17, R17, R13, R28 ;  /* 0x0000000d11117224 */ /* 0x000fcc00078e021c */
[----:B------:R-:W-:-:S05]  /*0fb0*/  @P0 LEA R12, R12, R21, 0xa ;  /* 0x000000150c0c0211 */ /* 0x000fca00078e50ff */
[----:B------:R-:W-:Y:S02]  /*0fc0*/  @P0 IMAD R19, R12, R13, R28 ;  /* 0x0000000d0c130224 */ /* 0x000fe400078e021c */
[----:B------:R-:W-:-:S04]  /*0fd0*/  IMAD.WIDE R12, R17, 0x4, R14 ;  /* 0x00000004110c7825 */ /* 0x000fc800078e020e */
[----:B------:R-:W-:Y:S02]  /*0fe0*/  @P0 IMAD.WIDE R14, R19, 0x4, R14 ;  /* 0x00000004130e0825 */ /* 0x000fe400078e020e */
[----:B------:R-:W2:Y:S04]  /*0ff0*/  LDG.E.CONSTANT R13, desc[UR10][R12.64] ;  /* 0x0000000a0c0d7981 */ /* 0x000ea8000c1e9900 */
[----:B------:R-:W3:Y:S01]  /*1000*/  @P0 LDG.E.CONSTANT R15, desc[UR10][R14.64] ;  /* 0x0000000a0e0f0981 */ /* 0x000ee2000c1e9900 */
[----:B--2---:R-:W-:-:S04]  /*1010*/  FADD R16, R16, R13 ;  /* 0x0000000d10107221 */ /* 0x004fc80000000000 */
[----:B---3--:R-:W-:-:S07]  /*1020*/  @P0 FADD R16, R16, R15 ;  /* 0x0000000f10100221 */ /* 0x008fce0000000000 */
.L_x_315:
[----:B------:R-:W-:Y:S05]  /*1030*/  BSYNC.RECONVERGENT B0 ;  /* 0x0000000000007941 */ /* 0x000fea0003800200 */
.L_x_314:
[----:B------:R-:W0:Y:S01]  /*1040*/  S2R R18, SR_LANEID ;  /* 0x0000000000127919 */ /* 0x000e220000000000 */
[----:B------:R-:W-:Y:S01]  /*1050*/  MOV R17, R16 ;  /* 0x0000001000117202 */ /* 0x000fe20000000f00 */
[----:B------:R-:W-:Y:S04]  /*1060*/  BSSY.RECONVERGENT B0, `(.L_x_323) ;  /* 0x0000032000007945 */ /* 0x000fe80003800200 */
[----:B------:R-:W1:Y:S01]  /*1070*/  SHFL.DOWN PT, R12, R17, 0x1, 0x1f ;  /* 0x08201f00110c7f89 */ /* 0x000e6200000e0000 */
[C---:B0-----:R-:W-:Y:S02]  /*1080*/  ISETP.GT.AND P0, PT, R18.reuse, 0x1e, PT ;  /* 0x0000001e1200780c */ /* 0x041fe40003f04270 */
[----:B------:R-:W-:-:S11]  /*1090*/  ISETP.NE.AND P1, PT, R18, RZ, PT ;  /* 0x000000ff1200720c */ /* 0x000fd60003f25270 */
[----:B-1----:R-:W-:Y:S01]  /*10a0*/  @!P0 FADD R17, R12, R17 ;  /* 0x000000110c118221 */ /* 0x002fe20000000000 */
[----:B------:R-:W-:Y:S01]  /*10b0*/  ISETP.GT.AND P0, PT, R18, 0x1d, PT ;  /* 0x0000001d1200780c */ /* 0x000fe20003f04270 */
[----:B------:R-:W0:Y:S01]  /*10c0*/  @!P1 S2R R15, SR_CgaCtaId ;  /* 0x00000000000f9919 */ /* 0x000e220000008800 */
[----:B------:R-:W-:Y:S02]  /*10d0*/  @!P1 MOV R14, 0x400 ;  /* 0x00000400000e9802 */ /* 0x000fe40000000f00 */
[----:B------:R-:W-:Y:S01]  /*10e0*/  @!P1 SHF.R.U32.HI R13, RZ, 0x3, R40 ;  /* 0x00000003ff0d9819 */ /* 0x000fe20000011628 */
[----:B------:R-:W1:Y:S03]  /*10f0*/  SHFL.DOWN PT, R12, R17, 0x2, 0x1f ;  /* 0x08401f00110c7f89 */ /* 0x000e6600000e0000 */
[----:B------:R-:W-:-:S05]  /*1100*/  @!P1 LOP3.LUT R13, R13, 0x7c, RZ, 0xc0, !PT ;  /* 0x0000007c0d0d9812 */ /* 0x000fca00078ec0ff */
[----:B-1----:R-:W-:Y:S01]  /*1110*/  @!P0 FADD R17, R17, R12 ;  /* 0x0000000c11118221 */ /* 0x002fe20000000000 */
[----:B------:R-:W-:Y:S02]  /*1120*/  ISETP.GT.AND P0, PT, R18, 0x1b, PT ;  /* 0x0000001b1200780c */ /* 0x000fe40003f04270 */
[----:B0-----:R-:W-:Y:S02]  /*1130*/  @!P1 LEA R14, R15, R14, 0x18 ;  /* 0x0000000e0f0e9211 */ /* 0x001fe400078ec0ff */
[----:B------:R-:W0:Y:S02]  /*1140*/  SHFL.DOWN PT, R12, R17, 0x4, 0x1f ;  /* 0x08801f00110c7f89 */ /* 0x000e2400000e0000 */
[----:B------:R-:W-:-:S07]  /*1150*/  @!P1 IADD3 R13, PT, PT, R13, R14, RZ ;  /* 0x0000000e0d0d9210 */ /* 0x000fce0007ffe0ff */
[----:B0-----:R-:W-:Y:S01]  /*1160*/  @!P0 FADD R17, R17, R12 ;  /* 0x0000000c11118221 */ /* 0x001fe20000000000 */
[----:B------:R-:W-:-:S04]  /*1170*/  ISETP.GT.AND P0, PT, R18, 0x17, PT ;  /* 0x000000171200780c */ /* 0x000fc80003f04270 */
[----:B------:R-:W0:Y:S09]  /*1180*/  SHFL.DOWN PT, R12, R17, 0x8, 0x1f ;  /* 0x09001f00110c7f89 */ /* 0x000e3200000e0000 */
[----:B0-----:R-:W-:Y:S01]  /*1190*/  @!P0 FADD R17, R17, R12 ;  /* 0x0000000c11118221 */ /* 0x001fe20000000000 */
[----:B------:R-:W-:-:S04]  /*11a0*/  ISETP.GT.AND P0, PT, R18, 0xf, PT ;  /* 0x0000000f1200780c */ /* 0x000fc80003f04270 */
[----:B------:R-:W0:Y:S02]  /*11b0*/  SHFL.DOWN PT, R12, R17, 0x10, 0x1f ;  /* 0x0a001f00110c7f89 */ /* 0x000e2400000e0000 */
[----:B0-----:R-:W-:-:S05]  /*11c0*/  FADD R12, R17, R12 ;  /* 0x0000000c110c7221 */ /* 0x001fca0000000000 */
[----:B------:R0:W-:Y:S01]  /*11d0*/  @!P1 STS [R13+0x10], R12 ;  /* 0x0000100c0d009388 */ /* 0x0001e20000000800 */
[----:B------:R-:W-:Y:S01]  /*11e0*/  BAR.SYNC.DEFER_BLOCKING 0x0 ;  /* 0x0000000000007b1d */ /* 0x000fe20000010000 */
[----:B------:R-:W-:Y:S02]  /*11f0*/  ISETP.NE.AND P1, PT, R40, RZ, PT ;  /* 0x000000ff2800720c */ /* 0x000fe40003f25270 */
[----:B------:R-:W-:-:S11]  /*1200*/  FSEL R24, R17, R12, P0 ;  /* 0x0000000c11187208 */ /* 0x000fd60000000000 */
[----:B0-----:R-:W-:Y:S05]  /*1210*/  @P1 BRA `(.L_x_324) ;  /* 0x0000000000581947 */ /* 0x001fea0003800000 */
[----:B------:R-:W0:Y:S01]  /*1220*/  S2UR UR6, SR_CgaCtaId ;  /* 0x00000000000679c3 */ /* 0x000e220000008800 */
[----:B------:R-:W-:Y:S02]  /*1230*/  UMOV UR5, 0x400 ;  /* 0x0000040000057882 */ /* 0x000fe40000000000 */
[----:B0-----:R-:W-:-:S09]  /*1240*/  ULEA UR5, UR6, UR5, 0x18 ;  /* 0x0000000506057291 */ /* 0x001fd2000f8ec0ff */
[----:B------:R-:W0:Y:S04]  /*1250*/  LDS.128 R12, [UR5+0x10] ;  /* 0x00001005ff0c7984 */ /* 0x000e280008000c00 */
[----:B------:R-:W1:Y:S04]  /*1260*/  LDS.128 R16, [UR5+0x20] ;  /* 0x00002005ff107984 */ /* 0x000e680008000c00 */
[----:B------:R-:W2:Y:S01]  /*1270*/  LDS.128 R20, [UR5+0x30] ;  /* 0x00003005ff147984 */ /* 0x000ea20008000c00 */
[----:B0-----:R-:W-:-:S03]  /*1280*/  FADD R13, R24, R13 ;  /* 0x0000000d180d7221 */ /* 0x001fc60000000000 */
[----:B------:R-:W0:Y:S01]  /*1290*/  LDS.128 R24, [UR5+0x40] ;  /* 0x00004005ff187984 */ /* 0x000e220008000c00 */
[----:B------:R-:W-:-:S04]  /*12a0*/  FADD R14, R13, R14 ;  /* 0x0000000e0d0e7221 */ /* 0x000fc80000000000 */
[----:B------:R-:W-:-:S04]  /*12b0*/  FADD R15, R14, R15 ;  /* 0x0000000f0e0f7221 */ /* 0x000fc80000000000 */
[----:B-1----:R-:W-:-:S04]  /*12c0*/  FADD R16, R15, R16 ;  /* 0x000000100f107221 */ /* 0x002fc80000000000 */
[----:B------:R-:W-:-:S04]  /*12d0*/  FADD R17, R16, R17 ;  /* 0x0000001110117221 */ /* 0x000fc80000000000 */
[----:B------:R-:W-:-:S04]  /*12e0*/  FADD R18, R17, R18 ;  /* 0x0000001211127221 */ /* 0x000fc80000000000 */
[----:B------:R-:W-:-:S04]  /*12f0*/  FADD R19, R18, R19 ;  /* 0x0000001312137221 */ /* 0x000fc80000000000 */
[----:B--2---:R-:W-:-:S04]  /*1300*/  FADD R20, R19, R20 ;  /* 0x0000001413147221 */ /* 0x004fc80000000000 */
[----:B------:R-:W-:-:S04]  /*1310*/  FADD R21, R20, R21 ;  /* 0x0000001514157221 */ /* 0x000fc80000000000 */
[----:B------:R-:W-:-:S04]  /*1320*/  FADD R22, R21, R22 ;  /* 0x0000001615167221 */ /* 0x000fc80000000000 */
[----:B------:R-:W-:-:S04]  /*1330*/  FADD R23, R22, R23 ;  /* 0x0000001716177221 */ /* 0x000fc80000000000 */
[----:B0-----:R-:W-:-:S04]  /*1340*/  FADD R24, R23, R24 ;  /* 0x0000001817187221 */ /* 0x001fc80000000000 */
[----:B------:R-:W-:-:S04]  /*1350*/  FADD R25, R24, R25 ;  /* 0x0000001918197221 */ /* 0x000fc80000000000 */
[----:B------:R-:W-:-:S04]  /*1360*/  FADD R26, R25, R26 ;  /* 0x0000001a191a7221 */ /* 0x000fc80000000000 */
[----:B------:R-:W-:-:S07]  /*1370*/  FADD R24, R26, R27 ;  /* 0x0000001b1a187221 */ /* 0x000fce0000000000 */
.L_x_324:
[----:B------:R-:W-:Y:S05]  /*1380*/  BSYNC.RECONVERGENT B0 ;  /* 0x0000000000007941 */ /* 0x000fea0003800200 */
.L_x_323:
[----:B------:R-:W0:Y:S08]  /*1390*/  LDC R17, c[0x0][0x394] ;  /* 0x0000e500ff117b82 */ /* 0x000e300000000800 */
[----:B------:R-:W1:Y:S01]  /*13a0*/  @!P1 LDC.64 R12, c[0x0][0x380] ;  /* 0x0000e000ff0c9b82 */ /* 0x000e620000000a00 */
[----:B0-----:R-:W-:-:S04]  /*13b0*/  @!P1 IMAD R15, R17, UR4, R28 ;  /* 0x00000004110f9c24 */ /* 0x001fc8000f8e021c */
[----:B-1----:R-:W-:-:S03]  /*13c0*/  @!P1 IMAD.WIDE R12, R15, 0x4, R12 ;  /* 0x000000040f0c9825 */ /* 0x002fc600078e020c */
[----:B------:R-:W-:Y:S06]  /*13d0*/  BAR.SYNC.DEFER_BLOCKING 0x0 ;  /* 0x0000000000007b1d */ /* 0x000fec0000010000 */
[----:B------:R-:W2:Y:S01]  /*13e0*/  @!P1 LDG.E R15, desc[UR10][R12.64] ;  /* 0x0000000a0c0f9981 */ /* 0x000ea2000c1e1900 */
[----:B------:R-:W-:-:S04]  /*13f0*/  IADD3 R28, PT, PT, R28, UR8, RZ ;  /* 0x000000081c1c7c10 */ /* 0x000fc8000fffe0ff */
[----:B------:R-:W-:Y:S01]  /*1400*/  ISETP.GE.AND P0, PT, R28, R17, PT ;  /* 0x000000111c00720c */ /* 0x000fe20003f06270 */
[----:B--2---:R-:W-:-:S05]  /*1410*/  @!P1 FADD R15, R15, R24 ;  /* 0x000000180f0f9221 */ /* 0x004fca0000000000 */
[----:B------:R0:W-:Y:S07]  /*1420*/  @!P1 STG.E desc[UR10][R12.64], R15 ;  /* 0x0000000f0c009986 */ /* 0x0001ee000c10190a */
[----:B------:R-:W-:Y:S05]  /*1430*/  @!P0 BRA `(.L_x_325) ;  /* 0xffffffec00a48947 */ /* 0x000fea000383ffff */
.L_x_313:
[----:B------:R-:W1:Y:S01]  /*1440*/  LDCU UR5, c[0x0][0x370] ;  /* 0x00006e00ff0577ac */ /* 0x000e620008000800 */
[----:B------:R-:W2:Y:S01]  /*1450*/  LDCU UR6, c[0x0][0x390] ;  /* 0x00007200ff0677ac */ /* 0x000ea20008000800 */
[----:B-1----:R-:W-:-:S04]  /*1460*/  UIADD3 UR4, UPT, UPT, UR5, UR4, URZ ;  /* 0x0000000405047290 */ /* 0x002fc8000fffe0ff */
[----:B--2---:R-:W-:-:S09]  /*1470*/  UISETP.GE.AND UP0, UPT, UR4, UR6, UPT ;  /* 0x000000060400728c */ /* 0x004fd2000bf06270 */
[----:B------:R-:W-:Y:S05]  /*1480*/  BRA.U !UP0, `(.L_x_326) ;  /* 0xffffffed08287547 */ /* 0x000fea000b83ffff */
[----:B------:R-:W-:Y:S05]  /*1490*/  EXIT ;  /* 0x000000000000794d */ /* 0x000fea0003800000 */
.L_x_327:
        /* <DEDUP_REMOVED lines=14> */
.L_x_467:


//--------------------- .text._Z24split_k_reduction_kernelIfLi256EEvPT_PKS0_iii --------------------------
	.section	.text._Z24split_k_reduction_kernelIfLi256EEvPT_PKS0_iii,"ax",@progbits
	.align	128
        .global         _Z24split_k_reduction_kernelIfLi256EEvPT_PKS0_iii
        .type           _Z24split_k_reduction_kernelIfLi256EEvPT_PKS0_iii,@function
        .size           _Z24split_k_reduction_kernelIfLi256EEvPT_PKS0_iii,(.L_x_468 - _Z24split_k_reduction_kernelIfLi256EEvPT_PKS0_iii)
        .other          _Z24split_k_reduction_kernelIfLi256EEvPT_PKS0_iii,@"STO_CUDA_ENTRY STV_DEFAULT"
_Z24split_k_reduction_kernelIfLi256EEvPT_PKS0_iii:
.text._Z24split_k_reduction_kernelIfLi256EEvPT_PKS0_iii:
        /* <DEDUP_REMOVED lines=16> */
[C---:B------:R-:W-:Y:S02]  /*0100*/  IADD3 R23, PT, PT, R30.reuse, 0x300, RZ ;  /* 0x000003001e177810 */ /* 0x040fe40007ffe0ff */
[----:B------:R-:W-:Y:S02]  /*0110*/  IADD3 R22, PT, PT, R30, 0x100, RZ ;  /* 0x000001001e167810 */ /* 0x000fe40007ffe0ff */
[----:B-1-34-:R-:W-:-:S07]  /*0120*/  IADD3 R21, PT, PT, R21, UR5, RZ ;  /* 0x0000000515157c10 */ /* 0x01afce000fffe0ff */
.L_x_341:
        /* <DEDUP_REMOVED lines=8> */
[C---:B------:R-:W-:Y:S02]  /*01b0*/  LOP3.LUT R7, R30.reuse, 0x400, RZ, 0xfc, !PT ;  /* 0x000004001e077812 */ /* 0x040fe400078efcff */
[----:B------:R-:W-:-:S02]  /*01c0*/  IADD3 R6, PT, PT, R30, 0x500, RZ ;  /* 0x000005001e067810 */ /* 0x000fc40007ffe0ff */
[C---:B------:R-:W-:Y:S02]  /*01d0*/  LOP3.LUT R20, R30.reuse, 0xc00, RZ, 0xfc, !PT ;  /* 0x00000c001e147812 */ /* 0x040fe400078efcff */
[C---:B------:R-:W-:Y:S02]  /*01e0*/  LOP3.LUT R19, R30.reuse, 0x800, RZ, 0xfc, !PT ;  /* 0x000008001e137812 */ /* 0x040fe400078efcff */
[C---:B------:R-:W-:Y:S02]  /*01f0*/  IADD3 R18, PT, PT, R30.reuse, 0xa00, RZ ;  /* 0x00000a001e127810 */ /* 0x040fe40007ffe0ff */
        /* <DEDUP_REMOVED lines=13> */
.L_x_340:
        /* <DEDUP_REMOVED lines=38> */
.L_x_333:
        /* <DEDUP_REMOVED lines=69> */
.L_x_332:
[----:B------:R-:W-:Y:S05]  /*0980*/  BSYNC.RECONVERGENT B1 ;  /* 0x0000000000017941 */ /* 0x000fea0003800200 */
.L_x_331:
        /* <DEDUP_REMOVED lines=53> */
.L_x_335:
[----:B------:R-:W-:Y:S05]  /*0ce0*/  BSYNC.RECONVERGENT B1 ;  /* 0x0000000000017941 */ /* 0x000fea0003800200 */
.L_x_334:
        /* <DEDUP_REMOVED lines=30> */
.L_x_337:
[----:B------:R-:W-:Y:S05]  /*0ed0*/  BSYNC.RECONVERGENT B1 ;  /* 0x0000000000017941 */ /* 0x000fea0003800200 */
.L_x_336:
        /* <DEDUP_REMOVED lines=21> */
.L_x_330:
[----:B------:R-:W-:Y:S05]  /*1030*/  BSYNC.RECONVERGENT B0 ;  /* 0x0000000000007941 */ /* 0x000fea0003800200 */
.L_x_329:
        /* <DEDUP_REMOVED lines=33> */
[----:B------:R-:W0:Y:S04]  /*1250*/  LDS R32, [UR5+0xc] ;  /* 0x00000c05ff207984 */ /* 0x000e280008000800 */
[----:B------:R-:W1:Y:S04]  /*1260*/  LDS.128 R12, [UR5+0x10] ;  /* 0x00001005ff0c7984 */ /* 0x000e680008000c00 */
[----:B------:R-:W2:Y:S01]  /*1270*/  LDS.64 R28, [UR5+0x20] ;  /* 0x00002005ff1c7984 */ /* 0x000ea20008000a00 */
[----:B0-----:R-:W-:-:S04]  /*1280*/  FADD R31, R31, R32 ;  /* 0x000000201f1f7221 */ /* 0x001fc80000000000 */
[----:B-1----:R-:W-:-:S04]  /*1290*/  FADD R12, R31, R12 ;  /* 0x0000000c1f0c7221 */ /* 0x002fc80000000000 */
[----:B------:R-:W-:-:S04]  /*12a0*/  FADD R13, R12, R13 ;  /* 0x0000000d0c0d7221 */ /* 0x000fc80000000000 */
[----:B------:R-:W-:-:S04]  /*12b0*/  FADD R14, R13, R14 ;  /* 0x0000000e0d0e7221 */ /* 0x000fc80000000000 */
[----:B------:R-:W-:-:S04]  /*12c0*/  FADD R15, R14, R15 ;  /* 0x0000000f0e0f7221 */ /* 0x000fc80000000000 */
[----:B--2---:R-:W-:-:S04]  /*12d0*/  FADD R28, R15, R28 ;  /* 0x0000001c0f1c7221 */ /* 0x004fc80000000000 */
[----:B------:R-:W-:-:S07]  /*12e0*/  FADD R31, R28, R29 ;  /* 0x0000001d1c1f7221 */ /* 0x000fce0000000000 */
.L_x_339:
[----:B------:R-:W-:Y:S05]  /*12f0*/  BSYNC.RECONVERGENT B0 ;  /* 0x0000000000007941 */ /* 0x000fea0003800200 */
.L_x_338:
        /* <DEDUP_REMOVED lines=11> */
.L_x_328:
[----:B------:R-:W1:Y:S01]  /*13b0*/  LDCU UR5, c[0x0][0x370] ;  /* 0x00006e00ff0577ac */ /* 0x000e620008000800 */
[----:B------:R-:W2:Y:S01]  /*13c0*/  LDCU UR6, c[0x0][0x390] ;  /* 0x00007200ff0677ac */ /* 0x000ea20008000800 */
[----:B-1----:R-:W-:-:S04]  /*13d0*/  UIADD3 UR4, UPT, UPT, UR5, UR4, URZ ;  /* 0x0000000405047290 */ /* 0x002fc8000fffe0ff */
[----:B--2---:R-:W-:-:S09]  /*13e0*/  UISETP.GE.AND UP0, UPT, UR4, UR6, UPT ;  /* 0x000000060400728c */ /* 0x004fd2000bf06270 */
[----:B------:R-:W-:Y:S05]  /*13f0*/  BRA.U !UP0, `(.L_x_341) ;  /* 0xffffffed084c7547 */ /* 0x000fea000b83ffff */
[----:B------:R-:W-:Y:S05]  /*1400*/  EXIT ;  /* 0x000000000000794d */ /* 0x000fea0003800000 */
.L_x_342:
        /* <DEDUP_REMOVED lines=15> */
.L_x_468:


//--------------------- .text._Z24split_k_reduction_kernelIfLi128EEvPT_PKS0_iii --------------------------
	.section	.text._Z24split_k_reduction_kernelIfLi128EEvPT_PKS0_iii,"ax",@progbits
	.align	128
        .global         _Z24split_k_reduction_kernelIfLi128EEvPT_PKS0_iii
        .type           _Z24split_k_reduction_kernelIfLi128EEvPT_PKS0_iii,@function
        .size           _Z24split_k_reduction_kernelIfLi128EEvPT_PKS0_iii,(.L_x_469 - _Z24split_k_reduction_kernelIfLi128EEvPT_PKS0_iii)
        .other          _Z24split_k_reduction_kernelIfLi128EEvPT_PKS0_iii,@"STO_CUDA_ENTRY STV_DEFAULT"
_Z24split_k_reduction_kernelIfLi128EEvPT_PKS0_iii:
.text._Z24split_k_reduction_kernelIfLi128EEvPT_PKS0_iii:
        /* <DEDUP_REMOVED lines=19> */
.L_x_354:
        /* <DEDUP_REMOVED lines=26> */
.L_x_353:
[----:B------:R-:W0:Y:S01]  /*02d0*/  LDCU UR5, c[0x0][0x398] ;  /* 0x00007300ff0577ac */ /* 0x000e220008000800 */
        /* <DEDUP_REMOVED lines=37> */
.L_x_348:
[----:B------:R-:W0:Y:S02]  /*0530*/  LDC.64 R34, c[0x0][0x388] ;  /* 0x0000e200ff227b82 */ /* 0x000e240000000a00 */
[----:B0-----:R-:W-:-:S04]  /*0540*/  IMAD.WIDE R40, R43, 0x4, R34 ;  /* 0x000000042b287825 */ /* 0x001fc800078e0222 */
[--C-:B------:R-:W-:Y:S02]  /*0550*/  IMAD.WIDE R38, R28, 0x4, R34.reuse ;  /* 0x000000041c267825 */ /* 0x100fe400078e0222 */
[----:B------:R-:W2:Y:S02]  /*0560*/  LDG.E.CONSTANT R41, desc[UR8][R40.64] ;  /* 0x0000000828297981 */ /* 0x000ea4000c1e9900 */
[--C-:B------:R-:W-:Y:S02]  /*0570*/  IMAD.WIDE R36, R26, 0x4, R34.reuse ;  /* 0x000000041a247825 */ /* 0x100fe400078e0222 */
[----:B------:R-:W3:Y:S04]  /*0580*/  LDG.E.CONSTANT R39, desc[UR8][R38.64] ;  /* 0x0000000826277981 */ /* 0x000ee8000c1e9900 */
[----:B------:R0:W4:Y:S02]  /*0590*/  LDG.E.CONSTANT R50, desc[UR8][R36.64] ;  /* 0x0000000824327981 */ /* 0x000124000c1e9900 */
[----:B0-----:R-:W-:-:S04]  /*05a0*/  IMAD.WIDE R36, R22, 0x4, R34 ;  /* 0x0000000416247825 */ /* 0x001fc800078e0222 */
[----:B--2---:R-:W-:-:S04]  /*05b0*/  FADD R16, R41, R16 ;  /* 0x0000001029107221 */ /* 0x004fc80000000000 */
[----:B---3--:R-:W-:-:S04]  /*05c0*/  FADD R16, R16, R39 ;  /* 0x0000002710107221 */ /* 0x008fc80000000000 */
[----:B----4-:R-:W-:Y:S02]  /*05d0*/  FADD R16, R16, R50 ;  /* 0x0000003210107221 */ /* 0x010fe40000000000 */
[----:B------:R0:W2:Y:S01]  /*05e0*/  LDG.E.CONSTANT R50, desc[UR8][R36.64] ;  /* 0x0000000824327981 */ /* 0x0000a2000c1e9900 */
[----:B------:R-:W-:-:S05]  /*05f0*/  IMAD.WIDE R40, R53, 0x4, R34 ;  /* 0x0000000435287825 */ /* 0x000fca00078e0222 */
[----:B------:R1:W3:Y:S01]  /*0600*/  LDG.E.CONSTANT R38, desc[UR8][R40.64] ;  /* 0x0000000828267981 */ /* 0x0002e2000c1e9900 */
[----:B0-----:R-:W-:-:S05]  /*0610*/  IMAD.WIDE R36, R24, 0x4, R34 ;  /* 0x0000000418247825 */ /* 0x001fca00078e0222 */
[----:B------:R0:W4:Y:S01]  /*0620*/  LDG.E.CONSTANT R52, desc[UR8][R36.64] ;  /* 0x0000000824347981 */ /* 0x000122000c1e9900 */
[----:B-1----:R-:W-:-:S06]  /*0630*/  IMAD.WIDE R40, R18, 0x4, R34 ;  /* 0x0000000412287825 */ /* 0x002fcc00078e0222 */
[----:B------:R-:W5:Y:S01]  /*0640*/  LDG.E.CONSTANT R40, desc[UR8][R40.64] ;  /* 0x0000000828287981 */ /* 0x000f62000c1e9900 */
[----:B0-----:R-:W-:-:S06]  /*0650*/  IMAD.WIDE R36, R20, 0x4, R34 ;  /* 0x0000000414247825 */ /* 0x001fcc00078e0222 */
[----:B------:R-:W5:Y:S01]  /*0660*/  LDG.E.CONSTANT R36, desc[UR8][R36.64] ;  /* 0x0000000824247981 */ /* 0x000f62000c1e9900 */
[----:B--2---:R-:W-:-:S04]  /*0670*/  FADD R39, R16, R50 ;  /* 0x0000003210277221 */ /* 0x004fc80000000000 */
[----:B----4-:R-:W-:-:S04]  /*0680*/  FADD R39, R39, R52 ;  /* 0x0000003427277221 */ /* 0x010fc80000000000 */
[----:B---3--:R-:W-:Y:S01]  /*0690*/  FADD R16, R39, R38 ;  /* 0x0000002627107221 */ /* 0x008fe20000000000 */
[----:B------:R-:W-:-:S05]  /*06a0*/  IMAD.WIDE R38, R51, 0x4, R34 ;  /* 0x0000000433267825 */ /* 0x000fca00078e0222 */
[----:B------:R0:W2:Y:S01]  /*06b0*/  LDG.E.CONSTANT R50, desc[UR8][R38.64] ;  /* 0x0000000826327981 */ /* 0x0000a2000c1e9900 */
[----:B-----5:R-:W-:Y:S01]  /*06c0*/  FADD R16, R16, R40 ;  /* 0x0000002810107221 */ /* 0x020fe20000000000 */
[----:B------:R-:W-:-:S06]  /*06d0*/  IMAD.WIDE R40, R45, 0x4, R34 ;  /* 0x000000042d287825 */ /* 0x000fcc00078e0222 */
[----:B------:R-:W3:Y:S01]  /*06e0*/  LDG.E.CONSTANT R40, desc[UR8][R40.64] ;  /* 0x0000000828287981 */ /* 0x000ee2000c1e9900 */
[----:B0-----:R-:W-:-:S05]  /*06f0*/  IMAD.WIDE R38, R42, 0x4, R34 ;  /* 0x000000042a267825 */ /* 0x001fca00078e0222 */
[----:B------:R0:W4:Y:S02]  /*0700*/  LDG.E.CONSTANT R52, desc[UR8][R38.64] ;  /* 0x0000000826347981 */ /* 0x000124000c1e9900 */
[----:B0-----:R-:W-:-:S06]  /*0710*/  IMAD.WIDE R38, R44, 0x4, R34 ;  /* 0x000000042c267825 */ /* 0x001fcc00078e0222 */
[----:B------:R-:W5:Y:S01]  /*0720*/  LDG.E.CONSTANT R38, desc[UR8][R38.64] ;  /* 0x0000000826267981 */ /* 0x000f62000c1e9900 */
[----:B--2---:R-:W-:-:S04]  /*0730*/  FADD R16, R16, R50 ;  /* 0x0000003210107221 */ /* 0x004fc80000000000 */
[----:B------:R-:W-:Y:S01]  /*0740*/  FADD R16, R16, R36 ;  /* 0x0000002410107221 */ /* 0x000fe20000000000 */
[----:B------:R-:W-:-:S04]  /*0750*/  IMAD.WIDE R36, R30, 0x4, R34 ;  /* 0x000000041e247825 */ /* 0x000fc800078e0222 */
[----:B----4-:R-:W-:-:S04]  /*0760*/  FADD R16, R16, R52 ;  /* 0x0000003410107221 */ /* 0x010fc80000000000 */
[----:B---3--:R-:W-:Y:S02]  /*0770*/  FADD R50, R16, R40 ;  /* 0x0000002810327221 */ /* 0x008fe40000000000 */
[----:B------:R0:W2:Y:S01]  /*0780*/  LDG.E.CONSTANT R16, desc[UR8][R36.64] ;  /* 0x0000000824107981 */ /* 0x0000a2000c1e9900 */
[----:B------:R-:W-:-:S06]  /*0790*/  IMAD.WIDE R40, R47, 0x4, R34 ;  /* 0x000000042f287825 */ /* 0x000fcc00078e0222 */
[----:B------:R-:W3:Y:S01]  /*07a0*/  LDG.E.CONSTANT R40, desc[UR8][R40.64] ;  /* 0x0000000828287981 */ /* 0x000ee2000c1e9900 */
[----:B0-----:R-:W-:-:S05]  /*07b0*/  IMAD.WIDE R36, R32, 0x4, R34 ;  /* 0x0000000420247825 */ /* 0x001fca00078e0222 */
[----:B------:R-:W4:Y:S01]  /*07c0*/  LDG.E.CONSTANT R52, desc[UR8][R36.64] ;  /* 0x0000000824347981 */ /* 0x000f22000c1e9900 */
[----:B------:R-:W-:-:S06]  /*07d0*/  IMAD.WIDE R34, R49, 0x4, R34 ;  /* 0x0000000431227825 */ /* 0x000fcc00078e0222 */
[----:B------:R-:W3:Y:S01]  /*07e0*/  LDG.E.CONSTANT R35, desc[UR8][R34.64] ;  /* 0x0000000822237981 */ /* 0x000ee2000c1e9900 */
        /* <DEDUP_REMOVED lines=20> */
[----:B----4-:R-:W-:-:S04]  /*0930*/  FADD R16, R16, R52 ;  /* 0x0000003410107221 */ /* 0x010fc80000000000 */
[----:B-----5:R-:W-:-:S04]  /*0940*/  FADD R16, R16, R38 ;  /* 0x0000002610107221 */ /* 0x020fc80000000000 */
[----:B---3--:R-:W-:-:S04]  /*0950*/  FADD R16, R16, R40 ;  /* 0x0000002810107221 */ /* 0x008fc80000000000 */
[----:B------:R-:W-:Y:S01]  /*0960*/  FADD R16, R16, R35 ;  /* 0x0000002310107221 */ /* 0x000fe20000000000 */
[----:B------:R-:W-:Y:S06]  /*0970*/  @P0 BRA `(.L_x_348) ;  /* 0xfffffff800ec0947 */ /* 0x000fec000383ffff */
.L_x_347:
[----:B------:R-:W-:Y:S05]  /*0980*/  BSYNC.RECONVERGENT B1 ;  /* 0x0000000000017941 */ /* 0x000fea0003800200 */
.L_x_346:
        /* <DEDUP_REMOVED lines=20> */
[----:B------:R0:W2:Y:S01]  /*0ad0*/  LDG.E.CONSTANT R47, desc[UR8][R40.64] ;  /* 0x00000008282f7981 */ /* 0x0000a2000c1e9900 */
[----:B------:R-:W-:Y:S01]  /*0ae0*/  IMAD.WIDE R38, R39, 0x4, R36 ;  /* 0x0000000427267825 */ /* 0x000fe200078e0224 */
[----:B------:R-:W-:-:S03]  /*0af0*/  LEA R49, R34, R43, 0x9 ;  /* 0x0000002b22317211 */ /* 0x000fc600078e48ff */
[----:B------:R-:W-:Y:S02]  /*0b00*/  IMAD R43, R22, R35, R14 ;  /* 0x00000023162b7224 */ /* 0x000fe400078e020e */
[----:B------:R-:W-:Y:S01]  /*0b10*/  IMAD.WIDE R44, R45, 0x4, R36 ;  /* 0x000000042d2c7825 */ /* 0x000fe200078e0224 */
[----:B------:R1:W3:Y:S01]  /*0b20*/  LDG.E.CONSTANT R22, desc[UR8][R38.64] ;  /* 0x0000000826167981 */ /* 0x0002e2000c1e9900 */
[C---:B------:R-:W-:Y:S02]  /*0b30*/  LEA R24, R34.reuse, R49, 0x7 ;  /* 0x0000003122187211 */ /* 0x040fe400078e38ff */
[----:B------:R-:W-:Y:S02]  /*0b40*/  IMAD R51, R49, R35, R14 ;  /* 0x0000002331337224 */ /* 0x000fe400078e020e */
[----:B------:R-:W-:Y:S01]  /*0b50*/  IMAD.WIDE R42, R43, 0x4, R36 ;  /* 0x000000042b2a7825 */ /* 0x000fe200078e0224 */
[----:B------:R-:W4:Y:S01]  /*0b60*/  LDG.E.CONSTANT R44, desc[UR8][R44.64] ;  /* 0x000000082c2c7981 */ /* 0x000f22000c1e9900 */
[----:B------:R-:W-:-:S02]  /*0b70*/  LEA R53, R34, R49, 0x8 ;  /* 0x0000003122357211 */ /* 0x000fc400078e40ff */
[----:B------:R-:W-:Y:S02]  /*0b80*/  IMAD R49, R24, R35, R14 ;  /* 0x0000002318317224 */ /* 0x000fe400078e020e */
[----:B0-----:R-:W-:Y:S01]  /*0b90*/  IMAD.WIDE R40, R51, 0x4, R36 ;  /* 0x0000000433287825 */ /* 0x001fe200078e0224 */
[----:B------:R-:W5:Y:S01]  /*0ba0*/  LDG.E.CONSTANT R42, desc[UR8][R42.64] ;  /* 0x000000082a2a7981 */ /* 0x000f62000c1e9900 */
[----:B------:R-:W-:Y:S02]  /*0bb0*/  LEA R34, R34, R53, 0x7 ;  /* 0x0000003522227211 */ /* 0x000fe400078e38ff */
[-C--:B------:R-:W-:Y:S02]  /*0bc0*/  IMAD R53, R53, R35.reuse, R14 ;  /* 0x0000002335357224 */ /* 0x080fe400078e020e */
[----:B-1----:R-:W-:Y:S01]  /*0bd0*/  IMAD.WIDE R38, R49, 0x4, R36 ;  /* 0x0000000431267825 */ /* 0x002fe200078e0224 */
[----:B------:R-:W5:Y:S03]  /*0be0*/  LDG.E.CONSTANT R41, desc[UR8][R40.64] ;  /* 0x0000000828297981 */ /* 0x000f66000c1e9900 */
[----:B------:R-:W-:-:S02]  /*0bf0*/  IMAD R49, R34, R35, R14 ;  /* 0x0000002322317224 */ /* 0x000fc400078e020e */
[--C-:B------:R-:W-:Y:S01]  /*0c00*/  IMAD.WIDE R34, R53, 0x4, R36.reuse ;  /* 0x0000000435227825 */ /* 0x100fe200078e0224 */
[----:B------:R-:W5:Y:S03]  /*0c10*/  LDG.E.CONSTANT R38, desc[UR8][R38.64] ;  /* 0x0000000826267981 */ /* 0x000f66000c1e9900 */
[----:B------:R-:W-:Y:S02]  /*0c20*/  IMAD.WIDE R36, R49, 0x4, R36 ;  /* 0x0000000431247825 */ /* 0x000fe400078e0224 */
        /* <DEDUP_REMOVED lines=11> */
.L_x_350:
[----:B------:R-:W-:Y:S05]  /*0ce0*/  BSYNC.RECONVERGENT B1 ;  /* 0x0000000000017941 */ /* 0x000fea0003800200 */
.L_x_349:
        /* <DEDUP_REMOVED lines=30> */
.L_x_352:
[----:B------:R-:W-:Y:S05]  /*0ed0*/  BSYNC.RECONVERGENT B1 ;  /* 0x0000000000017941 */ /* 0x000fea0003800200 */
.L_x_351:
        /* <DEDUP_REMOVED lines=21> */
.L_x_345:
[----:B------:R-:W-:Y:S05]  /*1030*/  BSYNC.RECONVERGENT B0 ;  /* 0x0000000000007941 */ /* 0x000fea0003800200 */
.L_x_344:
[----:B------:R-:W0:Y:S01]  /*1040*/  S2R R22, SR_LANEID ;  /* 0x0000000000167919 */ /* 0x000e220000000000 */
[----:B------:R-:W-:Y:S01]  /*1050*/  MOV R39, R16 ;  /* 0x0000001000277202 */ /* 0x000fe20000000f00 */
[----:B------:R-:W1:Y:S04]  /*1060*/  LDC R45, c[0x0][0x394] ;  /* 0x0000e500ff2d7b82 */ /* 0x000e680000000800 */
[----:B------:R-:W2:Y:S01]  /*1070*/  SHFL.DOWN PT, R16, R39, 0x1, 0x1f ;  /* 0x08201f0027107f89 */ /* 0x000ea200000e0000 */
[C---:B0-----:R-:W-:Y:S02]  /*1080*/  ISETP.GT.AND P0, PT, R22.reuse, 0x1e, PT ;  /* 0x0000001e1600780c */ /* 0x041fe40003f04270 */
[C---:B------:R-:W-:Y:S02]  /*1090*/  ISETP.NE.AND P2, PT, R22.reuse, RZ, PT ;  /* 0x000000ff1600720c */ /* 0x040fe40003f45270 */
[----:B------:R-:W-:-:S09]  /*10a0*/  ISETP.GT.AND P1, PT, R22, 0x17, PT ;  /* 0x000000171600780c */ /* 0x000fd20003f24270 */
[----:B--2---:R-:W-:Y:S01]  /*10b0*/  @!P0 FADD R39, R16, R39 ;  /* 0x0000002710278221 */ /* 0x004fe20000000000 */
[----:B------:R-:W-:Y:S01]  /*10c0*/  ISETP.GT.AND P0, PT, R22, 0x1d, PT ;  /* 0x0000001d1600780c */ /* 0x000fe20003f04270 */
[----:B------:R-:W0:Y:S01]  /*10d0*/  @!P2 S2R R37, SR_CgaCtaId ;  /* 0x000000000025a919 */ /* 0x000e220000008800 */
[----:B------:R-:W-:Y:S02]  /*10e0*/  @!P2 MOV R20, 0x400 ;  /* 0x000004000014a802 */ /* 0x000fe40000000f00 */
[----:B------:R-:W-:Y:S01]  /*10f0*/  @!P2 SHF.R.U32.HI R18, RZ, 0x3, R0 ;  /* 0x00000003ff12a819 */ /* 0x000fe20000011600 */
[----:B------:R-:W2:Y:S03]  /*1100*/  SHFL.DOWN PT, R16, R39, 0x2, 0x1f ;  /* 0x08401f0027107f89 */ /* 0x000ea600000e0000 */
[----:B------:R-:W-:-:S05]  /*1110*/  @!P2 LOP3.LUT R18, R18, 0x7c, RZ, 0xc0, !PT ;  /* 0x0000007c1212a812 */ /* 0x000fca00078ec0ff */
[----:B--2---:R-:W-:Y:S01]  /*1120*/  @!P0 FADD R39, R39, R16 ;  /* 0x0000001027278221 */ /* 0x004fe20000000000 */
[----:B------:R-:W-:Y:S02]  /*1130*/  ISETP.GT.AND P0, PT, R22, 0x1b, PT ;  /* 0x0000001b1600780c */ /* 0x000fe40003f04270 */
[----:B0-----:R-:W-:Y:S02]  /*1140*/  @!P2 LEA R37, R37, R20, 0x18 ;  /* 0x000000142525a211 */ /* 0x001fe400078ec0ff */
[----:B------:R-:W0:Y:S02]  /*1150*/  SHFL.DOWN PT, R16, R39, 0x4, 0x1f ;  /* 0x08801f0027107f89 */ /* 0x000e2400000e0000 */
[----:B------:R-:W-:-:S07]  /*1160*/  @!P2 IADD3 R18, PT, PT, R18, R37, RZ ;  /* 0x000000251212a210 */ /* 0x000fce0007ffe0ff */
[----:B0-----:R-:W-:Y:S01]  /*1170*/  @!P0 FADD R39, R39, R16 ;  /* 0x0000001027278221 */ /* 0x001fe20000000000 */
[----:B------:R-:W-:-:S04]  /*1180*/  ISETP.NE.AND P0, PT, R0, RZ, PT ;  /* 0x000000ff0000720c */ /* 0x000fc80003f05270 */
[----:B------:R-:W0:Y:S09]  /*1190*/  SHFL.DOWN PT, R16, R39, 0x8, 0x1f ;  /* 0x09001f0027107f89 */ /* 0x000e3200000e0000 */
[----:B------:R-:W2:Y:S01]  /*11a0*/  @!P0 S2R R41, SR_CgaCtaId ;  /* 0x0000000000298919 */ /* 0x000ea20000008800 */
[----:B------:R-:W3:Y:S01]  /*11b0*/  @!P0 LDC.64 R34, c[0x0][0x380] ;  /* 0x0000e000ff228b82 */ /* 0x000ee20000000a00 */
[----:B------:R-:W-:Y:S01]  /*11c0*/  @!P0 MOV R20, 0x400 ;  /* 0x0000040000148802 */ /* 0x000fe20000000f00 */
[----:B-1----:R-:W-:-:S02]  /*11d0*/  @!P0 IMAD R37, R45, UR4, R14 ;  /* 0x000000042d258c24 */ /* 0x002fc4000f8e020e */
[----:B0-----:R-:W-:-:S05]  /*11e0*/  @!P1 FADD R39, R39, R16 ;  /* 0x0000001027279221 */ /* 0x001fca0000000000 */
[----:B------:R-:W0:Y:S01]  /*11f0*/  SHFL.DOWN PT, R16, R39, 0x10, 0x1f ;  /* 0x0a001f0027107f89 */ /* 0x000e2200000e0000 */
[----:B---3--:R-:W-:Y:S01]  /*1200*/  @!P0 IMAD.WIDE R34, R37, 0x4, R34 ;  /* 0x0000000425228825 */ /* 0x008fe200078e0222 */
[----:B--2---:R-:W-:-:S03]  /*1210*/  @!P0 LEA R20, R41, R20, 0x18 ;  /* 0x0000001429148211 */ /* 0x004fc600078ec0ff */
[----:B0-----:R-:W-:-:S05]  /*1220*/  FADD R43, R39, R16 ;  /* 0x00000010272b7221 */ /* 0x001fca0000000000 */
[----:B------:R-:W-:Y:S01]  /*1230*/  @!P2 STS [R18+0x4], R43 ;  /* 0x0000042b1200a388 */ /* 0x000fe20000000800 */
[----:B------:R-:W-:Y:S06]  /*1240*/  BAR.SYNC.DEFER_BLOCKING 0x0 ;  /* 0x0000000000007b1d */ /* 0x000fec0000010000 */
[----:B------:R-:W-:Y:S04]  /*1250*/  @!P0 LDS R41, [R20+0x10] ;  /* 0x0000100014298984 */ /* 0x000fe80000000800 */
[----:B------:R-:W0:Y:S01]  /*1260*/  @!P0 LDS.64 R36, [R20+0x8] ;  /* 0x0000080014248984 */ /* 0x000e220000000a00 */
[----:B------:R-:W-:Y:S06]  /*1270*/  BAR.SYNC.DEFER_BLOCKING 0x0 ;  /* 0x0000000000007b1d */ /* 0x000fec0000010000 */
[----:B------:R-:W2:Y:S01]  /*1280*/  @!P0 LDG.E R16, desc[UR8][R34.64] ;  /* 0x0000000822108981 */ /* 0x000ea2000c1e1900 */
[----:B------:R-:W-:-:S02]  /*1290*/  ISETP.GT.AND P1, PT, R22, 0xf, PT ;  /* 0x0000000f1600780c */ /* 0x000fc40003f24270 */
[----:B------:R-:W-:Y:S02]  /*12a0*/  IADD3 R14, PT, PT, R14, UR7, RZ ;  /* 0x000000070e0e7c10 */ /* 0x000fe4000fffe0ff */
[----:B------:R-:W-:-:S05]  /*12b0*/  FSEL R39, R39, R43, P1 ;  /* 0x0000002b27277208 */ /* 0x000fca0000800000 */
[----:B0-----:R-:W-:-:S04]  /*12c0*/  @!P0 FADD R36, R39, R36 ;  /* 0x0000002427248221 */ /* 0x001fc80000000000 */
[----:B------:R-:W-:-:S04]  /*12d0*/  @!P0 FADD R36, R36, R37 ;  /* 0x0000002524248221 */ /* 0x000fc80000000000 */
[----:B------:R-:W-:-:S04]  /*12e0*/  @!P0 FADD R39, R36, R41 ;  /* 0x0000002924278221 */ /* 0x000fc80000000000 */
[----:B--2---:R-:W-:-:S05]  /*12f0*/  @!P0 FADD R39, R16, R39 ;  /* 0x0000002710278221 */ /* 0x004fca0000000000 */
[----:B------:R0:W-:Y:S01]  /*1300*/  @!P0 STG.E desc[UR8][R34.64], R39 ;  /* 0x0000002722008986 */ /* 0x0001e2000c101908 */
[----:B------:R-:W-:-:S13]  /*1310*/  ISETP.GE.AND P0, PT, R14, R45, PT ;  /* 0x0000002d0e00720c */ /* 0x000fda0003f06270 */
[----:B0-----:R-:W-:Y:S05]  /*1320*/  @!P0 BRA `(.L_x_353) ;  /* 0xffffffec00e88947 */ /* 0x001fea000383ffff */
.L_x_343:
[----:B------:R-:W0:Y:S01]  /*1330*/  LDCU UR5, c[0x0][0x370] ;  /* 0x00006e00ff0577ac */ /* 0x000e220008000800 */
[----:B------:R-:W1:Y:S01]  /*1340*/  LDCU UR10, c[0x0][0x390] ;  /* 0x00007200ff0a77ac */ /* 0x000e620008000800 */
[----:B0-----:R-:W-:-:S04]  /*1350*/  UIADD3 UR4, UPT, UPT, UR5, UR4, URZ ;  /* 0x0000000405047290 */ /* 0x001fc8000fffe0ff */
[----:B-1----:R-:W-:-:S09]  /*1360*/  UISETP.GE.AND UP0, UPT, UR4, UR10, UPT ;  /* 0x0000000a0400728c */ /* 0x002fd2000bf06270 */
[----:B------:R-:W-:Y:S05]  /*1370*/  BRA.U !UP0, `(.L_x_354) ;  /* 0xffffffed086c7547 */ /* 0x000fea000b83ffff */
[----:B------:R-:W-:Y:S05]  /*1380*/  EXIT ;  /* 0x000000000000794d */ /* 0x000fea0003800000 */
.L_x_355:
        /* <DEDUP_REMOVED lines=15> */
.L_x_469:


//--------------------- .text._Z28split_k_implicit_gemm_stage1IfiLi512ELb0EEvPKT_S2_PS0_PKT0_S6_iiiii --------------------------
	.section	.text._Z28split_k_implicit_gemm_stage1IfiLi512ELb0EEvPKT_S2_PS0_PKT0_S6_iiiii,"ax",@progbits
	.align	128
        .global         _Z28split_k_implicit_gemm_stage1IfiLi512ELb0EEvPKT_S2_PS0_PKT0_S6_iiiii
        .type           _Z28split_k_implicit_gemm_stage1IfiLi512ELb0EEvPKT_S2_PS0_PKT0_S6_iiiii,@function
        .size           _Z28split_k_implicit_gemm_stage1IfiLi512ELb0EEvPKT_S2_PS0_PKT0_S6_iiiii,(.L_x_470 - _Z28split_k_implicit_gemm_stage1IfiLi512ELb0EEvPKT_S2_PS0_PKT0_S6_iiiii)
        .other          _Z28split_k_implicit_gemm_stage1IfiLi512ELb0EEvPKT_S2_PS0_PKT0_S6_iiiii,@"STO_CUDA_ENTRY STV_DEFAULT"
_Z28split_k_implicit_gemm_stage1IfiLi512ELb0EEvPKT_S2_PS0_PKT0_S6_iiiii:
.text._Z28split_k_implicit_gemm_stage1IfiLi512ELb0EEvPKT_S2_PS0_PKT0_S6_iiiii:
        /* <DEDUP_REMOVED lines=12> */
[----:B------:R-:W0:Y:S01]  /*00c0*/  LDCU UR14, c[0x0][0x370] ;  /* 0x00006e00ff0e77ac */ /* 0x000e220008000800 */
        /* <DEDUP_REMOVED lines=11> */
.L_x_369:
[----:B------:R-:W0:Y:S02]  /*0180*/  LDCU UR9, c[0x0][0x3ac] ;  /* 0x00007580ff0977ac */ /* 0x000e240008000800 */
[----:B0-----:R-:W-:-:S09]  /*0190*/  UISETP.GE.AND UP0, UPT, UR12, UR9, UPT ;  /* 0x000000090c00728c */ /* 0x001fd2000bf06270 */
[----:B-1----:R-:W-:Y:S05]  /*01a0*/  BRA.U UP0, `(.L_x_356) ;  /* 0x0000001500347547 */ /* 0x002fea000b800000 */
[----:B------:R-:W0:Y:S01]  /*01b0*/  S2R R21, SR_LANEID ;  /* 0x0000000000157919 */ /* 0x000e220000000000 */
[----:B------:R-:W-:-:S07]  /*01c0*/  MOV R22, UR12 ;  /* 0x0000000c00167c02 */ /* 0x000fce0008000f00 */
.L_x_368:
[----:B-1----:R-:W1:Y:S01]  /*01d0*/  LDCU UR9, c[0x0][0x3b4] ;  /* 0x00007680ff0977ac */ /* 0x002e620008000800 */
[----:B------:R-:W-:Y:S01]  /*01e0*/  BSSY.RECONVERGENT B0, `(.L_x_357) ;  /* 0x000010a000007945 */ /* 0x000fe20003800200 */
[----:B------:R-:W-:Y:S01]  /*01f0*/  HFMA2 R4, -RZ, RZ, 0, 0 ;  /* 0x00000000ff047431 */ /* 0x000fe200000001ff */
[----:B-1----:R-:W-:-:S13]  /*0200*/  ISETP.GE.AND P0, PT, R3, UR9, PT ;  /* 0x0000000903007c0c */ /* 0x002fda000bf06270 */
[----:B------:R-:W-:Y:S05]  /*0210*/  @P0 BRA `(.L_x_358) ;  /* 0x0000001000180947 */ /* 0x000fea0003800000 */
[----:B------:R-:W-:Y:S01]  /*0220*/  ISETP.GE.U32.AND P1, PT, R2, 0xe00, PT ;  /* 0x00000e000200780c */ /* 0x000fe20003f26070 */
[----:B------:R-:W-:Y:S01]  /*0230*/  BSSY.RECONVERGENT B1, `(.L_x_359) ;  /* 0x0000084000017945 */ /* 0x000fe20003800200 */
[----:B------:R-:W-:Y:S02]  /*0240*/  ISETP.NE.AND P0, PT, R20, RZ, PT ;  /* 0x000000ff1400720c */ /* 0x000fe40003f05270 */
[----:B------:R-:W-:Y:S02]  /*0250*/  MOV R4, RZ ;  /* 0x000000ff00047202 */ /* 0x000fe40000000f00 */
[----:B------:R-:W-:-:S07]  /*0260*/  MOV R5, R0 ;  /* 0x0000000000057202 */ /* 0x000fce0000000f00 */
[----:B------:R-:W-:Y:S05]  /*0270*/  @!P1 BRA `(.L_x_360) ;  /* 0x0000000400fc9947 */ /* 0x000fea0003800000 */
[----:B------:R-:W-:Y:S02]  /*0280*/  LEA.HI R6, R2, 0x1, RZ, 0x17 ;  /* 0x0000000102067811 */ /* 0x000fe400078fb8ff */
[----:B------:R-:W-:Y:S02]  /*0290*/  MOV R4, RZ ;  /* 0x000000ff00047202 */ /* 0x000fe40000000f00 */
[----:B------:R-:W-:Y:S02]  /*02a0*/  LOP3.LUT R6, R6, 0xfffff8, RZ, 0xc0, !PT ;  /* 0x00fffff806067812 */ /* 0x000fe400078ec0ff */
[----:B------:R-:W-:Y:S02]  /*02b0*/  MOV R5, R0 ;  /* 0x0000000000057202 */ /* 0x000fe40000000f00 */
[----:B------:R-:W-:-:S07]  /*02c0*/  IADD3 R6, PT, PT, -R6, RZ, RZ ;  /* 0x000000ff06067210 */ /* 0x000fce0007ffe1ff */
.L_x_361:
        /* <DEDUP_REMOVED lines=12> */
[----:B------:R-:W5:Y:S04]  /*0390*/  LDG.E.CONSTANT R18, desc[UR16][R26.64+-0x800] ;  /* 0xfff800101a127981 */ /* 0x000f68000c1e9900 */
[----:B------:R-:W5:Y:S01]  /*03a0*/  LDG.E.CONSTANT R23, desc[UR16][R26.64] ;  /* 0x000000101a177981 */ /* 0x000f62000c1e9900 */
[----:B---3--:R-:W-:-:S04]  /*03b0*/  LOP3.LUT R7, R11, R12, RZ, 0xfc, !PT ;  /* 0x0000000c0b077212 */ /* 0x008fc800078efcff */
[----:B------:R-:W-:Y:S02]  /*03c0*/  ISETP.GE.AND P1, PT, R7, RZ, PT ;  /* 0x000000ff0700720c */ /* 0x000fe40003f26270 */
[----:B----4-:R-:W-:-:S04]  /*03d0*/  LOP3.LUT R7, R17, R16, RZ, 0xfc, !PT ;  /* 0x0000001011077212 */ /* 0x010fc800078efcff */
[----:B------:R-:W-:-:S07]  /*03e0*/  ISETP.GE.AND P2, PT, R7, RZ, PT ;  /* 0x000000ff0700720c */ /* 0x000fce0003f46270 */
[----:B------:R-:W3:Y:S02]  /*03f0*/  @P1 LDC.64 R8, c[0x0][0x3a8] ;  /* 0x0000ea00ff081b82 */ /* 0x000ee40000000a00 */
[----:B---3--:R-:W-:-:S06]  /*0400*/  @P1 IMAD R7, R11, R8, UR4 ;  /* 0x000000040b071e24 */ /* 0x008fcc000f8e0208 */
[----:B------:R-:W3:Y:S01]  /*0410*/  @P2 LDC.64 R10, c[0x0][0x3a8] ;  /* 0x0000ea00ff0a2b82 */ /* 0x000ee20000000a00 */
[----:B------:R-:W-:Y:S02]  /*0420*/  @P1 IMAD R19, R12, R9, R22 ;  /* 0x000000090c131224 */ /* 0x000fe400078e0216 */
[----:B-1----:R-:W-:Y:S02]  /*0430*/  @P1 IMAD.WIDE R24, R7, 0x4, R24 ;  /* 0x0000000407181825 */ /* 0x002fe400078e0218 */
[----:B------:R-:W4:Y:S02]  /*0440*/  LDG.E.CONSTANT R7, desc[UR16][R26.64+-0x1000] ;  /* 0xfff000101a077981 */ /* 0x000f24000c1e9900 */
[----:B--2---:R-:W-:Y:S01]  /*0450*/  @P1 IMAD.WIDE R14, R19, 0x4, R14 ;  /* 0x00000004130e1825 */ /* 0x004fe200078e020e */
[----:B------:R-:W1:Y:S01]  /*0460*/  LDC.64 R12, c[0x0][0x380] ;  /* 0x0000e000ff0c7b82 */ /* 0x000e620000000a00 */
[----:B------:R-:W2:Y:S04]  /*0470*/  @P1 LDG.E.CONSTANT R25, desc[UR16][R24.64] ;  /* 0x0000001018191981 */ /* 0x000ea8000c1e9900 */
[----:B------:R-:W2:Y:S03]  /*0480*/  @P1 LDG.E.CONSTANT R14, desc[UR16][R14.64] ;  /* 0x000000100e0e1981 */ /* 0x000ea6000c1e9900 */
[----:B------:R-:W0:Y:S01]  /*0490*/  LDC.64 R8, c[0x0][0x388] ;  /* 0x0000e200ff087b82 */ /* 0x000e220000000a00 */
[----:B------:R-:W4:Y:S01]  /*04a0*/  LDG.E.CONSTANT R15, desc[UR16][R28.64+-0x1000] ;  /* 0xfff000101c0f7981 */ /* 0x000f22000c1e9900 */
[----:B---3--:R-:W-:-:S02]  /*04b0*/  @P2 IMAD R17, R17, R10, UR4 ;  /* 0x0000000411112e24 */ /* 0x008fc4000f8e020a */
[----:B------:R-:W-:Y:S02]  /*04c0*/  @P2 IMAD R19, R16, R11, R22 ;  /* 0x0000000b10132224 */ /* 0x000fe400078e0216 */
[----:B-1----:R-:W-:Y:S02]  /*04d0*/  @P2 IMAD.WIDE R10, R17, 0x4, R12 ;  /* 0x00000004110a2825 */ /* 0x002fe400078e020c */
[----:B------:R-:W5:Y:S04]  /*04e0*/  LDG.E.CONSTANT R17, desc[UR16][R28.64+-0x800] ;  /* 0xfff800101c117981 */ /* 0x000f68000c1e9900 */
[----:B------:R-:W3:Y:S01]  /*04f0*/  @P2 LDG.E.CONSTANT R11, desc[UR16][R10.64] ;  /* 0x000000100a0b2981 */ /* 0x000ee2000c1e9900 */
[----:B0-----:R-:W-:-:S03]  /*0500*/  @P2 IMAD.WIDE R8, R19, 0x4, R8 ;  /* 0x0000000413082825 */ /* 0x001fc600078e0208 */
[----:B------:R-:W5:Y:S04]  /*0510*/  LDG.E.CONSTANT R13, desc[UR16][R28.64] ;  /* 0x000000101c0d7981 */ /* 0x000f68000c1e9900 */
[----:B------:R-:W3:Y:S04]  /*0520*/  @P2 LDG.E.CONSTANT R8, desc[UR16][R8.64] ;  /* 0x0000001008082981 */ /* 0x000ee8000c1e9900 */
[----:B------:R-:W5:Y:S04]  /*0530*/  LDG.E.CONSTANT R12, desc[UR16][R26.64+0x800] ;  /* 0x000800101a0c7981 */ /* 0x000f68000c1e9900 */
[----:B------:R-:W5:Y:S04]  /*0540*/  LDG.E.CONSTANT R19, desc[UR16][R28.64+0x800] ;  /* 0x000800101c137981 */ /* 0x000f68000c1e9900 */
[----:B------:R-:W5:Y:S01]  /*0550*/  LDG.E.CONSTANT R9, desc[UR16][R26.64+0x1000] ;  /* 0x001000101a097981 */ /* 0x000f62000c1e9900 */
[----:B--2---:R-:W-:-:S02]  /*0560*/  @P1 FFMA R4, R25, R14, R4 ;  /* 0x0000000e19041223 */ /* 0x004fc40000000004 */
[----:B------:R-:W0:Y:S01]  /*0570*/  LDC.64 R24, c[0x0][0x380] ;  /* 0x0000e000ff187b82 */ /* 0x000e220000000a00 */
[----:B----4-:R-:W-:-:S04]  /*0580*/  LOP3.LUT R14, R7, R15, RZ, 0xfc, !PT ;  /* 0x0000000f070e7212 */ /* 0x010fc800078efcff */
[----:B------:R-:W-:Y:S02]  /*0590*/  ISETP.GE.AND P1, PT, R14, RZ, PT ;  /* 0x000000ff0e00720c */ /* 0x000fe40003f26270 */
[----:B------:R-:W2:Y:S01]  /*05a0*/  LDG.E.CONSTANT R14, desc[UR16][R28.64+0x1000] ;  /* 0x001000101c0e7981 */ /* 0x000ea2000c1e9900 */
[----:B---3--:R-:W-:-:S10]  /*05b0*/  @P2 FFMA R4, R11, R8, R4 ;  /* 0x000000080b042223 */ /* 0x008fd40000000004 */
[----:B------:R-:W1:Y:S01]  /*05c0*/  @P1 LDC.64 R10, c[0x0][0x3a8] ;  /* 0x0000ea00ff0a1b82 */ /* 0x000e620000000a00 */
[----:B------:R3:W4:Y:S07]  /*05d0*/  LDG.E.CONSTANT R8, desc[UR16][R28.64+0x1800] ;  /* 0x001800101c087981 */ /* 0x00072e000c1e9900 */
[----:B---3--:R-:W3:Y:S01]  /*05e0*/  LDC.64 R28, c[0x0][0x388] ;  /* 0x0000e200ff1c7b82 */ /* 0x008ee20000000a00 */
[----:B-1----:R-:W-:Y:S02]  /*05f0*/  @P1 IMAD R10, R7, R10, UR4 ;  /* 0x00000004070a1e24 */ /* 0x002fe4000f8e020a */
[----:B------:R1:W4:Y:S01]  /*0600*/  LDG.E.CONSTANT R7, desc[UR16][R26.64+0x1800] ;  /* 0x001800101a077981 */ /* 0x000322000c1e9900 */
[----:B------:R-:W-:Y:S01]  /*0610*/  @P1 IMAD R11, R15, R11, R22 ;  /* 0x0000000b0f0b1224 */ /* 0x000fe200078e0216 */
[----:B-----5:R-:W-:-:S03]  /*0620*/  LOP3.LUT R15, R18, R17, RZ, 0xfc, !PT ;  /* 0x00000011120f7212 */ /* 0x020fc600078efcff */
[----:B-1----:R-:W1:Y:S01]  /*0630*/  LDC.64 R26, c[0x0][0x388] ;  /* 0x0000e200ff1a7b82 */ /* 0x002e620000000a00 */
[----:B------:R-:W-:Y:S01]  /*0640*/  ISETP.GE.AND P4, PT, R15, RZ, PT ;  /* 0x000000ff0f00720c */ /* 0x000fe20003f86270 */
[----:B0-----:R-:W-:-:S05]  /*0650*/  @P1 IMAD.WIDE R24, R10, 0x4, R24 ;  /* 0x000000040a181825 */ /* 0x001fca00078e0218 */
[----:B------:R0:W5:Y:S02]  /*0660*/  @P1 LDG.E.CONSTANT R15, desc[UR16][R24.64] ;  /* 0x00000010180f1981 */ /* 0x000164000c1e9900 */
[----:B0-----:R-:W0:Y:S01]  /*0670*/  LDC.64 R24, c[0x0][0x380] ;  /* 0x0000e000ff187b82 */ /* 0x001e220000000a00 */
[----:B-1----:R-:W-:-:S07]  /*0680*/  @P1 IMAD.WIDE R26, R11, 0x4, R26 ;  /* 0x000000040b1a1825 */ /* 0x002fce00078e021a */
[----:B------:R-:W1:Y:S01]  /*0690*/  @P4 LDC.64 R10, c[0x0][0x3a8] ;  /* 0x0000ea00ff0a4b82 */ /* 0x000e620000000a00 */
[----:B------:R3:W5:Y:S07]  /*06a0*/  @P1 LDG.E.CONSTANT R16, desc[UR16][R26.64] ;  /* 0x000000101a101981 */ /* 0x00076e000c1e9900 */
[----:B---3--:R-:W3:Y:S01]  /*06b0*/  LDC.64 R26, c[0x0][0x388] ;  /* 0x0000e200ff1a7b82 */ /* 0x008ee20000000a00 */
[----:B-1----:R-:W-:Y:S01]  /*06c0*/  @P4 IMAD R11, R17, R11, R22 ;  /* 0x0000000b110b4224 */ /* 0x002fe200078e0216 */
[----:B------:R-:W-:-:S04]  /*06d0*/  LOP3.LUT R17, R23, R13, RZ, 0xfc, !PT ;  /* 0x0000000d17117212 */ /* 0x000fc800078efcff */
[----:B------:R-:W-:Y:S01]  /*06e0*/  ISETP.GE.AND P5, PT, R17, RZ, PT ;  /* 0x000000ff1100720c */ /* 0x000fe20003fa6270 */
[----:B------:R-:W-:Y:S02]  /*06f0*/  @P4 IMAD R10, R18, R10, UR4 ;  /* 0x00000004120a4e24 */ /* 0x000fe4000f8e020a */
[----:B------:R-:W-:-:S04]  /*0700*/  @P4 IMAD.WIDE R28, R11, 0x4, R28 ;  /* 0x000000040b1c4825 */ /* 0x000fc800078e021c */
[----:B0-----:R-:W-:Y:S01]  /*0710*/  @P4 IMAD.WIDE R24, R10, 0x4, R24 ;  /* 0x000000040a184825 */ /* 0x001fe200078e0218 */
[----:B------:R-:W5:Y:S04]  /*0720*/  @P4 LDG.E.CONSTANT R18, desc[UR16][R28.64] ;  /* 0x000000101c124981 */ /* 0x000f68000c1e9900 */
[----:B------:R0:W5:Y:S01]  /*0730*/  @P4 LDG.E.CONSTANT R17, desc[UR16][R24.64] ;  /* 0x0000001018114981 */ /* 0x000162000c1e9900 */
[----:B------:R-:W1:Y:S08]  /*0740*/  @P5 LDC.64 R10, c[0x0][0x3a8] ;  /* 0x0000ea00ff0a5b82 */ /* 0x000e700000000a00 */
[----:B0-----:R-:W0:Y:S01]  /*0750*/  LDC.64 R24, c[0x0][0x380] ;  /* 0x0000e000ff187b82 */ /* 0x001e220000000a00 */
[----:B-1----:R-:W-:Y:S01]  /*0760*/  @P5 IMAD R23, R23, R10, UR4 ;  /* 0x0000000417175e24 */ /* 0x002fe2000f8e020a */
[----:B------:R-:W-:-:S04]  /*0770*/  LOP3.LUT R10, R12, R19, RZ, 0xfc, !PT ;  /* 0x000000130c0a7212 */ /* 0x000fc800078efcff */
[----:B------:R-:W-:Y:S01]  /*0780*/  ISETP.GE.AND P6, PT, R10, RZ, PT ;  /* 0x000000ff0a00720c */ /* 0x000fe20003fc6270 */
[----:B------:R-:W-:-:S04]  /*0790*/  @P5 IMAD R11, R13, R11, R22 ;  /* 0x0000000b0d0b5224 */ /* 0x000fc800078e0216 */
[----:B---3--:R-:W-:-:S08]  /*07a0*/  @P5 IMAD.WIDE R26, R11, 0x4, R26 ;  /* 0x000000040b1a5825 */ /* 0x008fd000078e021a */
[----:B------:R-:W1:Y:S02]  /*07b0*/  @P6 LDC.64 R10, c[0x0][0x3a8] ;  /* 0x0000ea00ff0a6b82 */ /* 0x000e640000000a00 */
[----:B-1----:R-:W-:-:S06]  /*07c0*/  @P6 IMAD R29, R12, R10, UR4 ;  /* 0x000000040c1d6e24 */ /* 0x002fcc000f8e020a */
[----:B------:R-:W1:Y:S01]  /*07d0*/  LDC.64 R12, c[0x0][0x380] ;  /* 0x0000e000ff0c7b82 */ /* 0x000e620000000a00 */
[----:B------:R-:W-:Y:S02]  /*07e0*/  @P6 IMAD R11, R19, R11, R22 ;  /* 0x0000000b130b6224 */ /* 0x000fe400078e0216 */
[----:B-1----:R-:W-:-:S05]  /*07f0*/  @P6 IMAD.WIDE R12, R29, 0x4, R12 ;  /* 0x000000041d0c6825 */ /* 0x002fca00078e020c */
[----:B------:R-:W1:Y:S01]  /*0800*/  LDC.64 R28, c[0x0][0x388] ;  /* 0x0000e200ff1c7b82 */ /* 0x000e620000000a00 */
[----:B0-----:R-:W-:-:S05]  /*0810*/  @P5 IMAD.WIDE R24, R23, 0x4, R24 ;  /* 0x0000000417185825 */ /* 0x001fca00078e0218 */
[----:B------:R-:W3:Y:S04]  /*0820*/  @P5 LDG.E.CONSTANT R23, desc[UR16][R24.64] ;  /* 0x0000001018175981 */ /* 0x000ee8000c1e9900 */
[----:B------:R0:W3:Y:S04]  /*0830*/  @P6 LDG.E.CONSTANT R25, desc[UR16][R12.64] ;  /* 0x000000100c196981 */ /* 0x0000e8000c1e9900 */
[----:B------:R4:W3:Y:S01]  /*0840*/  @P5 LDG.E.CONSTANT R24, desc[UR16][R26.64] ;  /* 0x000000101a185981 */ /* 0x0008e2000c1e9900 */
[----:B-1----:R-:W-:Y:S01]  /*0850*/  @P6 IMAD.WIDE R28, R11, 0x4, R28 ;  /* 0x000000040b1c6825 */ /* 0x002fe200078e021c */
[----:B0-----:R-:W0:Y:S04]  /*0860*/  LDC.64 R12, c[0x0][0x380] ;  /* 0x0000e000ff0c7b82 */ /* 0x001e280000000a00 */
[----:B------:R1:W3:Y:S01]  /*0870*/  @P6 LDG.E.CONSTANT R19, desc[UR16][R28.64] ;  /* 0x000000101c136981 */ /* 0x0002e2000c1e9900 */
[----:B--2---:R-:W-:-:S04]  /*0880*/  LOP3.LUT R10, R9, R14, RZ, 0xfc, !PT ;  /* 0x0000000e090a7212 */ /* 0x004fc800078efcff */
[----:B------:R-:W-:-:S13]  /*0890*/  ISETP.GE.AND P3, PT, R10, RZ, PT ;  /* 0x000000ff0a00720c */ /* 0x000fda0003f66270 */
[----:B------:R-:W4:Y:S02]  /*08a0*/  @P3 LDC.64 R10, c[0x0][0x3a8] ;  /* 0x0000ea00ff0a3b82 */ /* 0x000f240000000a00 */
[----:B----4-:R-:W-:Y:S01]  /*08b0*/  @P3 IMAD R27, R9, R10, UR4 ;  /* 0x00000004091b3e24 */ /* 0x010fe2000f8e020a */
[----:B------:R-:W-:-:S04]  /*08c0*/  LOP3.LUT R9, R7, R8, RZ, 0xfc, !PT ;  /* 0x0000000807097212 */ /* 0x000fc800078efcff */
[----:B------:R-:W-:Y:S01]  /*08d0*/  ISETP.GE.AND P2, PT, R9, RZ, PT ;  /* 0x000000ff0900720c */ /* 0x000fe20003f46270 */
[----:B------:R-:W-:Y:S02]  /*08e0*/  @P3 IMAD R9, R14, R11, R22 ;  /* 0x0000000b0e093224 */ /* 0x000fe400078e0216 */
[----:B0-----:R-:W-:Y:S02]  /*08f0*/  @P3 IMAD.WIDE R26, R27, 0x4, R12 ;  /* 0x000000041b1a3825 */ /* 0x001fe400078e020c */
[----:B------:R-:W0:Y:S04]  /*0900*/  LDC.64 R12, c[0x0][0x388] ;  /* 0x0000e200ff0c7b82 */ /* 0x000e280000000a00 */
[----:B------:R-:W2:Y:S04]  /*0910*/  @P3 LDG.E.CONSTANT R27, desc[UR16][R26.64] ;  /* 0x000000101a1b3981 */ /* 0x000ea8000c1e9900 */
[----:B------:R-:W4:Y:S01]  /*0920*/  @P2 LDC.64 R10, c[0x0][0x3a8] ;  /* 0x0000ea00ff0a2b82 */ /* 0x000f220000000a00 */
[----:B0-----:R-:W-:-:S06]  /*0930*/  @P3 IMAD.WIDE R12, R9, 0x4, R12 ;  /* 0x00000004090c3825 */ /* 0x001fcc00078e020c */
[----:B------:R-:W2:Y:S01]  /*0940*/  @P3 LDG.E.CONSTANT R12, desc[UR16][R12.64] ;  /* 0x000000100c0c3981 */ /* 0x000ea2000c1e9900 */
[----:B----4-:R-:W-:Y:S02]  /*0950*/  @P2 IMAD R7, R7, R10, UR4 ;  /* 0x0000000407072e24 */ /* 0x010fe4000f8e020a */
[----:B-1----:R-:W-:Y:S02]  /*0960*/  @P2 IMAD R29, R8, R11, R22 ;  /* 0x0000000b081d2224 */ /* 0x002fe400078e0216 */
[----:B------:R-:W0:Y:S08]  /*0970*/  LDC.64 R10, c[0x0][0x380] ;  /* 0x0000e000ff0a7b82 */ /* 0x000e300000000a00 */
[----:B------:R-:W1:Y:S01]  /*0980*/  LDC.64 R8, c[0x0][0x388] ;  /* 0x0000e200ff087b82 */ /* 0x000e620000000a00 */
[----:B0-----:R-:W-:-:S06]  /*0990*/  @P2 IMAD.WIDE R10, R7, 0x4, R10 ;  /* 0x00000004070a2825 */ /* 0x001fcc00078e020a */
[----:B------:R-:W4:Y:S01]  /*09a0*/  @P2 LDG.E.CONSTANT R11, desc[UR16][R10.64] ;  /* 0x000000100a0b2981 */ /* 0x000f22000c1e9900 */
[----:B-1----:R-:W-:-:S06]  /*09b0*/  @P2 IMAD.WIDE R8, R29, 0x4, R8 ;  /* 0x000000041d082825 */ /* 0x002fcc00078e0208 */
[----:B------:R-:W4:Y:S01]  /*09c0*/  @P2 LDG.E.CONSTANT R8, desc[UR16][R8.64] ;  /* 0x0000001008082981 */ /* 0x000f22000c1e9900 */
[----:B-----5:R-:W-:Y:S01]  /*09d0*/  @P1 FFMA R4, R15, R16, R4 ;  /* 0x000000100f041223 */ /* 0x020fe20000000004 */
[----:B------:R-:W-:-:S03]  /*09e0*/  IADD3 R6, PT, PT, R6, 0x8, RZ ;  /* 0x0000000806067810 */ /* 0x000fc60007ffe0ff */
[----:B------:R-:W-:Y:S01]  /*09f0*/  @P4 FFMA R4, R17, R18, R4 ;  /* 0x0000001211044223 */ /* 0x000fe20000000004 */
[----:B------:R-:W-:Y:S02]  /*0a00*/  ISETP.NE.AND P1, PT, R6, RZ, PT ;  /* 0x000000ff0600720c */ /* 0x000fe40003f25270 */
[----:B------:R-:W-:Y:S01]  /*0a10*/  IADD3 R5, PT, PT, R5, 0x1000, RZ ;  /* 0x0000100005057810 */ /* 0x000fe20007ffe0ff */
[----:B---3--:R-:W-:-:S04]  /*0a20*/  @P5 FFMA R4, R23, R24, R4 ;  /* 0x0000001817045223 */ /* 0x008fc80000000004 */
[----:B------:R-:W-:-:S04]  /*0a30*/  @P6 FFMA R4, R25, R19, R4 ;  /* 0x0000001319046223 */ /* 0x000fc80000000004 */
[----:B--2---:R-:W-:-:S04]  /*0a40*/  @P3 FFMA R4, R27, R12, R4 ;  /* 0x0000000c1b043223 */ /* 0x004fc80000000004 */
[----:B----4-:R-:W-:Y:S01]  /*0a50*/  @P2 FFMA R4, R11, R8, R4 ;  /* 0x000000080b042223 */ /* 0x010fe20000000004 */
[----:B------:R-:W-:Y:S06]  /*0a60*/  @P1 BRA `(.L_x_361) ;  /* 0xfffffff800181947 */ /* 0x000fec000383ffff */
.L_x_360:
[----:B------:R-:W-:Y:S05]  /*0a70*/  BSYNC.RECONVERGENT B1 ;  /* 0x0000000000017941 */ /* 0x000fea0003800200 */
.L_x_359:
        /* <DEDUP_REMOVED lines=20> */
[----:B------:R0:W3:Y:S02]  /*0bc0*/  LDG.E.CONSTANT R6, desc[UR16][R16.64+0x1800] ;  /* 0x0018001010067981 */ /* 0x0000e4000c1e9900 */
[----:B0-----:R-:W0:Y:S08]  /*0bd0*/  LDC.64 R24, c[0x0][0x380] ;  /* 0x0000e000ff187b82 */ /* 0x001e300000000a00 */
[----:B------:R-:W1:Y:S01]  /*0be0*/  LDC.64 R16, c[0x0][0x388] ;  /* 0x0000e200ff107b82 */ /* 0x000e620000000a00 */
        /* <DEDUP_REMOVED lines=10> */
[----:B----4-:R-:W-:Y:S02]  /*0c90*/  @P1 IMAD R11, R11, R12, UR4 ;  /* 0x000000040b0b1e24 */ /* 0x010fe4000f8e020c */
[----:B---3--:R-:W-:-:S04]  /*0ca0*/  @P0 IMAD.WIDE R26, R9, 0x4, R26 ;  /* 0x00000004091a0825 */ /* 0x008fc800078e021a */
[----:B0-----:R-:W-:Y:S02]  /*0cb0*/  @P1 IMAD.WIDE R24, R11, 0x4, R24 ;  /* 0x000000040b181825 */ /* 0x001fe400078e0218 */
[----:B------:R-:W0:Y:S01]  /*0cc0*/  LDC.64 R10, c[0x0][0x380] ;  /* 0x0000e000ff0a7b82 */ /* 0x000e220000000a00 */
[----:B------:R-:W-:Y:S01]  /*0cd0*/  LOP3.LUT R12, R7, R6, RZ, 0xfc, !PT ;  /* 0x00000006070c7212 */ /* 0x000fe200078efcff */
[----:B-1----:R-:W-:Y:S02]  /*0ce0*/  @P0 IMAD.WIDE R28, R19, 0x4, R28 ;  /* 0x00000004131c0825 */ /* 0x002fe400078e021c */
[----:B------:R1:W2:Y:S04]  /*0cf0*/  @P0 LDG.E.CONSTANT R19, desc[UR16][R26.64] ;  /* 0x000000101a130981 */ /* 0x0002a8000c1e9900 */
[----:B------:R-:W3:Y:S01]  /*0d00*/  @P2 LDC.64 R8, c[0x0][0x3a8] ;  /* 0x0000ea00ff082b82 */ /* 0x000ee20000000a00 */
[----:B------:R-:W-:Y:S01]  /*0d10*/  ISETP.GE.AND P3, PT, R12, RZ, PT ;  /* 0x000000ff0c00720c */ /* 0x000fe20003f66270 */
[----:B------:R4:W2:Y:S01]  /*0d20*/  @P0 LDG.E.CONSTANT R23, desc[UR16][R28.64] ;  /* 0x000000101c170981 */ /* 0x0008a2000c1e9900 */
[----:B-1----:R-:W-:-:S03]  /*0d30*/  @P1 IMAD R27, R14, R13, R22 ;  /* 0x0000000d0e1b1224 */ /* 0x002fc600078e0216 */
[----:B------:R-:W5:Y:S02]  /*0d40*/  @P1 LDG.E.CONSTANT R25, desc[UR16][R24.64] ;  /* 0x0000001018191981 */ /* 0x000f64000c1e9900 */
[----:B------:R-:W1:Y:S01]  /*0d50*/  LDC.64 R12, c[0x0][0x388] ;  /* 0x0000e200ff0c7b82 */ /* 0x000e620000000a00 */
[----:B------:R-:W-:-:S06]  /*0d60*/  @P1 IMAD.WIDE R16, R27, 0x4, R16 ;  /* 0x000000041b101825 */ /* 0x000fcc00078e0210 */
[----:B------:R-:W5:Y:S01]  /*0d70*/  @P1 LDG.E.CONSTANT R16, desc[UR16][R16.64] ;  /* 0x0000001010101981 */ /* 0x000f62000c1e9900 */
[----:B---3--:R-:W-:Y:S02]  /*0d80*/  @P2 IMAD R8, R15, R8, UR4 ;  /* 0x000000040f082e24 */ /* 0x008fe4000f8e0208 */
[----:B------:R-:W3:Y:S01]  /*0d90*/  @P3 LDC.64 R14, c[0x0][0x3a8] ;  /* 0x0000ea00ff0e3b82 */ /* 0x000ee20000000a00 */
[----:B----4-:R-:W-:Y:S02]  /*0da0*/  @P2 IMAD R29, R18, R9, R22 ;  /* 0x00000009121d2224 */ /* 0x010fe400078e0216 */
[----:B0-----:R-:W-:-:S05]  /*0db0*/  @P2 IMAD.WIDE R26, R8, 0x4, R10 ;  /* 0x00000004081a2825 */ /* 0x001fca00078e020a */
[----:B------:R-:W0:Y:S01]  /*0dc0*/  LDC.64 R8, c[0x0][0x380] ;  /* 0x0000e000ff087b82 */ /* 0x000e220000000a00 */
[----:B-1----:R-:W-:Y:S01]  /*0dd0*/  @P2 IMAD.WIDE R12, R29, 0x4, R12 ;  /* 0x000000041d0c2825 */ /* 0x002fe200078e020c */
[----:B------:R-:W4:Y:S05]  /*0de0*/  @P2 LDG.E.CONSTANT R27, desc[UR16][R26.64] ;  /* 0x000000101a1b2981 */ /* 0x000f2a000c1e9900 */
[----:B------:R-:W4:Y:S01]  /*0df0*/  @P2 LDG.E.CONSTANT R12, desc[UR16][R12.64] ;  /* 0x000000100c0c2981 */ /* 0x000f22000c1e9900 */
[----:B------:R-:W1:Y:S01]  /*0e00*/  LDC.64 R10, c[0x0][0x388] ;  /* 0x0000e200ff0a7b82 */ /* 0x000e620000000a00 */
[----:B---3--:R-:W-:Y:S02]  /*0e10*/  @P3 IMAD R7, R7, R14, UR4 ;  /* 0x0000000407073e24 */ /* 0x008fe4000f8e020e */
[----:B------:R-:W-:-:S02]  /*0e20*/  @P3 IMAD R15, R6, R15, R22 ;  /* 0x0000000f060f3224 */ /* 0x000fc400078e0216 */
[----:B0-----:R-:W-:-:S06]  /*0e30*/  @P3 IMAD.WIDE R8, R7, 0x4, R8 ;  /* 0x0000000407083825 */ /* 0x001fcc00078e0208 */
[----:B------:R-:W3:Y:S01]  /*0e40*/  @P3 LDG.E.CONSTANT R9, desc[UR16][R8.64] ;  /* 0x0000001008093981 */ /* 0x000ee2000c1e9900 */
[----:B-1----:R-:W-:-:S06]  /*0e50*/  @P3 IMAD.WIDE R10, R15, 0x4, R10 ;  /* 0x000000040f0a3825 */ /* 0x002fcc00078e020a */
[----:B------:R-:W3:Y:S01]  /*0e60*/  @P3 LDG.E.CONSTANT R10, desc[UR16][R10.64] ;  /* 0x000000100a0a3981 */ /* 0x000ee2000c1e9900 */
[----:B------:R-:W-:Y:S01]  /*0e70*/  IADD3 R5, PT, PT, R5, 0x800, RZ ;  /* 0x0000080005057810 */ /* 0x000fe20007ffe0ff */
[----:B--2---:R-:W-:-:S04]  /*0e80*/  @P0 FFMA R4, R23, R19, R4 ;  /* 0x0000001317040223 */ /* 0x004fc80000000004 */
[----:B-----5:R-:W-:-:S04]  /*0e90*/  @P1 FFMA R4, R25, R16, R4 ;  /* 0x0000001019041223 */ /* 0x020fc80000000004 */
[----:B----4-:R-:W-:-:S04]  /*0ea0*/  @P2 FFMA R4, R27, R12, R4 ;  /* 0x0000000c1b042223 */ /* 0x010fc80000000004 */
[----:B---3--:R-:W-:-:S07]  /*0eb0*/  @P3 FFMA R4, R9, R10, R4 ;  /* 0x0000000a09043223 */ /* 0x008fce0000000004 */
.L_x_363:
[----:B------:R-:W-:Y:S05]  /*0ec0*/  BSYNC.RECONVERGENT B1 ;  /* 0x0000000000017941 */ /* 0x000fea0003800200 */
.L_x_362:
        /* <DEDUP_REMOVED lines=12> */
[----:B------:R2:W5:Y:S04]  /*0f90*/  LDG.E.CONSTANT R19, desc[UR16][R6.64+0x800] ;  /* 0x0008001006137981 */ /* 0x000568000c1e9900 */
[----:B------:R-:W4:Y:S04]  /*0fa0*/  LDG.E.CONSTANT R18, desc[UR16][R26.64] ;  /* 0x000000101a127981 */ /* 0x000f28000c1e9900 */
[----:B------:R-:W5:Y:S01]  /*0fb0*/  LDG.E.CONSTANT R24, desc[UR16][R26.64+0x800] ;  /* 0x000800101a187981 */ /* 0x000f62000c1e9900 */
[----:B--2---:R-:W2:Y:S01]  /*0fc0*/  LDC.64 R6, c[0x0][0x388] ;  /* 0x0000e200ff067b82 */ /* 0x004ea20000000a00 */
[----:B----4-:R-:W-:-:S04]  /*0fd0*/  LOP3.LUT R8, R23, R18, RZ, 0xfc, !PT ;  /* 0x0000001217087212 */ /* 0x010fc800078efcff */
[----:B------:R-:W-:Y:S02]  /*0fe0*/  ISETP.GE.AND P1, PT, R8, RZ, PT ;  /* 0x000000ff0800720c */ /* 0x000fe40003f26270 */
[----:B-----5:R-:W-:-:S04]  /*0ff0*/  LOP3.LUT R8, R19, R24, RZ, 0xfc, !PT ;  /* 0x0000001813087212 */ /* 0x020fc800078efcff */
[----:B------:R-:W-:Y:S02]  /*1000*/  ISETP.GE.AND P2, PT, R8, RZ, PT ;  /* 0x000000ff0800720c */ /* 0x000fe40003f46270 */
[----:B------:R-:W4:Y:S08]  /*1010*/  LDC.64 R8, c[0x0][0x380] ;  /* 0x0000e000ff087b82 */ /* 0x000f300000000a00 */
[----:B------:R-:W5:Y:S08]  /*1020*/  @P1 LDC.64 R14, c[0x0][0x3a8] ;  /* 0x0000ea00ff0e1b82 */ /* 0x000f700000000a00 */
[----:B------:R-:W0:Y:S01]  /*1030*/  @P2 LDC.64 R12, c[0x0][0x3a8] ;  /* 0x0000ea00ff0c2b82 */ /* 0x000e220000000a00 */
[----:B-----5:R-:W-:-:S02]  /*1040*/  @P1 IMAD R23, R23, R14, UR4 ;  /* 0x0000000417171e24 */ /* 0x020fc4000f8e020e */
[----:B------:R-:W-:Y:S02]  /*1050*/  @P1 IMAD R15, R18, R15, R22 ;  /* 0x0000000f120f1224 */ /* 0x000fe400078e0216 */
[----:B---3--:R-:W-:-:S04]  /*1060*/  @P1 IMAD.WIDE R16, R23, 0x4, R16 ;  /* 0x0000000417101825 */ /* 0x008fc800078e0210 */
[----:B0-----:R-:W-:Y:S02]  /*1070*/  @P2 IMAD R19, R19, R12, UR4 ;  /* 0x0000000413132e24 */ /* 0x001fe4000f8e020c */
[----:B------:R-:W-:Y:S01]  /*1080*/  @P2 IMAD R13, R24, R13, R22 ;  /* 0x0000000d180d2224 */ /* 0x000fe200078e0216 */
[----:B------:R-:W3:Y:S01]  /*1090*/  @P1 LDG.E.CONSTANT R17, desc[UR16][R16.64] ;  /* 0x0000001010111981 */ /* 0x000ee2000c1e9900 */
[----:B-1----:R-:W-:-:S04]  /*10a0*/  @P1 IMAD.WIDE R10, R15, 0x4, R10 ;  /* 0x000000040f0a1825 */ /* 0x002fc800078e020a */
[----:B----4-:R-:W-:Y:S02]  /*10b0*/  @P2 IMAD.WIDE R8, R19, 0x4, R8 ;  /* 0x0000000413082825 */ /* 0x010fe400078e0208 */
[----:B------:R-:W3:Y:S02]  /*10c0*/  @P1 LDG.E.CONSTANT R10, desc[UR16][R10.64] ;  /* 0x000000100a0a1981 */ /* 0x000ee4000c1e9900 */
[----:B--2---:R-:W-:Y:S02]  /*10d0*/  @P2 IMAD.WIDE R6, R13, 0x4, R6 ;  /* 0x000000040d062825 */ /* 0x004fe400078e0206 */
[----:B------:R-:W2:Y:S04]  /*10e0*/  @P2 LDG.E.CONSTANT R9, desc[UR16][R8.64] ;  /* 0x0000001008092981 */ /* 0x000ea8000c1e9900 */
[----:B------:R-:W2:Y:S01]  /*10f0*/  @P2 LDG.E.CONSTANT R6, desc[UR16][R6.64] ;  /* 0x0000001006062981 */ /* 0x000ea2000c1e9900 */
[----:B------:R-:W-:Y:S01]  /*1100*/  IADD3 R5, PT, PT, R5, 0x400, RZ ;  /* 0x0000040005057810 */ /* 0x000fe20007ffe0ff */
[----:B---3--:R-:W-:-:S04]  /*1110*/  @P1 FFMA R4, R17, R10, R4 ;  /* 0x0000000a11041223 */ /* 0x008fc80000000004 */
[----:B--2---:R-:W-:-:S07]  /*1120*/  @P2 FFMA R4, R9, R6, R4 ;  /* 0x0000000609042223 */ /* 0x004fce0000000004 */
.L_x_365:
[----:B------:R-:W-:Y:S05]  /*1130*/  BSYNC.RECONVERGENT B1 ;  /* 0x0000000000017941 */ /* 0x000fea0003800200 */
.L_x_364:
        /* <DEDUP_REMOVED lines=16> */
[----:B------:R-:W2:Y:S01]  /*1240*/  LDG.E.CONSTANT R9, desc[UR16][R8.64] ;  /* 0x0000001008097981 */ /* 0x000ea2000c1e9900 */
[----:B---3--:R-:W-:-:S06]  /*1250*/  IMAD.WIDE R6, R11, 0x4, R6 ;  /* 0x000000040b067825 */ /* 0x008fcc00078e0206 */
[----:B------:R-:W2:Y:S02]  /*1260*/  LDG.E.CONSTANT R6, desc[UR16][R6.64] ;  /* 0x0000001006067981 */ /* 0x000ea4000c1e9900 */
[----:B--2---:R-:W-:-:S07]  /*1270*/  FFMA R4, R9, R6, R4 ;  /* 0x0000000609047223 */ /* 0x004fce0000000004 */
.L_x_358:
[----:B------:R-:W-:Y:S05]  /*1280*/  BSYNC.RECONVERGENT B0 ;  /* 0x0000000000007941 */ /* 0x000fea0003800200 */
.L_x_357:
[----:B------:R-:W-:Y:S01]  /*1290*/  MOV R9, R4 ;  /* 0x0000000400097202 */ /* 0x000fe20000000f00 */
[----:B------:R-:W-:Y:S01]  /*12a0*/  BSSY.RECONVERGENT B0, `(.L_x_366) ;  /* 0x0000032000007945 */ /* 0x000fe20003800200 */
[C---:B0-----:R-:W-:Y:S02]  /*12b0*/  ISETP.GT.AND P0, PT, R21.reuse, 0x1e, PT ;  /* 0x0000001e1500780c */ /* 0x041fe40003f04270 */
[----:B------:R-:W-:Y:S01]  /*12c0*/  ISETP.NE.AND P1, PT, R21, RZ, PT ;  /* 0x000000ff1500720c */ /* 0x000fe20003f25270 */
[----:B------:R-:W0:-:S12]  /*12d0*/  SHFL.DOWN PT, R4, R9, 0x1, 0x1f ;  /* 0x08201f0009047f89 */ /* 0x000e1800000e0000 */
[----:B------:R-:W1:Y:S01]  /*12e0*/  @!P1 S2R R7, SR_CgaCtaId ;  /* 0x0000000000079919 */ /* 0x000e620000008800 */
[----:B------:R-:W-:Y:S02]  /*12f0*/  @!P1 MOV R6, 0x400 ;  /* 0x0000040000069802 */ /* 0x000fe40000000f00 */
[----:B------:R-:W-:-:S04]  /*1300*/  @!P1 SHF.R.U32.HI R5, RZ, 0x3, R3 ;  /* 0x00000003ff059819 */ /* 0x000fc80000011603 */
[----:B------:R-:W-:Y:S01]  /*1310*/  @!P1 LOP3.LUT R5, R5, 0x7c, RZ, 0xc0, !PT ;  /* 0x0000007c05059812 */ /* 0x000fe200078ec0ff */
[----:B0-----:R-:W-:Y:S01]  /*1320*/  @!P0 FADD R9, R4, R9 ;  /* 0x0000000904098221 */ /* 0x001fe20000000000 */
[----:B------:R-:W-:-:S04]  /*1330*/  ISETP.GT.AND P0, PT, R21, 0x1d, PT ;  /* 0x0000001d1500780c */ /* 0x000fc80003f04270 */
[----:B------:R-:W0:Y:S01]  /*1340*/  SHFL.DOWN PT, R4, R9, 0x2, 0x1f ;  /* 0x08401f0009047f89 */ /* 0x000e2200000e0000 */
[----:B-1----:R-:W-:-:S04]  /*1350*/  @!P1 LEA R6, R7, R6, 0x18 ;  /* 0x0000000607069211 */ /* 0x002fc800078ec0ff */
[----:B------:R-:W-:-:S04]  /*1360*/  @!P1 IADD3 R5, PT, PT, R5, R6, RZ ;  /* 0x0000000605059210 */ /* 0x000fc80007ffe0ff */
[----:B0-----:R-:W-:Y:S01]  /*1370*/  @!P0 FADD R9, R9, R4 ;  /* 0x0000000409098221 */ /* 0x001fe20000000000 */
[----:B------:R-:W-:-:S04]  /*1380*/  ISETP.GT.AND P0, PT, R21, 0x1b, PT ;  /* 0x0000001b1500780c */ /* 0x000fc80003f04270 */
[----:B------:R-:W0:Y:S09]  /*1390*/  SHFL.DOWN PT, R4, R9, 0x4, 0x1f ;  /* 0x08801f0009047f89 */ /* 0x000e3200000e0000 */
        /* <DEDUP_REMOVED lines=34> */
.L_x_367:
[----:B------:R-:W-:Y:S05]  /*15c0*/  BSYNC.RECONVERGENT B0 ;  /* 0x0000000000007941 */ /* 0x000fea0003800200 */
.L_x_366:
        /* <DEDUP_REMOVED lines=11> */
.L_x_356:
[----:B------:R-:W0:Y:S01]  /*1680*/  LDCU UR9, c[0x0][0x3a8] ;  /* 0x00007500ff0977ac */ /* 0x000e220008000800 */
[----:B------:R-:W-:-:S04]  /*1690*/  UIADD3 UR4, UPT, UPT, UR14, UR4, URZ ;  /* 0x000000040e047290 */ /* 0x000fc8000fffe0ff */
[----:B0-----:R-:W-:-:S09]  /*16a0*/  UISETP.GE.AND UP0, UPT, UR4, UR9, UPT ;  /* 0x000000090400728c */ /* 0x001fd2000bf06270 */
[----:B------:R-:W-:Y:S05]  /*16b0*/  BRA.U !UP0, `(.L_x_369) ;  /* 0xffffffe908b07547 */ /* 0x000fea000b83ffff */
[----:B------:R-:W-:Y:S05]  /*16c0*/  EXIT ;  /* 0x000000000000794d */ /* 0x000fea0003800000 */
.L_x_370:
        /* <DEDUP_REMOVED lines=11> */
.L_x_470:


//--------------------- .text._Z28split_k_implicit_gemm_stage1IfiLi512ELb1EEvPKT_S2_PS0_PKT0_S6_iiiii --------------------------
	.section	.text._Z28split_k_implicit_gemm_stage1IfiLi512ELb1EEvPKT_S2_PS0_PKT0_S6_iiiii,"ax",@progbits
	.align	128
        .global         _Z28split_k_implicit_gemm_stage1IfiLi512ELb1EEvPKT_S2_PS0_PKT0_S6_iiiii
        .type           _Z28split_k_implicit_gemm_stage1IfiLi512ELb1EEvPKT_S2_PS0_PKT0_S6_iiiii,@function
        .size           _Z28split_k_implicit_gemm_stage1IfiLi512ELb1EEvPKT_S2_PS0_PKT0_S6_iiiii,(.L_x_471 - _Z28split_k_implicit_gemm_stage1IfiLi512ELb1EEvPKT_S2_PS0_PKT0_S6_iiiii)
        .other          _Z28split_k_implicit_gemm_stage1IfiLi512ELb1EEvPKT_S2_PS0_PKT0_S6_iiiii,@"STO_CUDA_ENTRY STV_DEFAULT"
_Z28split_k_implicit_gemm_stage1IfiLi512ELb1EEvPKT_S2_PS0_PKT0_S6_iiiii:
.text._Z28split_k_implicit_gemm_stage1IfiLi512ELb1EEvPKT_S2_PS0_PKT0_S6_iiiii:
        /* <DEDUP_REMOVED lines=24> */
.L_x_386:
[----:B0-----:R-:W0:Y:S02]  /*0180*/  LDCU UR9, c[0x0][0x3ac] ;  /* 0x00007580ff0977ac */ /* 0x001e240008000800 */
[----:B0-----:R-:W-:-:S09]  /*0190*/  UISETP.GE.AND UP0, UPT, UR12, UR9, UPT ;  /* 0x000000090c00728c */ /* 0x001fd2000bf06270 */
[----:B-1----:R-:W-:Y:S05]  /*01a0*/  BRA.U UP0, `(.L_x_371) ;  /* 0x00000015003c7547 */ /* 0x002fea000b800000 */
[----:B------:R-:W0:Y:S01]  /*01b0*/  S2R R21, SR_LANEID ;  /* 0x0000000000157919 */ /* 0x000e220000000000 */
[----:B------:R-:W-:-:S07]  /*01c0*/  MOV R22, UR12 ;  /* 0x0000000c00167c02 */ /* 0x000fce0008000f00 */
.L_x_385:
[----:B-1----:R-:W1:Y:S01]  /*01d0*/  LDCU UR9, c[0x0][0x3b4] ;  /* 0x00007680ff0977ac */ /* 0x002e620008000800 */
[----:B------:R-:W-:Y:S01]  /*01e0*/  BSSY.RECONVERGENT B0, `(.L_x_372) ;  /* 0x000010a000007945 */ /* 0x000fe20003800200 */
[----:B0-----:R-:W-:Y:S01]  /*01f0*/  HFMA2 R4, -RZ, RZ, 0, 0 ;  /* 0x00000000ff047431 */ /* 0x001fe200000001ff */
        /* <DEDUP_REMOVED lines=13> */
.L_x_376:
        /* <DEDUP_REMOVED lines=122> */
.L_x_375:
[----:B------:R-:W-:Y:S05]  /*0a70*/  BSYNC.RECONVERGENT B1 ;  /* 0x0000000000017941 */ /* 0x000fea0003800200 */
.L_x_374:
        /* <DEDUP_REMOVED lines=68> */
.L_x_378:
[----:B------:R-:W-:Y:S05]  /*0ec0*/  BSYNC.RECONVERGENT B1 ;  /* 0x0000000000017941 */ /* 0x000fea0003800200 */
.L_x_377:
        /* <DEDUP_REMOVED lines=38> */
.L_x_380:
[----:B------:R-:W-:Y:S05]  /*1130*/  BSYNC.RECONVERGENT B1 ;  /* 0x0000000000017941 */ /* 0x000fea0003800200 */
.L_x_379:
        /* <DEDUP_REMOVED lines=20> */
.L_x_373:
[----:B------:R-:W-:Y:S05]  /*1280*/  BSYNC.RECONVERGENT B0 ;  /* 0x0000000000007941 */ /* 0x000fea0003800200 */
.L_x_372:
[----:B------:R-:W-:Y:S01]  /*1290*/  MOV R9, R4 ;  /* 0x0000000400097202 */ /* 0x000fe20000000f00 */
[----:B------:R-:W-:Y:S01]  /*12a0*/  BSSY.RECONVERGENT B0, `(.L_x_381) ;  /* 0x0000032000007945 */ /* 0x000fe20003800200 */
[C---:B0-----:R-:W-:Y:S02]  /*12b0*/  ISETP.GT.AND P0, PT, R21.reuse, 0x1e, PT ;  /* 0x0000001e1500780c */ /* 0x041fe40003f04270 */
[----:B------:R-:W-:Y:S01]  /*12c0*/  ISETP.NE.AND P1, PT, R21, RZ, PT ;  /* 0x000000ff1500720c */ /* 0x000fe20003f25270 */
[----:B------:R-:W0:Y:S01]  /*12d0*/  SHFL.DOWN PT, R4, R9, 0x1, 0x1f ;  /* 0x08201f0009047f89 */ /* 0x000e2200000e0000 */
[----:B------:R-:W-:-:S11]  /*12e0*/  ISETP.NE.AND P2, PT, R3, RZ, PT ;  /* 0x000000ff0300720c */ /* 0x000fd60003f45270 */
        /* <DEDUP_REMOVED lines=20> */
[----:B------:R-:W-:Y:S01]  /*1430*/  FSEL R19, R9, R4, P0 ;  /* 0x0000000409137208 */ /* 0x000fe20000000000 */
[----:B------:R-:W-:Y:S06]  /*1440*/  BAR.SYNC.DEFER_BLOCKING 0x0 ;  /* 0x0000000000007b1d */ /* 0x000fec0000010000 */
[----:B------:R-:W-:Y:S05]  /*1450*/  @P2 BRA `(.L_x_382) ;  /* 0x0000000000582947 */ /* 0x000fea0003800000 */
[----:B------:R-:W1:Y:S01]  /*1460*/  S2UR UR10, SR_CgaCtaId ;  /* 0x00000000000a79c3 */ /* 0x000e620000008800 */
[----:B------:R-:W-:Y:S02]  /*1470*/  UMOV UR9, 0x400 ;  /* 0x0000040000097882 */ /* 0x000fe40000000000 */
[----:B-1----:R-:W-:-:S09]  /*1480*/  ULEA UR9, UR10, UR9, 0x18 ;  /* 0x000000090a097291 */ /* 0x002fd2000f8ec0ff */
[----:B0-----:R-:W0:Y:S04]  /*1490*/  LDS.128 R4, [UR9+0x10] ;  /* 0x00001009ff047984 */ /* 0x001e280008000c00 */
        /* <DEDUP_REMOVED lines=18> */
.L_x_382:
[----:B------:R-:W-:Y:S05]  /*15c0*/  BSYNC.RECONVERGENT B0 ;  /* 0x0000000000007941 */ /* 0x000fea0003800200 */
.L_x_381:
[----:B------:R-:W-:Y:S06]  /*15d0*/  BAR.SYNC.DEFER_BLOCKING 0x0 ;  /* 0x0000000000007b1d */ /* 0x000fec0000010000 */
[----:B------:R-:W-:Y:S04]  /*15e0*/  BSSY.RECONVERGENT B0, `(.L_x_383) ;  /* 0x0000007000007945 */ /* 0x000fe80003800200 */
[----:B------:R-:W-:Y:S05]  /*15f0*/  @P2 BRA `(.L_x_384) ;  /* 0x0000000000142947 */ /* 0x000fea0003800000 */
[----:B------:R-:W1:Y:S08]  /*1600*/  LDC R7, c[0x0][0x3ac] ;  /* 0x0000eb00ff077b82 */ /* 0x000e700000000800 */
[----:B0-----:R-:W0:Y:S01]  /*1610*/  LDC.64 R4, c[0x0][0x390] ;  /* 0x0000e400ff047b82 */ /* 0x001e220000000a00 */
[----:B-1----:R-:W-:-:S04]  /*1620*/  IMAD R7, R7, UR4, R22 ;  /* 0x0000000407077c24 */ /* 0x002fc8000f8e0216 */
[----:B0-----:R-:W-:-:S05]  /*1630*/  IMAD.WIDE R4, R7, 0x4, R4 ;  /* 0x0000000407047825 */ /* 0x001fca00078e0204 */
[----:B------:R1:W-:Y:S02]  /*1640*/  REDG.E.ADD.F32.FTZ.RN.STRONG.GPU desc[UR16][R4.64], R19 ;  /* 0x00000013040079a6 */ /* 0x0003e4000c12f310 */
.L_x_384:
[----:B------:R-:W-:Y:S05]  /*1650*/  BSYNC.RECONVERGENT B0 ;  /* 0x0000000000007941 */ /* 0x000fea0003800200 */
.L_x_383:
[----:B------:R-:W2:Y:S01]  /*1660*/  LDCU UR9, c[0x0][0x3ac] ;  /* 0x00007580ff0977ac */ /* 0x000ea20008000800 */
[----:B------:R-:W-:-:S04]  /*1670*/  IADD3 R22, PT, PT, R22, UR13, RZ ;  /* 0x0000000d16167c10 */ /* 0x000fc8000fffe0ff */
[----:B--2---:R-:W-:-:S13]  /*1680*/  ISETP.GE.AND P0, PT, R22, UR9, PT ;  /* 0x0000000916007c0c */ /* 0x004fda000bf06270 */
[----:B------:R-:W-:Y:S05]  /*1690*/  @!P0 BRA `(.L_x_385) ;  /* 0xffffffe800cc8947 */ /* 0x000fea000383ffff */
.L_x_371:
[----:B------:R-:W2:Y:S01]  /*16a0*/  LDCU UR9, c[0x0][0x3a8] ;  /* 0x00007500ff0977ac */ /* 0x000ea20008000800 */
[----:B------:R-:W-:-:S04]  /*16b0*/  UIADD3 UR4, UPT, UPT, UR14, UR4, URZ ;  /* 0x000000040e047290 */ /* 0x000fc8000fffe0ff */
[----:B--2---:R-:W-:-:S09]  /*16c0*/  UISETP.GE.AND UP0, UPT, UR4, UR9, UPT ;  /* 0x000000090400728c */ /* 0x004fd2000bf06270 */
[----:B------:R-:W-:Y:S05]  /*16d0*/  BRA.U !UP0, `(.L_x_386) ;  /* 0xffffffe908a87547 */ /* 0x000fea000b83ffff */
[----:B------:R-:W-:Y:S05]  /*16e0*/  EXIT ;  /* 0x000000000000794d */ /* 0x000fea0003800000 */
.L_x_387:
        /* <DEDUP_REMOVED lines=9> */
.L_x_471:


//--------------------- .text._Z28split_k_implicit_gemm_stage1IfiLi256ELb0EEvPKT_S2_PS0_PKT0_S6_iiiii --------------------------
	.section	.text._Z28split_k_implicit_gemm_stage1IfiLi256ELb0EEvPKT_S2_PS0_PKT0_S6_iiiii,"ax",@progbits
	.align	128
        .global         _Z28split_k_implicit_gemm_stage1IfiLi256ELb0EEvPKT_S2_PS0_PKT0_S6_iiiii
        .type           _Z28split_k_implicit_gemm_stage1IfiLi256ELb0EEvPKT_S2_PS0_PKT0_S6_iiiii,@function
        .size           _Z28split_k_implicit_gemm_stage1IfiLi256ELb0EEvPKT_S2_PS0_PKT0_S6_iiiii,(.L_x_472 - _Z28split_k_implicit_gemm_stage1IfiLi256ELb0EEvPKT_S2_PS0_PKT0_S6_iiiii)
        .other          _Z28split_k_implicit_gemm_stage1IfiLi256ELb0EEvPKT_S2_PS0_PKT0_S6_iiiii,@"STO_CUDA_ENTRY STV_DEFAULT"
_Z28split_k_implicit_gemm_stage1IfiLi256ELb0EEvPKT_S2_PS0_PKT0_S6_iiiii:
.text._Z28split_k_implicit_gemm_stage1IfiLi256ELb0EEvPKT_S2_PS0_PKT0_S6_iiiii:
        /* <DEDUP_REMOVED lines=24> */
.L_x_401:
[----:B------:R-:W0:Y:S02]  /*0180*/  LDCU UR9, c[0x0][0x3ac] ;  /* 0x00007580ff0977ac */ /* 0x000e240008000800 */
[----:B0-----:R-:W-:-:S09]  /*0190*/  UISETP.GE.AND UP0, UPT, UR12, UR9, UPT ;  /* 0x000000090c00728c */ /* 0x001fd2000bf06270 */
[----:B-1----:R-:W-:Y:S05]  /*01a0*/  BRA.U UP0, `(.L_x_388) ;  /* 0x0000001500107547 */ /* 0x002fea000b800000 */
[----:B------:R-:W0:Y:S01]  /*01b0*/  S2R R5, SR_LANEID ;  /* 0x0000000000057919 */ /* 0x000e220000000000 */
[----:B------:R-:W-:-:S07]  /*01c0*/  MOV R6, UR12 ;  /* 0x0000000c00067c02 */ /* 0x000fce0008000f00 */
.L_x_400:
        /* <DEDUP_REMOVED lines=16> */
.L_x_393:
        /* <DEDUP_REMOVED lines=18> */
[----:B------:R-:W3:Y:S08]  /*03f0*/  @P1 LDC.64 R10, c[0x0][0x3a8] ;  /* 0x0000ea00ff0a1b82 */ /* 0x000ef00000000a00 */
[----:B------:R-:W4:Y:S01]  /*0400*/  @P2 LDC.64 R12, c[0x0][0x3a8] ;  /* 0x0000ea00ff0c2b82 */ /* 0x000f220000000a00 */
[----:B---3--:R-:W-:Y:S02]  /*0410*/  @P1 IMAD R15, R15, R10, UR4 ;  /* 0x000000040f0f1e24 */ /* 0x008fe4000f8e020a */
[----:B------:R-:W-:-:S02]  /*0420*/  @P1 IMAD R23, R14, R11, R6 ;  /* 0x0000000b0e171224 */ /* 0x000fc400078e0206 */
[----:B-1----:R-:W-:-:S03]  /*0430*/  @P1 IMAD.WIDE R18, R15, 0x4, R18 ;  /* 0x000000040f121825 */ /* 0x002fc600078e0212 */
[----:B------:R-:W1:Y:S01]  /*0440*/  LDC.64 R10, c[0x0][0x388] ;  /* 0x0000e200ff0a7b82 */ /* 0x000e620000000a00 */
[----:B--2---:R-:W-:Y:S02]  /*0450*/  @P1 IMAD.WIDE R16, R23, 0x4, R16 ;  /* 0x0000000417101825 */ /* 0x004fe400078e0210 */
[----:B------:R-:W2:Y:S05]  /*0460*/  @P1 LDG.E.CONSTANT R18, desc[UR16][R18.64] ;  /* 0x0000001012121981 */ /* 0x000eaa000c1e9900 */
[----:B------:R-:W3:Y:S01]  /*0470*/  LDC.64 R14, c[0x0][0x380] ;  /* 0x0000e000ff0e7b82 */ /* 0x000ee20000000a00 */
[----:B------:R-:W2:Y:S04]  /*0480*/  @P1 LDG.E.CONSTANT R27, desc[UR16][R16.64] ;  /* 0x00000010101b1981 */ /* 0x000ea8000c1e9900 */
[----:B------:R-:W5:Y:S01]  /*0490*/  LDG.E.CONSTANT R19, desc[UR16][R24.64+-0x800] ;  /* 0xfff8001018137981 */ /* 0x000f62000c1e9900 */
[----:B----4-:R-:W-:-:S02]  /*04a0*/  @P2 IMAD R23, R22, R12, UR4 ;  /* 0x0000000416172e24 */ /* 0x010fc4000f8e020c */
[----:B------:R-:W-:Y:S01]  /*04b0*/  @P2 IMAD R13, R21, R13, R6 ;  /* 0x0000000d150d2224 */ /* 0x000fe200078e0206 */
[----:B------:R-:W4:Y:S04]  /*04c0*/  LDG.E.CONSTANT R16, desc[UR16][R28.64] ;  /* 0x000000101c107981 */ /* 0x000f28000c1e9900 */
[----:B------:R-:W4:Y:S01]  /*04d0*/  LDG.E.CONSTANT R21, desc[UR16][R24.64+-0x400] ;  /* 0xfffc001018157981 */ /* 0x000f22000c1e9900 */
[----:B-1----:R-:W-:-:S03]  /*04e0*/  @P2 IMAD.WIDE R10, R13, 0x4, R10 ;  /* 0x000000040d0a2825 */ /* 0x002fc600078e020a */
[----:B------:R-:W4:Y:S04]  /*04f0*/  LDG.E.CONSTANT R17, desc[UR16][R24.64+0x400] ;  /* 0x0004001018117981 */ /* 0x000f28000c1e9900 */
[----:B------:R-:W4:Y:S01]  /*0500*/  @P2 LDG.E.CONSTANT R10, desc[UR16][R10.64] ;  /* 0x000000100a0a2981 */ /* 0x000f22000c1e9900 */
[----:B---3--:R-:W-:-:S03]  /*0510*/  @P2 IMAD.WIDE R14, R23, 0x4, R14 ;  /* 0x00000004170e2825 */ /* 0x008fc600078e020e */
[----:B------:R-:W3:Y:S04]  /*0520*/  LDG.E.CONSTANT R23, desc[UR16][R24.64] ;  /* 0x0000001018177981 */ /* 0x000ee8000c1e9900 */
[----:B------:R-:W4:Y:S04]  /*0530*/  @P2 LDG.E.CONSTANT R14, desc[UR16][R14.64] ;  /* 0x000000100e0e2981 */ /* 0x000f28000c1e9900 */
[----:B------:R-:W3:Y:S04]  /*0540*/  LDG.E.CONSTANT R22, desc[UR16][R28.64+0x400] ;  /* 0x000400101c167981 */ /* 0x000ee8000c1e9900 */
[----:B------:R-:W3:Y:S04]  /*0550*/  LDG.E.CONSTANT R13, desc[UR16][R24.64+0x800] ;  /* 0x00080010180d7981 */ /* 0x000ee8000c1e9900 */
[----:B------:R1:W3:Y:S02]  /*0560*/  LDG.E.CONSTANT R11, desc[UR16][R24.64+0xc00] ;  /* 0x000c0010180b7981 */ /* 0x0002e4000c1e9900 */
[----:B-1----:R-:W1:Y:S01]  /*0570*/  LDC.64 R24, c[0x0][0x388] ;  /* 0x0000e200ff187b82 */ /* 0x002e620000000a00 */
[----:B--2---:R-:W-:Y:S01]  /*0580*/  @P1 FFMA R7, R18, R27, R7 ;  /* 0x0000001b12071223 */ /* 0x004fe20000000007 */
[----:B-----5:R-:W-:-:S04]  /*0590*/  LOP3.LUT R12, R19, R20, RZ, 0xfc, !PT ;  /* 0x00000014130c7212 */ /* 0x020fc800078efcff */
[----:B------:R-:W-:Y:S02]  /*05a0*/  ISETP.GE.AND P1, PT, R12, RZ, PT ;  /* 0x000000ff0c00720c */ /* 0x000fe40003f26270 */
[----:B------:R-:W2:Y:S01]  /*05b0*/  LDG.E.CONSTANT R12, desc[UR16][R28.64+0x800] ;  /* 0x000800101c0c7981 */ /* 0x000ea2000c1e9900 */
[----:B----4-:R-:W-:-:S03]  /*05c0*/  @P2 FFMA R7, R14, R10, R7 ;  /* 0x0000000a0e072223 */ /* 0x010fc60000000007 */
[----:B------:R4:W5:Y:S07]  /*05d0*/  LDG.E.CONSTANT R10, desc[UR16][R28.64+0xc00] ;  /* 0x000c00101c0a7981 */ /* 0x00096e000c1e9900 */
[----:B------:R-:W0:Y:S08]  /*05e0*/  @P1 LDC.64 R14, c[0x0][0x3a8] ;  /* 0x0000ea00ff0e1b82 */ /* 0x000e300000000a00 */
[----:B----4-:R-:W4:Y:S01]  /*05f0*/  LDC.64 R28, c[0x0][0x388] ;  /* 0x0000e200ff1c7b82 */ /* 0x010f220000000a00 */
[----:B0-----:R-:W-:Y:S01]  /*0600*/  @P1 IMAD R27, R19, R14, UR4 ;  /* 0x00000004131b1e24 */ /* 0x001fe2000f8e020e */
[----:B------:R-:W-:Y:S01]  /*0610*/  LOP3.LUT R14, R21, R26, RZ, 0xfc, !PT ;  /* 0x0000001a150e7212 */ /* 0x000fe200078efcff */
[----:B------:R-:W-:-:S05]  /*0620*/  @P1 IMAD R15, R20, R15, R6 ;  /* 0x0000000f140f1224 */ /* 0x000fca00078e0206 */
[----:B------:R-:W0:Y:S01]  /*0630*/  LDC.64 R18, c[0x0][0x380] ;  /* 0x0000e000ff127b82 */ /* 0x000e220000000a00 */
[----:B------:R-:W-:Y:S01]  /*0640*/  ISETP.GE.AND P4, PT, R14, RZ, PT ;  /* 0x000000ff0e00720c */ /* 0x000fe20003f86270 */
[----:B-1----:R-:W-:-:S12]  /*0650*/  @P1 IMAD.WIDE R24, R15, 0x4, R24 ;  /* 0x000000040f181825 */ /* 0x002fd800078e0218 */
[----:B------:R-:W1:Y:S01]  /*0660*/  @P4 LDC.64 R14, c[0x0][0x3a8] ;  /* 0x0000ea00ff0e4b82 */ /* 0x000e620000000a00 */
[----:B0-----:R-:W-:-:S06]  /*0670*/  @P1 IMAD.WIDE R18, R27, 0x4, R18 ;  /* 0x000000041b121825 */ /* 0x001fcc00078e0212 */
[----:B------:R-:W5:Y:S01]  /*0680*/  @P1 LDG.E.CONSTANT R18, desc[UR16][R18.64] ;  /* 0x0000001012121981 */ /* 0x000f62000c1e9900 */
[----:B-1----:R-:W-:Y:S01]  /*0690*/  @P4 IMAD R27, R21, R14, UR4 ;  /* 0x00000004151b4e24 */ /* 0x002fe2000f8e020e */
[----:B---3--:R-:W-:Y:S01]  /*06a0*/  LOP3.LUT R14, R23, R16, RZ, 0xfc, !PT ;  /* 0x00000010170e7212 */ /* 0x008fe200078efcff */
[----:B------:R-:W0:Y:S01]  /*06b0*/  LDC.64 R20, c[0x0][0x380] ;  /* 0x0000e000ff147b82 */ /* 0x000e220000000a00 */
[----:B------:R-:W-:Y:S01]  /*06c0*/  @P4 IMAD R15, R26, R15, R6 ;  /* 0x0000000f1a0f4224 */ /* 0x000fe200078e0206 */
[----:B------:R1:W3:Y:S01]  /*06d0*/  @P1 LDG.E.CONSTANT R19, desc[UR16][R24.64] ;  /* 0x0000001018131981 */ /* 0x0002e2000c1e9900 */
[----:B------:R-:W-:Y:S02]  /*06e0*/  ISETP.GE.AND P5, PT, R14, RZ, PT ;  /* 0x000000ff0e00720c */ /* 0x000fe40003fa6270 */
[----:B----4-:R-:W-:-:S03]  /*06f0*/  @P4 IMAD.WIDE R28, R15, 0x4, R28 ;  /* 0x000000040f1c4825 */ /* 0x010fc600078e021c */
[----:B-1----:R-:W1:Y:S08]  /*0700*/  LDC.64 R24, c[0x0][0x380] ;  /* 0x0000e000ff187b82 */ /* 0x002e700000000a00 */
[----:B------:R-:W4:Y:S01]  /*0710*/  @P5 LDC.64 R14, c[0x0][0x3a8] ;  /* 0x0000ea00ff0e5b82 */ /* 0x000f220000000a00 */
[----:B0-----:R-:W-:-:S07]  /*0720*/  @P4 IMAD.WIDE R20, R27, 0x4, R20 ;  /* 0x000000041b144825 */ /* 0x001fce00078e0214 */
[----:B------:R-:W0:Y:S01]  /*0730*/  LDC.64 R26, c[0x0][0x388] ;  /* 0x0000e200ff1a7b82 */ /* 0x000e220000000a00 */
[----:B------:R-:W3:Y:S04]  /*0740*/  @P4 LDG.E.CONSTANT R20, desc[UR16][R20.64] ;  /* 0x0000001014144981 */ /* 0x000ee8000c1e9900 */
[----:B------:R1:W3:Y:S01]  /*0750*/  @P4 LDG.E.CONSTANT R21, desc[UR16][R28.64] ;  /* 0x000000101c154981 */ /* 0x0002e2000c1e9900 */
[----:B----4-:R-:W-:Y:S01]  /*0760*/  @P5 IMAD R23, R23, R14, UR4 ;  /* 0x0000000417175e24 */ /* 0x010fe2000f8e020e */
[----:B------:R-:W-:-:S04]  /*0770*/  LOP3.LUT R14, R17, R22, RZ, 0xfc, !PT ;  /* 0x00000016110e7212 */ /* 0x000fc800078efcff */
[----:B------:R-:W-:Y:S01]  /*0780*/  ISETP.GE.AND P6, PT, R14, RZ, PT ;  /* 0x000000ff0e00720c */ /* 0x000fe20003fc6270 */
[----:B------:R-:W-:-:S04]  /*0790*/  @P5 IMAD R15, R16, R15, R6 ;  /* 0x0000000f100f5224 */ /* 0x000fc800078e0206 */
[----:B0-----:R-:W-:-:S08]  /*07a0*/  @P5 IMAD.WIDE R26, R15, 0x4, R26 ;  /* 0x000000040f1a5825 */ /* 0x001fd000078e021a */
[----:B------:R-:W1:Y:S02]  /*07b0*/  @P6 LDC.64 R14, c[0x0][0x3a8] ;  /* 0x0000ea00ff0e6b82 */ /* 0x000e640000000a00 */
[----:B-1----:R-:W-:-:S06]  /*07c0*/  @P6 IMAD R29, R17, R14, UR4 ;  /* 0x00000004111d6e24 */ /* 0x002fcc000f8e020e */
[----:B------:R-:W0:Y:S01]  /*07d0*/  LDC.64 R16, c[0x0][0x380] ;  /* 0x0000e000ff107b82 */ /* 0x000e220000000a00 */
[----:B------:R-:W-:Y:S02]  /*07e0*/  @P6 IMAD R15, R22, R15, R6 ;  /* 0x0000000f160f6224 */ /* 0x000fe400078e0206 */
[----:B0-----:R-:W-:-:S05]  /*07f0*/  @P6 IMAD.WIDE R16, R29, 0x4, R16 ;  /* 0x000000041d106825 */ /* 0x001fca00078e0210 */
[----:B------:R-:W0:Y:S01]  /*0800*/  LDC.64 R28, c[0x0][0x388] ;  /* 0x0000e200ff1c7b82 */ /* 0x000e220000000a00 */
[----:B------:R-:W-:Y:S02]  /*0810*/  @P5 IMAD.WIDE R24, R23, 0x4, R24 ;  /* 0x0000000417185825 */ /* 0x000fe400078e0218 */
[----:B------:R-:W4:Y:S04]  /*0820*/  @P5 LDG.E.CONSTANT R23, desc[UR16][R26.64] ;  /* 0x000000101a175981 */ /* 0x000f28000c1e9900 */
[----:B------:R-:W4:Y:S04]  /*0830*/  @P5 LDG.E.CONSTANT R24, desc[UR16][R24.64] ;  /* 0x0000001018185981 */ /* 0x000f28000c1e9900 */
[----:B------:R1:W4:Y:S01]  /*0840*/  @P6 LDG.E.CONSTANT R26, desc[UR16][R16.64] ;  /* 0x00000010101a6981 */ /* 0x000322000c1e9900 */
[----:B0-----:R-:W-:Y:S01]  /*0850*/  @P6 IMAD.WIDE R28, R15, 0x4, R28 ;  /* 0x000000040f1c6825 */ /* 0x001fe200078e021c */
[----:B-1----:R-:W0:Y:S04]  /*0860*/  LDC.64 R16, c[0x0][0x380] ;  /* 0x0000e000ff107b82 */ /* 0x002e280000000a00 */
[----:B------:R-:W4:Y:S01]  /*0870*/  @P6 LDG.E.CONSTANT R22, desc[UR16][R28.64] ;  /* 0x000000101c166981 */ /* 0x000f22000c1e9900 */
[----:B--2---:R-:W-:-:S04]  /*0880*/  LOP3.LUT R14, R13, R12, RZ, 0xfc, !PT ;  /* 0x0000000c0d0e7212 */ /* 0x004fc800078efcff */
[----:B------:R-:W-:-:S13]  /*0890*/  ISETP.GE.AND P3, PT, R14, RZ, PT ;  /* 0x000000ff0e00720c */ /* 0x000fda0003f66270 */
[----:B------:R-:W1:Y:S02]  /*08a0*/  @P3 LDC.64 R14, c[0x0][0x3a8] ;  /* 0x0000ea00ff0e3b82 */ /* 0x000e640000000a00 */
[----:B-1----:R-:W-:Y:S01]  /*08b0*/  @P3 IMAD R13, R13, R14, UR4 ;  /* 0x000000040d0d3e24 */ /* 0x002fe2000f8e020e */
[----:B-----5:R-:W-:-:S04]  /*08c0*/  LOP3.LUT R14, R11, R10, RZ, 0xfc, !PT ;  /* 0x0000000a0b0e7212 */ /* 0x020fc800078efcff */
[----:B------:R-:W-:Y:S01]  /*08d0*/  ISETP.GE.AND P2, PT, R14, RZ, PT ;  /* 0x000000ff0e00720c */ /* 0x000fe20003f46270 */
[----:B------:R-:W-:Y:S02]  /*08e0*/  @P3 IMAD R25, R12, R15, R6 ;  /* 0x0000000f0c193224 */ /* 0x000fe400078e0206 */
[----:B0-----:R-:W-:Y:S01]  /*08f0*/  @P3 IMAD.WIDE R16, R13, 0x4, R16 ;  /* 0x000000040d103825 */ /* 0x001fe200078e0210 */
[----:B------:R-:W0:Y:S05]  /*0900*/  LDC.64 R14, c[0x0][0x388] ;  /* 0x0000e200ff0e7b82 */ /* 0x000e2a0000000a00 */
[----:B------:R-:W2:Y:S04]  /*0910*/  @P3 LDG.E.CONSTANT R16, desc[UR16][R16.64] ;  /* 0x0000001010103981 */ /* 0x000ea8000c1e9900 */
[----:B------:R-:W1:Y:S01]  /*0920*/  @P2 LDC.64 R12, c[0x0][0x3a8] ;  /* 0x0000ea00ff0c2b82 */ /* 0x000e620000000a00 */
[----:B0-----:R-:W-:-:S06]  /*0930*/  @P3 IMAD.WIDE R14, R25, 0x4, R14 ;  /* 0x00000004190e3825 */ /* 0x001fcc00078e020e */
[----:B------:R-:W2:Y:S01]  /*0940*/  @P3 LDG.E.CONSTANT R14, desc[UR16][R14.64] ;  /* 0x000000100e0e3981 */ /* 0x000ea2000c1e9900 */
[----:B-1----:R-:W-:Y:S02]  /*0950*/  @P2 IMAD R25, R11, R12, UR4 ;  /* 0x000000040b192e24 */ /* 0x002fe4000f8e020c */
[----:B------:R-:W-:Y:S02]  /*0960*/  @P2 IMAD R27, R10, R13, R6 ;  /* 0x0000000d0a1b2224 */ /* 0x000fe400078e0206 */
[----:B------:R-:W0:Y:S08]  /*0970*/  LDC.64 R12, c[0x0][0x380] ;  /* 0x0000e000ff0c7b82 */ /* 0x000e300000000a00 */
[----:B------:R-:W1:Y:S01]  /*0980*/  LDC.64 R10, c[0x0][0x388] ;  /* 0x0000e200ff0a7b82 */ /* 0x000e620000000a00 */
[----:B0-----:R-:W-:-:S06]  /*0990*/  @P2 IMAD.WIDE R12, R25, 0x4, R12 ;  /* 0x00000004190c2825 */ /* 0x001fcc00078e020c */
[----:B------:R-:W5:Y:S01]  /*09a0*/  @P2 LDG.E.CONSTANT R12, desc[UR16][R12.64] ;  /* 0x000000100c0c2981 */ /* 0x000f62000c1e9900 */
[----:B-1----:R-:W-:-:S06]  /*09b0*/  @P2 IMAD.WIDE R10, R27, 0x4, R10 ;  /* 0x000000041b0a2825 */ /* 0x002fcc00078e020a */
[----:B------:R-:W5:Y:S01]  /*09c0*/  @P2 LDG.E.CONSTANT R10, desc[UR16][R10.64] ;  /* 0x000000100a0a2981 */ /* 0x000f62000c1e9900 */
[----:B---3--:R-:W-:Y:S01]  /*09d0*/  @P1 FFMA R7, R18, R19, R7 ;  /* 0x0000001312071223 */ /* 0x008fe20000000007 */
[----:B------:R-:W-:-:S03]  /*09e0*/  IADD3 R9, PT, PT, R9, 0x8, RZ ;  /* 0x0000000809097810 */ /* 0x000fc60007ffe0ff */
[----:B------:R-:W-:Y:S01]  /*09f0*/  @P4 FFMA R7, R20, R21, R7 ;  /* 0x0000001514074223 */ /* 0x000fe20000000007 */
[----:B------:R-:W-:Y:S02]  /*0a00*/  ISETP.NE.AND P1, PT, R9, RZ, PT ;  /* 0x000000ff0900720c */ /* 0x000fe40003f25270 */
[----:B------:R-:W-:Y:S01]  /*0a10*/  IADD3 R8, PT, PT, R8, 0x800, RZ ;  /* 0x0000080008087810 */ /* 0x000fe20007ffe0ff */
[----:B----4-:R-:W-:-:S04]  /*0a20*/  @P5 FFMA R7, R24, R23, R7 ;  /* 0x0000001718075223 */ /* 0x010fc80000000007 */
[----:B------:R-:W-:-:S04]  /*0a30*/  @P6 FFMA R7, R26, R22, R7 ;  /* 0x000000161a076223 */ /* 0x000fc80000000007 */
[----:B--2---:R-:W-:-:S04]  /*0a40*/  @P3 FFMA R7, R16, R14, R7 ;  /* 0x0000000e10073223 */ /* 0x004fc80000000007 */
[----:B-----5:R-:W-:Y:S01]  /*0a50*/  @P2 FFMA R7, R12, R10, R7 ;  /* 0x0000000a0c072223 */ /* 0x020fe20000000007 */
[----:B------:R-:W-:Y:S06]  /*0a60*/  @P1 BRA `(.L_x_393) ;  /* 0xfffffff800181947 */ /* 0x000fec000383ffff */
.L_x_392:
[----:B------:R-:W-:Y:S05]  /*0a70*/  BSYNC.RECONVERGENT B1 ;  /* 0x0000000000017941 */ /* 0x000fea0003800200 */
.L_x_391:
        /* <DEDUP_REMOVED lines=38> */
[----:B-1----:R-:W-:Y:S01]  /*0ce0*/  @P0 IMAD.WIDE R24, R29, 0x4, R24 ;  /* 0x000000041d180825 */ /* 0x002fe200078e0218 */
[----:B------:R-:W2:Y:S05]  /*0cf0*/  @P0 LDG.E.CONSTANT R22, desc[UR16][R22.64] ;  /* 0x0000001016160981 */ /* 0x000eaa000c1e9900 */
[----:B------:R-:W1:Y:S01]  /*0d00*/  @P2 LDC.64 R10, c[0x0][0x3a8] ;  /* 0x0000ea00ff0a2b82 */ /* 0x000e620000000a00 */
[----:B------:R-:W-:Y:S01]  /*0d10*/  ISETP.GE.AND P3, PT, R14, RZ, PT ;  /* 0x000000ff0e00720c */ /* 0x000fe20003f66270 */
[----:B------:R-:W-:Y:S01]  /*0d20*/  @P1 IMAD R29, R17, R15, R6 ;  /* 0x0000000f111d1224 */ /* 0x000fe200078e0206 */
[----:B------:R-:W2:Y:S03]  /*0d30*/  @P0 LDG.E.CONSTANT R24, desc[UR16][R24.64] ;  /* 0x0000001018180981 */ /* 0x000ea6000c1e9900 */
[----:B------:R-:W-:Y:S01]  /*0d40*/  @P1 IMAD.WIDE R18, R29, 0x4, R18 ;  /* 0x000000041d121825 */ /* 0x000fe200078e0212 */
[----:B------:R-:W3:Y:S01]  /*0d50*/  @P1 LDG.E.CONSTANT R26, desc[UR16][R26.64] ;  /* 0x000000101a1a1981 */ /* 0x000ee2000c1e9900 */
[----:B------:R-:W4:Y:S04]  /*0d60*/  LDC.64 R14, c[0x0][0x388] ;  /* 0x0000e200ff0e7b82 */ /* 0x000f280000000a00 */
[----:B------:R-:W3:Y:S01]  /*0d70*/  @P1 LDG.E.CONSTANT R18, desc[UR16][R18.64] ;  /* 0x0000001012121981 */ /* 0x000ee2000c1e9900 */
[----:B-1----:R-:W-:-:S03]  /*0d80*/  @P2 IMAD R10, R16, R10, UR4 ;  /* 0x00000004100a2e24 */ /* 0x002fc6000f8e020a */
[----:B------:R-:W1:Y:S01]  /*0d90*/  @P3 LDC.64 R16, c[0x0][0x3a8] ;  /* 0x0000ea00ff103b82 */ /* 0x000e620000000a00 */
[----:B------:R-:W-:Y:S02]  /*0da0*/  @P2 IMAD R21, R21, R11, R6 ;  /* 0x0000000b15152224 */ /* 0x000fe400078e0206 */
[----:B0-----:R-:W-:-:S05]  /*0db0*/  @P2 IMAD.WIDE R28, R10, 0x4, R12 ;  /* 0x000000040a1c2825 */ /* 0x001fca00078e020c */
[----:B------:R-:W0:Y:S01]  /*0dc0*/  LDC.64 R10, c[0x0][0x380] ;  /* 0x0000e000ff0a7b82 */ /* 0x000e220000000a00 */
[----:B----4-:R-:W-:Y:S01]  /*0dd0*/  @P2 IMAD.WIDE R14, R21, 0x4, R14 ;  /* 0x00000004150e2825 */ /* 0x010fe200078e020e */
[----:B------:R-:W4:Y:S05]  /*0de0*/  @P2 LDG.E.CONSTANT R28, desc[UR16][R28.64] ;  /* 0x000000101c1c2981 */ /* 0x000f2a000c1e9900 */
[----:B------:R-:W4:Y:S01]  /*0df0*/  @P2 LDG.E.CONSTANT R14, desc[UR16][R14.64] ;  /* 0x000000100e0e2981 */ /* 0x000f22000c1e9900 */
[----:B------:R-:W5:Y:S01]  /*0e00*/  LDC.64 R12, c[0x0][0x388] ;  /* 0x0000e200ff0c7b82 */ /* 0x000f620000000a00 */
[----:B-1----:R-:W-:Y:S02]  /*0e10*/  @P3 IMAD R9, R9, R16, UR4 ;  /* 0x0000000409093e24 */ /* 0x002fe4000f8e0210 */
[----:B------:R-:W-:-:S02]  /*0e20*/  @P3 IMAD R17, R20, R17, R6 ;  /* 0x0000001114113224 */ /* 0x000fc400078e0206 */
[----:B0-----:R-:W-:-:S06]  /*0e30*/  @P3 IMAD.WIDE R10, R9, 0x4, R10 ;  /* 0x00000004090a3825 */ /* 0x001fcc00078e020a */
[----:B------:R-:W4:Y:S01]  /*0e40*/  @P3 LDG.E.CONSTANT R10, desc[UR16][R10.64] ;  /* 0x000000100a0a3981 */ /* 0x000f22000c1e9900 */
[----:B-----5:R-:W-:-:S06]  /*0e50*/  @P3 IMAD.WIDE R12, R17, 0x4, R12 ;  /* 0x00000004110c3825 */ /* 0x020fcc00078e020c */
[----:B------:R-:W5:Y:S01]  /*0e60*/  @P3 LDG.E.CONSTANT R12, desc[UR16][R12.64] ;  /* 0x000000100c0c3981 */ /* 0x000f62000c1e9900 */
[----:B------:R-:W-:Y:S01]  /*0e70*/  IADD3 R8, PT, PT, R8, 0x400, RZ ;  /* 0x0000040008087810 */ /* 0x000fe20007ffe0ff */
[----:B--2---:R-:W-:-:S04]  /*0e80*/  @P0 FFMA R7, R24, R22, R7 ;  /* 0x0000001618070223 */ /* 0x004fc80000000007 */
[----:B---3--:R-:W-:-:S04]  /*0e90*/  @P1 FFMA R7, R26, R18, R7 ;  /* 0x000000121a071223 */ /* 0x008fc80000000007 */
[----:B----4-:R-:W-:-:S04]  /*0ea0*/  @P2 FFMA R7, R28, R14, R7 ;  /* 0x0000000e1c072223 */ /* 0x010fc80000000007 */
[----:B-----5:R-:W-:-:S07]  /*0eb0*/  @P3 FFMA R7, R10, R12, R7 ;  /* 0x0000000c0a073223 */ /* 0x020fce0000000007 */
.L_x_395:
[----:B------:R-:W-:Y:S05]  /*0ec0*/  BSYNC.RECONVERGENT B1 ;  /* 0x0000000000017941 */ /* 0x000fea0003800200 */
.L_x_394:
        /* <DEDUP_REMOVED lines=38> */
.L_x_397:
[----:B------:R-:W-:Y:S05]  /*1130*/  BSYNC.RECONVERGENT B1 ;  /* 0x0000000000017941 */ /* 0x000fea0003800200 */
.L_x_396:
[----:B------:R-:W-:Y:S05]  /*1140*/  @P0 BRA `(.L_x_390) ;  /* 0x00000000004c0947 */ /* 0x000fea0003800000 */
[----:B------:R-:W1:Y:S08]  /*1150*/  LDC.64 R10, c[0x0][0x398] ;  /* 0x0000e600ff0a7b82 */ /* 0x000e700000000a00 */
[----:B------:R-:W2:Y:S01]  /*1160*/  LDC.64 R12, c[0x0][0x3a0] ;  /* 0x0000e800ff0c7b82 */ /* 0x000ea20000000a00 */
[----:B-1----:R-:W-:-:S04]  /*1170*/  IMAD.WIDE R10, R8, 0x4, R10 ;  /* 0x00000004080a7825 */ /* 0x002fc800078e020a */
[----:B--2---:R-:W-:Y:S02]  /*1180*/  IMAD.WIDE R8, R8, 0x4, R12 ;  /* 0x0000000408087825 */ /* 0x004fe400078e020c */
[----:B------:R-:W2:Y:S04]  /*1190*/  LDG.E.CONSTANT R13, desc[UR16][R10.64] ;  /* 0x000000100a0d7981 */ /* 0x000ea8000c1e9900 */
[----:B------:R-:W2:Y:S02]  /*11a0*/  LDG.E.CONSTANT R14, desc[UR16][R8.64] ;  /* 0x00000010080e7981 */ /* 0x000ea4000c1e9900 */
[----:B--2---:R-:W-:-:S04]  /*11b0*/  LOP3.LUT R12, R13, R14, RZ, 0xfc, !PT ;  /* 0x0000000e0d0c7212 */ /* 0x004fc800078efcff */
        /* <DEDUP_REMOVED lines=12> */
.L_x_390:
[----:B------:R-:W-:Y:S05]  /*1280*/  BSYNC.RECONVERGENT B0 ;  /* 0x0000000000007941 */ /* 0x000fea0003800200 */
.L_x_389:
        /* <DEDUP_REMOVED lines=42> */
.L_x_399:
[----:B------:R-:W-:Y:S05]  /*1530*/  BSYNC.RECONVERGENT B0 ;  /* 0x0000000000007941 */ /* 0x000fea0003800200 */
.L_x_398:
        /* <DEDUP_REMOVED lines=11> */
.L_x_388:
[----:B------:R-:W0:Y:S01]  /*15f0*/  LDCU UR9, c[0x0][0x3a8] ;  /* 0x00007500ff0977ac */ /* 0x000e220008000800 */
[----:B------:R-:W-:-:S04]  /*1600*/  UIADD3 UR4, UPT, UPT, UR14, UR4, URZ ;  /* 0x000000040e047290 */ /* 0x000fc8000fffe0ff */
[----:B0-----:R-:W-:-:S09]  /*1610*/  UISETP.GE.AND UP0, UPT, UR4, UR9, UPT ;  /* 0x000000090400728c */ /* 0x001fd2000bf06270 */
[----:B------:R-:W-:Y:S05]  /*1620*/  BRA.U !UP0, `(.L_x_401) ;  /* 0xffffffe908d47547 */ /* 0x000fea000b83ffff */
[----:B------:R-:W-:Y:S05]  /*1630*/  EXIT ;  /* 0x000000000000794d */ /* 0x000fea0003800000 */
.L_x_402:
        /* <DEDUP_REMOVED lines=12> */
.L_x_472:


//--------------------- .text._Z28split_k_implicit_gemm_stage1IfiLi256ELb1EEvPKT_S2_PS0_PKT0_S6_iiiii --------------------------
	.section	.text._Z28split_k_implicit_gemm_stage1IfiLi256ELb1EEvPKT_S2_PS0_PKT0_S6_iiiii,"ax",@progbits
	.align	128
        .global         _Z28split_k_implicit_gemm_stage1IfiLi256ELb1EEvPKT_S2_PS0_PKT0_S6_iiiii
        .type           _Z28split_k_implicit_gemm_stage1IfiLi256ELb1EEvPKT_S2_PS0_PKT0_S6_iiiii,@function
        .size           _Z28split_k_implicit_gemm_stage1IfiLi256ELb1EEvPKT_S2_PS0_PKT0_S6_iiiii,(.L_x_473 - _Z28split_k_implicit_gemm_stage1IfiLi256ELb1EEvPKT_S2_PS0_PKT0_S6_iiiii)
        .other          _Z28split_k_implicit_gemm_stage1IfiLi256ELb1EEvPKT_S2_PS0_PKT0_S6_iiiii,@"STO_CUDA_ENTRY STV_DEFAULT"
_Z28split_k_implicit_gemm_stage1IfiLi256ELb1EEvPKT_S2_PS0_PKT0_S6_iiiii:
.text._Z28split_k_implicit_gemm_stage1IfiLi256ELb1EEvPKT_S2_PS0_PKT0_S6_iiiii:
        /* <DEDUP_REMOVED lines=24> */
.L_x_418:
[----:B0-----:R-:W0:Y:S02]  /*0180*/  LDCU UR9, c[0x0][0x3ac] ;  /* 0x00007580ff0977ac */ /* 0x001e240008000800 */
[----:B0-----:R-:W-:-:S09]  /*0190*/  UISETP.GE.AND UP0, UPT, UR12, UR9, UPT ;  /* 0x000000090c00728c */ /* 0x001fd2000bf06270 */
[----:B-1----:R-:W-:Y:S05]  /*01a0*/  BRA.U UP0, `(.L_x_403) ;  /* 0x0000001500187547 */ /* 0x002fea000b800000 */
[----:B------:R-:W0:Y:S01]  /*01b0*/  S2R R5, SR_LANEID ;  /* 0x0000000000057919 */ /* 0x000e220000000000 */
[----:B------:R-:W-:-:S07]  /*01c0*/  MOV R6, UR12 ;  /* 0x0000000c00067c02 */ /* 0x000fce0008000f00 */
.L_x_417:
[----:B-1----:R-:W1:Y:S01]  /*01d0*/  LDCU UR9, c[0x0][0x3b4] ;  /* 0x00007680ff0977ac */ /* 0x002e620008000800 */
[----:B------:R-:W-:Y:S01]  /*01e0*/  BSSY.RECONVERGENT B0, `(.L_x_404) ;  /* 0x000010a000007945 */ /* 0x000fe20003800200 */
[----:B------:R-:W-:Y:S01]  /*01f0*/  HFMA2 R7, -RZ, RZ, 0, 0 ;  /* 0x00000000ff077431 */ /* 0x000fe200000001ff */
[----:B-1----:R-:W-:-:S13]  /*0200*/  ISETP.GE.AND P0, PT, R3, UR9, PT ;  /* 0x0000000903007c0c */ /* 0x002fda000bf06270 */
[----:B0-----:R-:W-:Y:S05]  /*0210*/  @P0 BRA `(.L_x_405) ;  /* 0x0000001000180947 */ /* 0x001fea0003800000 */
        /* <DEDUP_REMOVED lines=11> */
.L_x_408:
        /* <DEDUP_REMOVED lines=122> */
.L_x_407:
[----:B------:R-:W-:Y:S05]  /*0a70*/  BSYNC.RECONVERGENT B1 ;  /* 0x0000000000017941 */ /* 0x000fea0003800200 */
.L_x_406:
        /* <DEDUP_REMOVED lines=68> */
.L_x_410:
[----:B------:R-:W-:Y:S05]  /*0ec0*/  BSYNC.RECONVERGENT B1 ;  /* 0x0000000000017941 */ /* 0x000fea0003800200 */
.L_x_409:
        /* <DEDUP_REMOVED lines=38> */
.L_x_412:
[----:B------:R-:W-:Y:S05]  /*1130*/  BSYNC.RECONVERGENT B1 ;  /* 0x0000000000017941 */ /* 0x000fea0003800200 */
.L_x_411:
        /* <DEDUP_REMOVED lines=20> */
.L_x_405:
[----:B------:R-:W-:Y:S05]  /*1280*/  BSYNC.RECONVERGENT B0 ;  /* 0x0000000000007941 */ /* 0x000fea0003800200 */
.L_x_404:
        /* <DEDUP_REMOVED lines=32> */
[----:B------:R-:W1:Y:S04]  /*1490*/  LDS R14, [UR9+0xc] ;  /* 0x00000c09ff0e7984 */ /* 0x000e680008000800 */
[----:B0-----:R-:W0:Y:S04]  /*14a0*/  LDS.128 R8, [UR9+0x10] ;  /* 0x00001009ff087984 */ /* 0x001e280008000c00 */
[----:B------:R-:W2:Y:S01]  /*14b0*/  LDS.64 R12, [UR9+0x20] ;  /* 0x00002009ff0c7984 */ /* 0x000ea20008000a00 */
[----:B-1----:R-:W-:-:S04]  /*14c0*/  FADD R7, R7, R14 ;  /* 0x0000000e07077221 */ /* 0x002fc80000000000 */
[----:B0-----:R-:W-:-:S04]  /*14d0*/  FADD R8, R7, R8 ;  /* 0x0000000807087221 */ /* 0x001fc80000000000 */
[----:B------:R-:W-:-:S04]  /*14e0*/  FADD R9, R8, R9 ;  /* 0x0000000908097221 */ /* 0x000fc80000000000 */
[----:B------:R-:W-:-:S04]  /*14f0*/  FADD R10, R9, R10 ;  /* 0x0000000a090a7221 */ /* 0x000fc80000000000 */
[----:B------:R-:W-:-:S04]  /*1500*/  FADD R11, R10, R11 ;  /* 0x0000000b0a0b7221 */ /* 0x000fc80000000000 */
[----:B--2---:R-:W-:-:S04]  /*1510*/  FADD R12, R11, R12 ;  /* 0x0000000c0b0c7221 */ /* 0x004fc80000000000 */
[----:B------:R-:W-:-:S07]  /*1520*/  FADD R7, R12, R13 ;  /* 0x0000000d0c077221 */ /* 0x000fce0000000000 */
.L_x_414:
[----:B------:R-:W-:Y:S05]  /*1530*/  BSYNC.RECONVERGENT B0 ;  /* 0x0000000000007941 */ /* 0x000fea0003800200 */
.L_x_413:
        /* <DEDUP_REMOVED lines=8> */
.L_x_416:
[----:B------:R-:W-:Y:S05]  /*15c0*/  BSYNC.RECONVERGENT B0 ;  /* 0x0000000000007941 */ /* 0x000fea0003800200 */
.L_x_415:
[----:B------:R-:W2:Y:S01]  /*15d0*/  LDCU UR9, c[0x0][0x3ac] ;  /* 0x00007580ff0977ac */ /* 0x000ea20008000800 */
[----:B------:R-:W-:-:S04]  /*15e0*/  IADD3 R6, PT, PT, R6, UR13, RZ ;  /* 0x0000000d06067c10 */ /* 0x000fc8000fffe0ff */
[----:B--2---:R-:W-:-:S13]  /*15f0*/  ISETP.GE.AND P0, PT, R6, UR9, PT ;  /* 0x0000000906007c0c */ /* 0x004fda000bf06270 */
[----:B------:R-:W-:Y:S05]  /*1600*/  @!P0 BRA `(.L_x_417) ;  /* 0xffffffe800f08947 */ /* 0x000fea000383ffff */
.L_x_403:
[----:B------:R-:W2:Y:S01]  /*1610*/  LDCU UR9, c[0x0][0x3a8] ;  /* 0x00007500ff0977ac */ /* 0x000ea20008000800 */
[----:B------:R-:W-:-:S04]  /*1620*/  UIADD3 UR4, UPT, UPT, UR14, UR4, URZ ;  /* 0x000000040e047290 */ /* 0x000fc8000fffe0ff */
[----:B--2---:R-:W-:-:S09]  /*1630*/  UISETP.GE.AND UP0, UPT, UR4, UR9, UPT ;  /* 0x000000090400728c */ /* 0x004fd2000bf06270 */
[----:B------:R-:W-:Y:S05]  /*1640*/  BRA.U !UP0, `(.L_x_418) ;  /* 0xffffffe908cc7547 */ /* 0x000fea000b83ffff */
[----:B------:R-:W-:Y:S05]  /*1650*/  EXIT ;  /* 0x000000000000794d */ /* 0x000fea0003800000 */
.L_x_419:
        /* <DEDUP_REMOVED lines=10> */
.L_x_473:


//--------------------- .text._Z28split_k_implicit_gemm_stage1IfiLi128ELb0EEvPKT_S2_PS0_PKT0_S6_iiiii --------------------------
	.section	.text._Z28split_k_implicit_gemm_stage1IfiLi128ELb0EEvPKT_S2_PS0_PKT0_S6_iiiii,"ax",@progbits
	.align	128
        .global         _Z28split_k_implicit_gemm_stage1IfiLi128ELb0EEvPKT_S2_PS0_PKT0_S6_iiiii
        .type           _Z28split_k_implicit_gemm_stage1IfiLi128ELb0EEvPKT_S2_PS0_PKT0_S6_iiiii,@function
        .size           _Z28split_k_implicit_gemm_stage1IfiLi128ELb0EEvPKT_S2_PS0_PKT0_S6_iiiii,(.L_x_474 - _Z28split_k_implicit_gemm_stage1IfiLi128ELb0EEvPKT_S2_PS0_PKT0_S6_iiiii)
        .other          _Z28split_k_implicit_gemm_stage1IfiLi128ELb0EEvPKT_S2_PS0_PKT0_S6_iiiii,@"STO_CUDA_ENTRY STV_DEFAULT"
_Z28split_k_implicit_gemm_stage1IfiLi128ELb0EEvPKT_S2_PS0_PKT0_S6_iiiii:
.text._Z28split_k_implicit_gemm_stage1IfiLi128ELb0EEvPKT_S2_PS0_PKT0_S6_iiiii:
        /* <DEDUP_REMOVED lines=24> */
.L_x_431:
[----:B------:R-:W0:Y:S02]  /*0180*/  LDCU UR9, c[0x0][0x3ac] ;  /* 0x00007580ff0977ac */ /* 0x000e240008000800 */
[----:B0-----:R-:W-:-:S09]  /*0190*/  UISETP.GE.AND UP0, UPT, UR12, UR9, UPT ;  /* 0x000000090c00728c */ /* 0x001fd2000bf06270 */
[----:B-1----:R-:W-:Y:S05]  /*01a0*/  BRA.U UP0, `(.L_x_420) ;  /* 0x0000001100f07547 */ /* 0x002fea000b800000 */
[----:B------:R-:W0:Y:S01]  /*01b0*/  S2R R5, SR_LANEID ;  /* 0x0000000000057919 */ /* 0x000e220000000000 */
[----:B------:R-:W-:-:S07]  /*01c0*/  MOV R6, UR12 ;  /* 0x0000000c00067c02 */ /* 0x000fce0008000f00 */
.L_x_430:
        /* <DEDUP_REMOVED lines=16> */
.L_x_425:
        /* <DEDUP_REMOVED lines=122> */
.L_x_424:
[----:B------:R-:W-:Y:S05]  /*0a70*/  BSYNC.RECONVERGENT B1 ;  /* 0x0000000000017941 */ /* 0x000fea0003800200 */
.L_x_423:
        /* <DEDUP_REMOVED lines=68> */
.L_x_427:
[----:B------:R-:W-:Y:S05]  /*0ec0*/  BSYNC.RECONVERGENT B1 ;  /* 0x0000000000017941 */ /* 0x000fea0003800200 */
.L_x_426:
        /* <DEDUP_REMOVED lines=38> */
.L_x_429:
[----:B------:R-:W-:Y:S05]  /*1130*/  BSYNC.RECONVERGENT B1 ;  /* 0x0000000000017941 */ /* 0x000fea0003800200 */
.L_x_428:
        /* <DEDUP_REMOVED lines=20> */
.L_x_422:
[----:B------:R-:W-:Y:S05]  /*1280*/  BSYNC.RECONVERGENT B0 ;  /* 0x0000000000007941 */ /* 0x000fea0003800200 */
.L_x_421:
[----:B------:R-:W-:Y:S02]  /*1290*/  MOV R12, R7 ;  /* 0x00000007000c7202 */ /* 0x000fe40000000f00 */
[C---:B0-----:R-:W-:Y:S02]  /*12a0*/  ISETP.GT.AND P0, PT, R5.reuse, 0x1e, PT ;  /* 0x0000001e0500780c */ /* 0x041fe40003f04270 */
[----:B------:R-:W-:Y:S01]  /*12b0*/  ISETP.NE.AND P1, PT, R5, RZ, PT ;  /* 0x000000ff0500720c */ /* 0x000fe20003f25270 */
[----:B------:R-:W0:Y:S01]  /*12c0*/  SHFL.DOWN PT, R7, R12, 0x1, 0x1f ;  /* 0x08201f000c077f89 */ /* 0x000e2200000e0000 */
[----:B------:R-:W-:-:S11]  /*12d0*/  ISETP.NE.AND P2, PT, R3, RZ, PT ;  /* 0x000000ff0300720c */ /* 0x000fd60003f45270 */
[----:B------:R-:W1:Y:S01]  /*12e0*/  @!P1 S2R R14, SR_CgaCtaId ;  /* 0x00000000000e9919 */ /* 0x000e620000008800 */
[----:B------:R-:W-:Y:S01]  /*12f0*/  @!P1 MOV R13, 0x400 ;  /* 0x00000400000d9802 */ /* 0x000fe20000000f00 */
[----:B------:R-:W2:Y:S01]  /*1300*/  @!P2 LDC.64 R8, c[0x0][0x390] ;  /* 0x0000e400ff08ab82 */ /* 0x000ea20000000a00 */
[----:B------:R-:W-:Y:S01]  /*1310*/  @!P1 SHF.R.U32.HI R10, RZ, 0x3, R3 ;  /* 0x00000003ff0a9819 */ /* 0x000fe20000011603 */
[----:B------:R-:W3:Y:S03]  /*1320*/  @!P2 S2R R15, SR_CgaCtaId ;  /* 0x00000000000fa919 */ /* 0x000ee60000008800 */
[----:B------:R-:W-:Y:S01]  /*1330*/  @!P1 LOP3.LUT R10, R10, 0x7c, RZ, 0xc0, !PT ;  /* 0x0000007c0a0a9812 */ /* 0x000fe200078ec0ff */
[----:B0-----:R-:W-:Y:S01]  /*1340*/  @!P0 FADD R12, R7, R12 ;  /* 0x0000000c070c8221 */ /* 0x001fe20000000000 */
[----:B------:R-:W-:-:S04]  /*1350*/  ISETP.GT.AND P0, PT, R5, 0x1d, PT ;  /* 0x0000001d0500780c */ /* 0x000fc80003f04270 */
[----:B------:R-:W0:Y:S01]  /*1360*/  SHFL.DOWN PT, R7, R12, 0x2, 0x1f ;  /* 0x08401f000c077f89 */ /* 0x000e2200000e0000 */
[----:B-1----:R-:W-:-:S04]  /*1370*/  @!P1 LEA R13, R14, R13, 0x18 ;  /* 0x0000000d0e0d9211 */ /* 0x002fc800078ec0ff */
[----:B------:R-:W-:Y:S02]  /*1380*/  @!P1 IADD3 R14, PT, PT, R10, R13, RZ ;  /* 0x0000000d0a0e9210 */ /* 0x000fe40007ffe0ff */
[----:B------:R-:W-:Y:S02]  /*1390*/  @!P2 MOV R10, 0x400 ;  /* 0x00000400000aa802 */ /* 0x000fe40000000f00 */
[----:B0-----:R-:W-:Y:S01]  /*13a0*/  @!P0 FADD R12, R12, R7 ;  /* 0x000000070c0c8221 */ /* 0x001fe20000000000 */
[----:B------:R-:W-:Y:S02]  /*13b0*/  ISETP.GT.AND P0, PT, R5, 0x1b, PT ;  /* 0x0000001b0500780c */ /* 0x000fe40003f04270 */
[----:B---3--:R-:W-:Y:S02]  /*13c0*/  @!P2 LEA R18, R15, R10, 0x18 ;  /* 0x0000000a0f12a211 */ /* 0x008fe400078ec0ff */
[----:B------:R-:W0:Y:S09]  /*13d0*/  SHFL.DOWN PT, R7, R12, 0x4, 0x1f ;  /* 0x08801f000c077f89 */ /* 0x000e3200000e0000 */
[----:B0-----:R-:W-:Y:S01]  /*13e0*/  @!P0 FADD R12, R12, R7 ;  /* 0x000000070c0c8221 */ /* 0x001fe20000000000 */
[----:B------:R-:W-:-:S04]  /*13f0*/  ISETP.GT.AND P0, PT, R5, 0x17, PT ;  /* 0x000000170500780c */ /* 0x000fc80003f04270 */
[----:B------:R-:W0:Y:S09]  /*1400*/  SHFL.DOWN PT, R7, R12, 0x8, 0x1f ;  /* 0x09001f000c077f89 */ /* 0x000e3200000e0000 */
[----:B0-----:R-:W-:Y:S02]  /*1410*/  @!P0 FADD R12, R12, R7 ;  /* 0x000000070c0c8221 */ /* 0x001fe40000000000 */
[----:B------:R-:W0:Y:S03]  /*1420*/  LDC R7, c[0x0][0x3ac] ;  /* 0x0000eb00ff077b82 */ /* 0x000e260000000800 */
[----:B------:R-:W1:Y:S01]  /*1430*/  SHFL.DOWN PT, R11, R12, 0x10, 0x1f ;  /* 0x0a001f000c0b7f89 */ /* 0x000e6200000e0000 */
[----:B0-----:R-:W-:-:S02]  /*1440*/  @!P2 IMAD R13, R7, UR4, R6 ;  /* 0x00000004070dac24 */ /* 0x001fc4000f8e0206 */
[----:B-1----:R-:W-:Y:S02]  /*1450*/  FADD R17, R12, R11 ;  /* 0x0000000b0c117221 */ /* 0x002fe40000000000 */
[----:B--2---:R-:W-:-:S03]  /*1460*/  @!P2 IMAD.WIDE R8, R13, 0x4, R8 ;  /* 0x000000040d08a825 */ /* 0x004fc600078e0208 */
        /* <DEDUP_REMOVED lines=8> */
[----:B------:R-:W-:Y:S02]  /*14f0*/  FSEL R13, R12, R17, P0 ;  /* 0x000000110c0d7208 */ /* 0x000fe40000000000 */
[----:B------:R-:W-:-:S03]  /*1500*/  ISETP.GE.AND P0, PT, R6, R7, PT ;  /* 0x000000070600720c */ /* 0x000fc60003f06270 */
[----:B0-----:R-:W-:-:S04]  /*1510*/  @!P2 FADD R10, R13, R10 ;  /* 0x0000000a0d0aa221 */ /* 0x001fc80000000000 */
[----:B------:R-:W-:-:S04]  /*1520*/  @!P2 FADD R10, R10, R11 ;  /* 0x0000000b0a0aa221 */ /* 0x000fc80000000000 */
[----:B------:R-:W-:-:S04]  /*1530*/  @!P2 FADD R13, R10, R15 ;  /* 0x0000000f0a0da221 */ /* 0x000fc80000000000 */
[----:B--2---:R-:W-:-:S05]  /*1540*/  @!P2 FADD R13, R16, R13 ;  /* 0x0000000d100da221 */ /* 0x004fca0000000000 */
[----:B------:R1:W-:Y:S01]  /*1550*/  @!P2 STG.E desc[UR16][R8.64], R13 ;  /* 0x0000000d0800a986 */ /* 0x0003e2000c101910 */
[----:B------:R-:W-:Y:S05]  /*1560*/  @!P0 BRA `(.L_x_430) ;  /* 0xffffffec00188947 */ /* 0x000fea000383ffff */
.L_x_420:
[----:B------:R-:W0:Y:S01]  /*1570*/  LDCU UR9, c[0x0][0x3a8] ;  /* 0x00007500ff0977ac */ /* 0x000e220008000800 */
[----:B------:R-:W-:-:S04]  /*1580*/  UIADD3 UR4, UPT, UPT, UR14, UR4, URZ ;  /* 0x000000040e047290 */ /* 0x000fc8000fffe0ff */
[----:B0-----:R-:W-:-:S09]  /*1590*/  UISETP.GE.AND UP0, UPT, UR4, UR9, UPT ;  /* 0x000000090400728c */ /* 0x001fd2000bf06270 */
[----:B------:R-:W-:Y:S05]  /*15a0*/  BRA.U !UP0, `(.L_x_431) ;  /* 0xffffffe908f47547 */ /* 0x000fea000b83ffff */
[----:B------:R-:W-:Y:S05]  /*15b0*/  EXIT ;  /* 0x000000000000794d */ /* 0x000fea0003800000 */
.L_x_432:
        /* <DEDUP_REMOVED lines=12> */
.L_x_474:


//--------------------- .text._Z28split_k_implicit_gemm_stage1IfiLi128ELb1EEvPKT_S2_PS0_PKT0_S6_iiiii --------------------------
	.section	.text._Z28split_k_implicit_gemm_stage1IfiLi128ELb1EEvPKT_S2_PS0_PKT0_S6_iiiii,"ax",@progbits
	.align	128
        .global         _Z28split_k_implicit_gemm_stage1IfiLi128ELb1EEvPKT_S2_PS0_PKT0_S6_iiiii
        .type           _Z28split_k_implicit_gemm_stage1IfiLi128ELb1EEvPKT_S2_PS0_PKT0_S6_iiiii,@function
        .size           _Z28split_k_implicit_gemm_stage1IfiLi128ELb1EEvPKT_S2_PS0_PKT0_S6_iiiii,(.L_x_475 - _Z28split_k_implicit_gemm_stage1IfiLi128ELb1EEvPKT_S2_PS0_PKT0_S6_iiiii)
        .other          _Z28split_k_implicit_gemm_stage1IfiLi128ELb1EEvPKT_S2_PS0_PKT0_S6_iiiii,@"STO_CUDA_ENTRY STV_DEFAULT"
_Z28split_k_implicit_gemm_stage1IfiLi128ELb1EEvPKT_S2_PS0_PKT0_S6_iiiii:
.text._Z28split_k_implicit_gemm_stage1IfiLi128ELb1EEvPKT_S2_PS0_PKT0_S6_iiiii:
        /* <DEDUP_REMOVED lines=24> */
.L_x_446:
[----:B0-----:R-:W0:Y:S02]  /*0180*/  LDCU UR9, c[0x0][0x3ac] ;  /* 0x00007580ff0977ac */ /* 0x001e240008000800 */
[----:B0-----:R-:W-:-:S09]  /*0190*/  UISETP.GE.AND UP0, UPT, UR12, UR9, UPT ;  /* 0x000000090c00728c */ /* 0x001fd2000bf06270 */
[----:B------:R-:W-:Y:S05]  /*01a0*/  BRA.U UP0, `(.L_x_433) ;  /* 0x0000001100f87547 */ /* 0x000fea000b800000 */
[----:B------:R-:W0:Y:S01]  /*01b0*/  S2R R5, SR_LANEID ;  /* 0x0000000000057919 */ /* 0x000e220000000000 */
[----:B------:R-:W-:-:S07]  /*01c0*/  MOV R6, UR12 ;  /* 0x0000000c00067c02 */ /* 0x000fce0008000f00 */
.L_x_445:
[----:B------:R-:W1:Y:S01]  /*01d0*/  LDCU UR9, c[0x0][0x3b4] ;  /* 0x00007680ff0977ac */ /* 0x000e620008000800 */
        /* <DEDUP_REMOVED lines=15> */
.L_x_438:
        /* <DEDUP_REMOVED lines=122> */
.L_x_437:
[----:B------:R-:W-:Y:S05]  /*0a70*/  BSYNC.RECONVERGENT B1 ;  /* 0x0000000000017941 */ /* 0x000fea0003800200 */
.L_x_436:
        /* <DEDUP_REMOVED lines=68> */
.L_x_440:
[----:B------:R-:W-:Y:S05]  /*0ec0*/  BSYNC.RECONVERGENT B1 ;  /* 0x0000000000017941 */ /* 0x000fea0003800200 */
.L_x_439:
        /* <DEDUP_REMOVED lines=38> */
.L_x_442:
[----:B------:R-:W-:Y:S05]  /*1130*/  BSYNC.RECONVERGENT B1 ;  /* 0x0000000000017941 */ /* 0x000fea0003800200 */
.L_x_441:
        /* <DEDUP_REMOVED lines=20> */
.L_x_435:
[----:B------:R-:W-:Y:S05]  /*1280*/  BSYNC.RECONVERGENT B0 ;  /* 0x0000000000007941 */ /* 0x000fea0003800200 */
.L_x_434:
        /* <DEDUP_REMOVED lines=8> */
[----:B------:R-:W-:Y:S01]  /*1310*/  @!P1 SHF.R.U32.HI R8, RZ, 0x3, R3 ;  /* 0x00000003ff089819 */ /* 0x000fe20000011603 */
[----:B------:R-:W2:Y:S03]  /*1320*/  @!P2 S2R R11, SR_CgaCtaId ;  /* 0x00000000000ba919 */ /* 0x000ea60000008800 */
[----:B------:R-:W-:Y:S01]  /*1330*/  @!P1 LOP3.LUT R8, R8, 0x7c, RZ, 0xc0, !PT ;  /* 0x0000007c08089812 */ /* 0x000fe200078ec0ff */
[----:B0-----:R-:W-:Y:S01]  /*1340*/  @!P0 FADD R12, R7, R12 ;  /* 0x0000000c070c8221 */ /* 0x001fe20000000000 */
[----:B------:R-:W-:-:S04]  /*1350*/  ISETP.GT.AND P0, PT, R5, 0x1d, PT ;  /* 0x0000001d0500780c */ /* 0x000fc80003f04270 */
[----:B------:R-:W0:Y:S01]  /*1360*/  SHFL.DOWN PT, R7, R12, 0x2, 0x1f ;  /* 0x08401f000c077f89 */ /* 0x000e2200000e0000 */
[----:B-1----:R-:W-:Y:S02]  /*1370*/  @!P1 LEA R9, R10, R9, 0x18 ;  /* 0x000000090a099211 */ /* 0x002fe400078ec0ff */
[----:B------:R-:W-:Y:S02]  /*1380*/  @!P2 MOV R10, 0x400 ;  /* 0x00000400000aa802 */ /* 0x000fe40000000f00 */
[----:B------:R-:W-:Y:S02]  /*1390*/  @!P1 IADD3 R8, PT, PT, R8, R9, RZ ;  /* 0x0000000908089210 */ /* 0x000fe40007ffe0ff */
[----:B--2---:R-:W-:Y:S02]  /*13a0*/  @!P2 LEA R14, R11, R10, 0x18 ;  /* 0x0000000a0b0ea211 */ /* 0x004fe400078ec0ff */
        /* <DEDUP_REMOVED lines=10> */
[----:B------:R-:W-:Y:S01]  /*1450*/  @!P1 STS [R8+0x4], R13 ;  /* 0x0000040d08009388 */ /* 0x000fe20000000800 */
[----:B------:R-:W-:Y:S01]  /*1460*/  FSEL R7, R12, R13, P0 ;  /* 0x0000000d0c077208 */ /* 0x000fe20000000000 */
[----:B------:R-:W-:Y:S06]  /*1470*/  BAR.SYNC.DEFER_BLOCKING 0x0 ;  /* 0x0000000000007b1d */ /* 0x000fec0000010000 */
[----:B------:R-:W0:Y:S04]  /*1480*/  @!P2 LDS.64 R10, [R14+0x8] ;  /* 0x000008000e0aa984 */ /* 0x000e280000000a00 */
[----:B------:R-:W1:Y:S01]  /*1490*/  @!P2 LDS R9, [R14+0x10] ;  /* 0x000010000e09a984 */ /* 0x000e620000000800 */
[----:B0-----:R-:W-:-:S04]  /*14a0*/  @!P2 FADD R10, R7, R10 ;  /* 0x0000000a070aa221 */ /* 0x001fc80000000000 */
[----:B------:R-:W-:-:S04]  /*14b0*/  @!P2 FADD R10, R10, R11 ;  /* 0x0000000b0a0aa221 */ /* 0x000fc80000000000 */
[----:B-1----:R-:W-:Y:S01]  /*14c0*/  @!P2 FADD R7, R10, R9 ;  /* 0x000000090a07a221 */ /* 0x002fe20000000000 */
[----:B------:R-:W-:Y:S06]  /*14d0*/  BAR.SYNC.DEFER_BLOCKING 0x0 ;  /* 0x0000000000007b1d */ /* 0x000fec0000010000 */
[----:B------:R-:W-:Y:S05]  /*14e0*/  @P2 BRA `(.L_x_444) ;  /* 0x0000000000142947 */ /* 0x000fea0003800000 */
[----:B------:R-:W0:Y:S08]  /*14f0*/  LDC R11, c[0x0][0x3ac] ;  /* 0x0000eb00ff0b7b82 */ /* 0x000e300000000800 */
[----:B------:R-:W1:Y:S01]  /*1500*/  LDC.64 R8, c[0x0][0x390] ;  /* 0x0000e400ff087b82 */ /* 0x000e620000000a00 */
[----:B0-----:R-:W-:-:S04]  /*1510*/  IMAD R11, R11, UR4, R6 ;  /* 0x000000040b0b7c24 */ /* 0x001fc8000f8e0206 */
[----:B-1----:R-:W-:-:S05]  /*1520*/  IMAD.WIDE R8, R11, 0x4, R8 ;  /* 0x000000040b087825 */ /* 0x002fca00078e0208 */
[----:B------:R0:W-:Y:S02]  /*1530*/  REDG.E.ADD.F32.FTZ.RN.STRONG.GPU desc[UR16][R8.64], R7 ;  /* 0x00000007080079a6 */ /* 0x0001e4000c12f310 */
.L_x_444:
[----:B------:R-:W-:Y:S05]  /*1540*/  BSYNC.RECONVERGENT B0 ;  /* 0x0000000000007941 */ /* 0x000fea0003800200 */
.L_x_443:
[----:B------:R-:W1:Y:S01]  /*1550*/  LDCU UR9, c[0x0][0x3ac] ;  /* 0x00007580ff0977ac */ /* 0x000e620008000800 */
[----:B------:R-:W-:-:S04]  /*1560*/  IADD3 R6, PT, PT, R6, UR13, RZ ;  /* 0x0000000d06067c10 */ /* 0x000fc8000fffe0ff */
[----:B-1----:R-:W-:-:S13]  /*1570*/  ISETP.GE.AND P0, PT, R6, UR9, PT ;  /* 0x0000000906007c0c */ /* 0x002fda000bf06270 */
[----:B------:R-:W-:Y:S05]  /*1580*/  @!P0 BRA `(.L_x_445) ;  /* 0xffffffec00108947 */ /* 0x000fea000383ffff */
.L_x_433:
[----:B------:R-:W1:Y:S01]  /*1590*/  LDCU UR9, c[0x0][0x3a8] ;  /* 0x00007500ff0977ac */ /* 0x000e620008000800 */
[----:B------:R-:W-:-:S04]  /*15a0*/  UIADD3 UR4, UPT, UPT, UR14, UR4, URZ ;  /* 0x000000040e047290 */ /* 0x000fc8000fffe0ff */
[----:B-1----:R-:W-:-:S09]  /*15b0*/  UISETP.GE.AND UP0, UPT, UR4, UR9, UPT ;  /* 0x000000090400728c */ /* 0x002fd2000bf06270 */
[----:B------:R-:W-:Y:S05]  /*15c0*/  BRA.U !UP0, `(.L_x_446) ;  /* 0xffffffe908ec7547 */ /* 0x000fea000b83ffff */
[----:B------:R-:W-:Y:S05]  /*15d0*/  EXIT ;  /* 0x000000000000794d */ /* 0x000fea0003800000 */
.L_x_447:
        /* <DEDUP_REMOVED lines=10> */
.L_x_475:


//--------------------- .nv.shared.reserved.0     --------------------------
	.section	.nv.shared.reserved.0,"aw",@nobits
	.weak		__nv_reservedSMEM_offset_0_alias
	.size		__nv_reservedSMEM_offset_0_alias, 0, 64
	.other		__nv_reservedSMEM_offset_0_alias,@"STO_CUDA_RESERVED_SHARED STV_DEFAULT"
__nv_reservedSMEM_offset_0_alias:
	.zero		0
	.zero		64


//--------------------- .nv.global                --------------------------
	.section	.nv.global,"aw",@nobits
.nv.global:
	.type		_ZN41_INTERNAL_97385919_4_k_cu_aecaac98_1034756thrust24THRUST_300001_SM_1000_NS12placeholders2_5E,@object
	.size		_ZN41_INTERNAL_97385919_4_k_cu_aecaac98_1034756thrust24THRUST_300001_SM_1000_NS12placeholders2_5E,(_ZN41_INTERNAL_97385919_4_k_cu_aecaac98_1034754cuda3std3__45__cpo6cbeginE - _ZN41_INTERNAL_97385919_4_k_cu_aecaac98_1034756thrust24THRUST_300001_SM_1000_NS12placeholders2_5E)
_ZN41_INTERNAL_97385919_4_k_cu_aecaac98_1034756thrust24THRUST_300001_SM_1000_NS12placeholders2_5E:
	.zero		1
	.type		_ZN41_INTERNAL_97385919_4_k_cu_aecaac98_1034754cuda3std3__45__cpo6cbeginE,@object
	.size		_ZN41_INTERNAL_97385919_4_k_cu_aecaac98_1034754cuda3std3__45__cpo6cbeginE,(_ZN41_INTERNAL_97385919_4_k_cu_aecaac98_1034754cuda3std6ranges3__45__cpo6cbeginE - _ZN41_INTERNAL_97385919_4_k_cu_aecaac98_1034754cuda3std3__45__cpo6cbeginE)
_ZN41_INTERNAL_97385919_4_k_cu_aecaac98_1034754cuda3std3__45__cpo6cbeginE:
	.zero		1
	.type		_ZN41_INTERNAL_97385919_4_k_cu_aecaac98_1034754cuda3std6ranges3__45__cpo6cbeginE,@object
	.size		_ZN41_INTERNAL_97385919_4_k_cu_aecaac98_1034754cuda3std6ranges3__45__cpo6cbeginE,(_ZN41_INTERNAL_97385919_4_k_cu_aecaac98_1034754cuda3std3__48in_placeE - _ZN41_INTERNAL_97385919_4_k_cu_aecaac98_1034754cuda3std6ranges3__45__cpo6cbeginE)
_ZN41_INTERNAL_97385919_4_k_cu_aecaac98_1034754cuda3std6ranges3__45__cpo6cbeginE:
	.zero		1
	.type		_ZN41_INTERNAL_97385919_4_k_cu_aecaac98_1034754cuda3std3__48in_placeE,@object
	.size		_ZN41_INTERNAL_97385919_4_k_cu_aecaac98_1034754cuda3std3__48in_placeE,(_ZN41_INTERNAL_97385919_4_k_cu_aecaac98_1034754cuda3std6ranges3__45__cpo4sizeE - _ZN41_INTERNAL_97385919_4_k_cu_aecaac98_1034754cuda3std3__48in_placeE)
_ZN41_INTERNAL_97385919_4_k_cu_aecaac98_1034754cuda3std3__48in_placeE:
	.zero		1
	.type		_ZN41_INTERNAL_97385919_4_k_cu_aecaac98_1034754cuda3std6ranges3__45__cpo4sizeE,@object
	.size		_ZN41_INTERNAL_97385919_4_k_cu_aecaac98_1034754cuda3std6ranges3__45__cpo4sizeE,(_ZN41_INTERNAL_97385919_4_k_cu_aecaac98_1034756thrust24THRUST_300001_SM_1000_NS12placeholders2_9E - _ZN41_INTERNAL_97385919_4_k_cu_aecaac98_1034754cuda3std6ranges3__45__cpo4sizeE)
_ZN41_INTERNAL_97385919_4_k_cu_aecaac98_1034754cuda3std6ranges3__45__cpo4sizeE:
	.zero		1
	.type		_ZN41_INTERNAL_97385919_4_k_cu_aecaac98_1034756thrust24THRUST_300001_SM_1000_NS12placeholders2_9E,@object
	.size		_ZN41_INTERNAL_97385919_4_k_cu_aecaac98_1034756thrust24THRUST_300001_SM_1000_NS12placeholders2_9E,(_ZN41_INTERNAL_97385919_4_k_cu_aecaac98_1034754cuda3std3__45__cpo7crbeginE - _ZN41_INTERNAL_97385919_4_k_cu_aecaac98_1034756thrust24THRUST_300001_SM_1000_NS12placeholders2_9E)
_ZN41_INTERNAL_97385919_4_k_cu_aecaac98_1034756thrust24THRUST_300001_SM_1000_NS12placeholders2_9E:
	.zero		1
	.type		_ZN41_INTERNAL_97385919_4_k_cu_aecaac98_1034754cuda3std3__45__cpo7crbeginE,@object
	.size		_ZN41_INTERNAL_97385919_4_k_cu_aecaac98_1034754cuda3std3__45__cpo7crbeginE,(_ZN41_INTERNAL_97385919_4_k_cu_aecaac98_1034754cuda3std6ranges3__45__cpo4nextE - _ZN41_INTERNAL_97385919_4_k_cu_aecaac98_1034754cuda3std3__45__cpo7crbeginE)
_ZN41_INTERNAL_97385919_4_k_cu_aecaac98_1034754cuda3std3__45__cpo7crbeginE:
	.zero		1
	.type		_ZN41_INTERNAL_97385919_4_k_cu_aecaac98_1034754cuda3std6ranges3__45__cpo4nextE,@object
	.size		_ZN41_INTERNAL_97385919_4_k_cu_aecaac98_1034754cuda3std6ranges3__45__cpo4nextE,(_ZN41_INTERNAL_97385919_4_k_cu_aecaac98_1034754cuda3std6ranges3__45__cpo4swapE - _ZN41_INTERNAL_97385919_4_k_cu_aecaac98_1034754cuda3std6ranges3__45__cpo4nextE)
_ZN41_INTERNAL_97385919_4_k_cu_aecaac98_1034754cuda3std6ranges3__45__cpo4nextE:
	.zero		1
	.type		_ZN41_INTERNAL_97385919_4_k_cu_aecaac98_1034754cuda3std6ranges3__45__cpo4swapE,@object
	.size		_ZN41_INTERNAL_97385919_4_k_cu_aecaac98_1034754cuda3std6ranges3__45__cpo4swapE,(_ZN41_INTERNAL_97385919_4_k_cu_aecaac98_1034756thrust24THRUST_300001_SM_1000_NS12placeholders2_1E - _ZN41_INTERNAL_97385919_4_k_cu_aecaac98_1034754cuda3std6ranges3__45__cpo4swapE)
_ZN41_INTERNAL_97385919_4_k_cu_aecaac98_1034754cuda3std6ranges3__45__cpo4swapE:
	.zero		1
	.type		_ZN41_INTERNAL_97385919_4_k_cu_aecaac98_1034756thrust24THRUST_300001_SM_1000_NS12placeholders2_1E,@object
	.size		_ZN41_INTERNAL_97385919_4_k_cu_aecaac98_1034756thrust24THRUST_300001_SM_1000_NS12placeholders2_1E,(_ZN41_INTERNAL_97385919_4_k_cu_aecaac98_1034756thrust24THRUST_300001_SM_1000_NS12placeholders2_3E - _ZN41_INTERNAL_97385919_4_k_cu_aecaac98_1034756thrust24THRUST_300001_SM_1000_NS12placeholders2_1E)
_ZN41_INTERNAL_97385919_4_k_cu_aecaac98_1034756thrust24THRUST_300001_SM_1000_NS12placeholders2_1E:
	.zero		1
	.type		_ZN41_INTERNAL_97385919_4_k_cu_aecaac98_1034756thrust24THRUST_300001_SM_1000_NS12placeholders2_3E,@object
	.size		_ZN41_INTERNAL_97385919_4_k_cu_aecaac98_1034756thrust24THRUST_300001_SM_1000_NS12placeholders2_3E,(_ZN41_INTERNAL_97385919_4_k_cu_aecaac98_1034754cuda3std3__45__cpo5beginE - _ZN41_INTERNAL_97385919_4_k_cu_aecaac98_1034756thrust24THRUST_300001_SM_1000_NS12placeholders2_3E)
_ZN41_INTERNAL_97385919_4_k_cu_aecaac98_1034756thrust24THRUST_300001_SM_1000_NS12placeholders2_3E:
	.zero		1
	.type		_ZN41_INTERNAL_97385919_4_k_cu_aecaac98_1034754cuda3std3__45__cpo5beginE,@object
	.size		_ZN41_INTERNAL_97385919_4_k_cu_aecaac98_1034754cuda3std3__45__cpo5beginE,(_ZN41_INTERNAL_97385919_4_k_cu_aecaac98_1034754cuda3std6ranges3__45__cpo5beginE - _ZN41_INTERNAL_97385919_4_k_cu_aecaac98_1034754cuda3std3__45__cpo5beginE)
_ZN41_INTERNAL_97385919_4_k_cu_aecaac98_1034754cuda3std3__45__cpo5beginE:
	.zero		1
	.type		_ZN41_INTERNAL_97385919_4_k_cu_aecaac98_1034754cuda3std6ranges3__45__cpo5beginE,@object
	.size		_ZN41_INTERNAL_97385919_4_k_cu_aecaac98_1034754cuda3std6ranges3__45__cpo5beginE,(_ZN41_INTERNAL_97385919_4_k_cu_aecaac98_1034754cuda3std3__443_GLOBAL__N__97385919_4_k_cu_aecaac98_1034756ignoreE - _ZN41_INTERNAL_97385919_4_k_cu_aecaac98_1034754cuda3std6ranges3__45__cpo5beginE)
_ZN41_INTERNAL_97385919_4_k_cu_aecaac98_1034754cuda3std6ranges3__45__cpo5beginE:
	.zero		1
	.type		_ZN41_INTERNAL_97385919_4_k_cu_aecaac98_1034754cuda3std3__443_GLOBAL__N__97385919_4_k_cu_aecaac98_1034756ignoreE,@object
	.size		_ZN41_INTERNAL_97385919_4_k_cu_aecaac98_1034754cuda3std3__443_GLOBAL__N__97385919_4_k_cu_aecaac98_1034756ignoreE,(_ZN41_INTERNAL_97385919_4_k_cu_aecaac98_1034754cuda3std6ranges3__45__cpo4dataE - _ZN41_INTERNAL_97385919_4_k_cu_aecaac98_1034754cuda3std3__443_GLOBAL__N__97385919_4_k_cu_aecaac98_1034756ignoreE)
_ZN41_INTERNAL_97385919_4_k_cu_aecaac98_1034754cuda3std3__443_GLOBAL__N__97385919_4_k_cu_aecaac98_1034756ignoreE:
	.zero		1
	.type		_ZN41_INTERNAL_97385919_4_k_cu_aecaac98_1034754cuda3std6ranges3__45__cpo4dataE,@object
	.size		_ZN41_INTERNAL_97385919_4_k_cu_aecaac98_1034754cuda3std6ranges3__45__cpo4dataE,(_ZN41_INTERNAL_97385919_4_k_cu_aecaac98_1034756thrust24THRUST_300001_SM_1000_NS12placeholders2_7E - _ZN41_INTERNAL_97385919_4_k_cu_aecaac98_1034754cuda3std6ranges3__45__cpo4dataE)
_ZN41_INTERNAL_97385919_4_k_cu_aecaac98_1034754cuda3std6ranges3__45__cpo4dataE:
	.zero		1
	.type		_ZN41_INTERNAL_97385919_4_k_cu_aecaac98_1034756thrust24THRUST_300001_SM_1000_NS12placeholders2_7E,@object
	.size		_ZN41_INTERNAL_97385919_4_k_cu_aecaac98_1034756thrust24THRUST_300001_SM_1000_NS12placeholders2_7E,(_ZN41_INTERNAL_97385919_4_k_cu_aecaac98_1034754cuda3std3__45__cpo6rbeginE - _ZN41_INTERNAL_97385919_4_k_cu_aecaac98_1034756thrust24THRUST_300001_SM_1000_NS12placeholders2_7E)
_ZN41_INTERNAL_97385919_4_k_cu_aecaac98_1034756thrust24THRUST_300001_SM_1000_NS12placeholders2_7E:
	.zero		1
	.type		_ZN41_INTERNAL_97385919_4_k_cu_aecaac98_1034754cuda3std3__45__cpo6rbeginE,@object
	.size		_ZN41_INTERNAL_97385919_4_k_cu_aecaac98_1034754cuda3std3__45__cpo6rbeginE,(_ZN41_INTERNAL_97385919_4_k_cu_aecaac98_1034754cuda3std6ranges3__45__cpo7advanceE - _ZN41_INTERNAL_97385919_4_k_cu_aecaac98_1034754cuda3std3__45__cpo6rbeginE)
_ZN41_INTERNAL_97385919_4_k_cu_aecaac98_1034754cuda3std3__45__cpo6rbeginE:
	.zero		1
	.type		_ZN41_INTERNAL_97385919_4_k_cu_aecaac98_1034754cuda3std6ranges3__45__cpo7advanceE,@object
	.size		_ZN41_INTERNAL_97385919_4_k_cu_aecaac98_1034754cuda3std6ranges3__45__cpo7advanceE,(_ZN41_INTERNAL_97385919_4_k_cu_aecaac98_1034754cuda3std3__47nulloptE - _ZN41_INTERNAL_97385919_4_k_cu_aecaac98_1034754cuda3std6ranges3__45__cpo7advanceE)
_ZN41_INTERNAL_97385919_4_k_cu_aecaac98_1034754cuda3std6ranges3__45__cpo7advanceE:
	.zero		1
	.type		_ZN41_INTERNAL_97385919_4_k_cu_aecaac98_1034754cuda3std3__47nulloptE,@object
	.size		_ZN41_INTERNAL_97385919_4_k_cu_aecaac98_1034754cuda3std3__47nulloptE,(_ZN41_INTERNAL_97385919_4_k_cu_aecaac98_1034754cuda3std6ranges3__45__cpo8distanceE - _ZN41_INTERNAL_97385919_4_k_cu_aecaac98_1034754cuda3std3__47nulloptE)
_ZN41_INTERNAL_97385919_4_k_cu_aecaac98_1034754cuda3std3__47nulloptE:
	.zero		1
	.type		_ZN41_INTERNAL_97385919_4_k_cu_aecaac98_1034754cuda3std6ranges3__45__cpo8distanceE,@object
	.size		_ZN41_INTERNAL_97385919_4_k_cu_aecaac98_1034754cuda3std6ranges3__45__cpo8distanceE,(_ZN41_INTERNAL_97385919_4_k_cu_aecaac98_1034756thrust24THRUST_300001_SM_1000_NS12placeholders2_6E - _ZN41_INTERNAL_97385919_4_k_cu_aecaac98_1034754cuda3std6ranges3__45__cpo8distanceE)
_ZN41_INTERNAL_97385919_4_k_cu_aecaac98_1034754cuda3std6ranges3__45__cpo8distanceE:
	.zero		1
	.type		_ZN41_INTERNAL_97385919_4_k_cu_aecaac98_1034756thrust24THRUST_300001_SM_1000_NS12placeholders2_6E,@object
	.size		_ZN41_INTERNAL_97385919_4_k_cu_aecaac98_1034756thrust24THRUST_300001_SM_1000_NS12placeholders2_6E,(_ZN41_INTERNAL_97385919_4_k_cu_aecaac98_1034754cuda3std3__45__cpo4cendE - _ZN41_INTERNAL_97385919_4_k_cu_aecaac98_1034756thrust24THRUST_300001_SM_1000_NS12placeholders2_6E)
_ZN41_INTERNAL_97385919_4_k_cu_aecaac98_1034756thrust24THRUST_300001_SM_1000_NS12placeholders2_6E:
	.zero		1
	.type		_ZN41_INTERNAL_97385919_4_k_cu_aecaac98_1034754cuda3std3__45__cpo4cendE,@object
	.size		_ZN41_INTERNAL_97385919_4_k_cu_aecaac98_1034754cuda3std3__45__cpo4cendE,(_ZN41_INTERNAL_97385919_4_k_cu_aecaac98_1034754cuda3std6ranges3__45__cpo4cendE - _ZN41_INTERNAL_97385919_4_k_cu_aecaac98_1034754cuda3std3__45__cpo4cendE)
_ZN41_INTERNAL_97385919_4_k_cu_aecaac98_1034754cuda3std3__45__cpo4cendE:
	.zero		1
	.type		_ZN41_INTERNAL_97385919_4_k_cu_aecaac98_1034754cuda3std6ranges3__45__cpo4cendE,@object
	.size		_ZN41_INTERNAL_97385919_4_k_cu_aecaac98_1034754cuda3std6ranges3__45__cpo4cendE,(_ZN41_INTERNAL_97385919_4_k_cu_aecaac98_1034754cuda3std3__420unreachable_sentinelE - _ZN41_INTERNAL_97385919_4_k_cu_aecaac98_1034754cuda3std6ranges3__45__cpo4cendE)
_ZN41_INTERNAL_97385919_4_k_cu_aecaac98_1034754cuda3std6ranges3__45__cpo4cendE:
	.zero		1
	.type		_ZN41_INTERNAL_97385919_4_k_cu_aecaac98_1034754cuda3std3__420unreachable_sentinelE,@object
	.size		_ZN41_INTERNAL_97385919_4_k_cu_aecaac98_1034754cuda3std3__420unreachable_sentinelE,(_ZN41_INTERNAL_97385919_4_k_cu_aecaac98_1034754cuda3std6ranges3__45__cpo5ssizeE - _ZN41_INTERNAL_97385919_4_k_cu_aecaac98_1034754cuda3std3__420unreachable_sentinelE)
_ZN41_INTERNAL_97385919_4_k_cu_aecaac98_1034754cuda3std3__420unreachable_sentinelE:
	.zero		1
	.type		_ZN41_INTERNAL_97385919_4_k_cu_aecaac98_1034754cuda3std6ranges3__45__cpo5ssizeE,@object
	.size		_ZN41_INTERNAL_97385919_4_k_cu_aecaac98_1034754cuda3std6ranges3__45__cpo5ssizeE,(_ZN41_INTERNAL_97385919_4_k_cu_aecaac98_1034756thrust24THRUST_300001_SM_1000_NS12placeholders3_10E - _ZN41_INTERNAL_97385919_4_k_cu_aecaac98_1034754cuda3std6ranges3__45__cpo5ssizeE)
_ZN41_INTERNAL_97385919_4_k_cu_aecaac98_1034754cuda3std6ranges3__45__cpo5ssizeE:
	.zero		1
	.type		_ZN41_INTERNAL_97385919_4_k_cu_aecaac98_1034756thrust24THRUST_300001_SM_1000_NS12placeholders3_10E,@object
	.size		_ZN41_INTERNAL_97385919_4_k_cu_aecaac98_1034756thrust24THRUST_300001_SM_1000_NS12placeholders3_10E,(_ZN41_INTERNAL_97385919_4_k_cu_aecaac98_1034754cuda3std3__45__cpo5crendE - _ZN41_INTERNAL_97385919_4_k_cu_aecaac98_1034756thrust24THRUST_300001_SM_1000_NS12placeholders3_10E)
_ZN41_INTERNAL_97385919_4_k_cu_aecaac98_1034756thrust24THRUST_300001_SM_1000_NS12placeholders3_10E:
	.zero		1
	.type		_ZN41_INTERNAL_97385919_4_k_cu_aecaac98_1034754cuda3std3__45__cpo5crendE,@object
	.size		_ZN41_INTERNAL_97385919_4_k_cu_aecaac98_1034754cuda3std3__45__cpo5crendE,(_ZN41_INTERNAL_97385919_4_k_cu_aecaac98_1034754cuda3std6ranges3__45__cpo4prevE - _ZN41_INTERNAL_97385919_4_k_cu_aecaac98_1034754cuda3std3__45__cpo5crendE)
_ZN41_INTERNAL_97385919_4_k_cu_aecaac98_1034754cuda3std3__45__cpo5crendE:
	.zero		1
	.type		_ZN41_INTERNAL_97385919_4_k_cu_aecaac98_1034754cuda3std6ranges3__45__cpo4prevE,@object
	.size		_ZN41_INTERNAL_97385919_4_k_cu_aecaac98_1034754cuda3std6ranges3__45__cpo4prevE,(_ZN41_INTERNAL_97385919_4_k_cu_aecaac98_1034754cuda3std6ranges3__45__cpo9iter_moveE - _ZN41_INTERNAL_97385919_4_k_cu_aecaac98_1034754cuda3std6ranges3__45__cpo4prevE)
_ZN41_INTERNAL_97385919_4_k_cu_aecaac98_1034754cuda3std6ranges3__45__cpo4prevE:
	.zero		1
	.type		_ZN41_INTERNAL_97385919_4_k_cu_aecaac98_1034754cuda3std6ranges3__45__cpo9iter_moveE,@object
	.size		_ZN41_INTERNAL_97385919_4_k_cu_aecaac98_1034754cuda3std6ranges3__45__cpo9iter_moveE,(_ZN41_INTERNAL_97385919_4_k_cu_aecaac98_1034756thrust24THRUST_300001_SM_1000_NS12placeholders2_2E - _ZN41_INTERNAL_97385919_4_k_cu_aecaac98_1034754cuda3std6ranges3__45__cpo9iter_moveE)
_ZN41_INTERNAL_97385919_4_k_cu_aecaac98_1034754cuda3std6ranges3__45__cpo9iter_moveE:
	.zero		1
	.type		_ZN41_INTERNAL_97385919_4_k_cu_aecaac98_1034756thrust24THRUST_300001_SM_1000_NS12placeholders2_2E,@object
	.size		_ZN41_INTERNAL_97385919_4_k_cu_aecaac98_1034756thrust24THRUST_300001_SM_1000_NS12placeholders2_2E,(_ZN41_INTERNAL_97385919_4_k_cu_aecaac98_1034756thrust24THRUST_300001_SM_1000_NS12placeholders2_4E - _ZN41_INTERNAL_97385919_4_k_cu_aecaac98_1034756thrust24THRUST_300001_SM_1000_NS12placeholders2_2E)
_ZN41_INTERNAL_97385919_4_k_cu_aecaac98_1034756thrust24THRUST_300001_SM_1000_NS12placeholders2_2E:
	.zero		1
	.type		_ZN41_INTERNAL_97385919_4_k_cu_aecaac98_1034756thrust24THRUST_300001_SM_1000_NS12placeholders2_4E,@object
	.size		_ZN41_INTERNAL_97385919_4_k_cu_aecaac98_1034756thrust24THRUST_300001_SM_1000_NS12placeholders2_4E,(_ZN41_INTERNAL_97385919_4_k_cu_aecaac98_1034754cuda3std3__45__cpo3endE - _ZN41_INTERNAL_97385919_4_k_cu_aecaac98_1034756thrust24THRUST_300001_SM_1000_NS12placeholders2_4E)
_ZN41_INTERNAL_97385919_4_k_cu_aecaac98_1034756thrust24THRUST_300001_SM_1000_NS12placeholders2_4E:
	.zero		1
	.type		_ZN41_INTERNAL_97385919_4_k_cu_aecaac98_1034754cuda3std3__45__cpo3endE,@object
	.size		_ZN41_INTERNAL_97385919_4_k_cu_aecaac98_1034754cuda3std3__45__cpo3endE,(_ZN41_INTERNAL_97385919_4_k_cu_aecaac98_1034754cuda3std6ranges3__45__cpo3endE - _ZN41_INTERNAL_97385919_4_k_cu_aecaac98_1034754cuda3std3__45__cpo3endE)
_ZN41_INTERNAL_97385919_4_k_cu_aecaac98_1034754cuda3std3__45__cpo3endE:
	.zero		1
	.type		_ZN41_INTERNAL_97385919_4_k_cu_aecaac98_1034754cuda3std6ranges3__45__cpo3endE,@object
	.size		_ZN41_INTERNAL_97385919_4_k_cu_aecaac98_1034754cuda3std6ranges3__45__cpo3endE,(_ZN41_INTERNAL_97385919_4_k_cu_aecaac98_1034754cuda3std3__419piecewise_constructE - _ZN41_INTERNAL_97385919_4_k_cu_aecaac98_1034754cuda3std6ranges3__45__cpo3endE)
_ZN41_INTERNAL_97385919_4_k_cu_aecaac98_1034754cuda3std6ranges3__45__cpo3endE:
	.zero		1
	.type		_ZN41_INTERNAL_97385919_4_k_cu_aecaac98_1034754cuda3std3__419piecewise_constructE,@object
	.size		_ZN41_INTERNAL_97385919_4_k_cu_aecaac98_1034754cuda3std3__419piecewise_constructE,(_ZN41_INTERNAL_97385919_4_k_cu_aecaac98_1034754cuda3std6ranges3__45__cpo5cdataE - _ZN41_INTERNAL_97385919_4_k_cu_aecaac98_1034754cuda3std3__419piecewise_constructE)
_ZN41_INTERNAL_97385919_4_k_cu_aecaac98_1034754cuda3std3__419piecewise_constructE:
	.zero		1
	.type		_ZN41_INTERNAL_97385919_4_k_cu_aecaac98_1034754cuda3std6ranges3__45__cpo5cdataE,@object
	.size		_ZN41_INTERNAL_97385919_4_k_cu_aecaac98_1034754cuda3std6ranges3__45__cpo5cdataE,(_ZN41_INTERNAL_97385919_4_k_cu_aecaac98_1034756thrust24THRUST_300001_SM_1000_NS12placeholders2_8E - _ZN41_INTERNAL_97385919_4_k_cu_aecaac98_1034754cuda3std6ranges3__45__cpo5cdataE)
_ZN41_INTERNAL_97385919_4_k_cu_aecaac98_1034754cuda3std6ranges3__45__cpo5cdataE:
	.zero		1
	.type		_ZN41_INTERNAL_97385919_4_k_cu_aecaac98_1034756thrust24THRUST_300001_SM_1000_NS12placeholders2_8E,@object
	.size		_ZN41_INTERNAL_97385919_4_k_cu_aecaac98_1034756thrust24THRUST_300001_SM_1000_NS12placeholders2_8E,(_ZN41_INTERNAL_97385919_4_k_cu_aecaac98_1034754cuda3std3__45__cpo4rendE - _ZN41_INTERNAL_97385919_4_k_cu_aecaac98_1034756thrust24THRUST_300001_SM_1000_NS12placeholders2_8E)
_ZN41_INTERNAL_97385919_4_k_cu_aecaac98_1034756thrust24THRUST_300001_SM_1000_NS12placeholders2_8E:
	.zero		1
	.type		_ZN41_INTERNAL_97385919_4_k_cu_aecaac98_1034754cuda3std3__45__cpo4rendE,@object
	.size		_ZN41_INTERNAL_97385919_4_k_cu_aecaac98_1034754cuda3std3__45__cpo4rendE,(_ZN41_INTERNAL_97385919_4_k_cu_aecaac98_1034754cuda3std6ranges3__45__cpo9iter_swapE - _ZN41_INTERNAL_97385919_4_k_cu_aecaac98_1034754cuda3std3__45__cpo4rendE)
_ZN41_INTERNAL_97385919_4_k_cu_aecaac98_1034754cuda3std3__45__cpo4rendE:
	.zero		1
	.type		_ZN41_INTERNAL_97385919_4_k_cu_aecaac98_1034754cuda3std6ranges3__45__cpo9iter_swapE,@object
	.size		_ZN41_INTERNAL_97385919_4_k_cu_aecaac98_1034754cuda3std6ranges3__45__cpo9iter_swapE,(_ZN41_INTERNAL_97385919_4_k_cu_aecaac98_1034754cuda3std3__48unexpectE - _ZN41_INTERNAL_97385919_4_k_cu_aecaac98_1034754cuda3std6ranges3__45__cpo9iter_swapE)
_ZN41_INTERNAL_97385919_4_k_cu_aecaac98_1034754cuda3std6ranges3__45__cpo9iter_swapE:
	.zero		1
	.type		_ZN41_INTERNAL_97385919_4_k_cu_aecaac98_1034754cuda3std3__48unexpectE,@object
	.size		_ZN41_INTERNAL_97385919_4_k_cu_aecaac98_1034754cuda3std3__48unexpectE,(_ZN41_INTERNAL_97385919_4_k_cu_aecaac98_1034756thrust24THRUST_300001_SM_1000_NS6system6detail10sequential3seqE - _ZN41_INTERNAL_97385919_4_k_cu_aecaac98_1034754cuda3std3__48unexpectE)
_ZN41_INTERNAL_97385919_4_k_cu_aecaac98_1034754cuda3std3__48unexpectE:
	.zero		1
	.type		_ZN41_INTERNAL_97385919_4_k_cu_aecaac98_1034756thrust24THRUST_300001_SM_1000_NS6system6detail10sequential3seqE,@object
	.size		_ZN41_INTERNAL_97385919_4_k_cu_aecaac98_1034756thrust24THRUST_300001_SM_1000_NS6system6detail10sequential3seqE,(.L_29 - _ZN41_INTERNAL_97385919_4_k_cu_aecaac98_1034756thrust24THRUST_300001_SM_1000_NS6system6detail10sequential3seqE)
_ZN41_INTERNAL_97385919_4_k_cu_aecaac98_1034756thrust24THRUST_300001_SM_1000_NS6system6detail10sequential3seqE:
	.zero		1
.L_29:


//--------------------- .nv.shared._Z24split_k_reduction_kernelI13__nv_bfloat16Li512EEvPT_PKS1_iii --------------------------
	.section	.nv.shared._Z24split_k_reduction_kernelI13__nv_bfloat16Li512EEvPT_PKS1_iii,"aw",@nobits
	.sectionflags	@""
	.align	2
.nv.shared._Z24split_k_reduction_kernelI13__nv_bfloat16Li512EEvPT_PKS1_iii:
	.zero		1074


//--------------------- .nv.shared._Z24split_k_reduction_kernelI13__nv_bfloat16Li256EEvPT_PKS1_iii --------------------------
	.section	.nv.shared._Z24split_k_reduction_kernelI13__nv_bfloat16Li256EEvPT_PKS1_iii,"aw",@nobits
	.sectionflags	@""
	.align	2
.nv.shared._Z24split_k_reduction_kernelI13__nv_bfloat16Li256EEvPT_PKS1_iii:
	.zero		1050


//--------------------- .nv.shared._Z24split_k_reduction_kernelI13__nv_bfloat16Li128EEvPT_PKS1_iii --------------------------
	.section	.nv.shared._Z24split_k_reduction_kernelI13__nv_bfloat16Li128EEvPT_PKS1_iii,"aw",@nobits
	.sectionflags	@""
	.align	2
.nv.shared._Z24split_k_reduction_kernelI13__nv_bfloat16Li128EEvPT_PKS1_iii:
	.zero		1038


//--------------------- .nv.shared._Z28split_k_implicit_gemm_stage1I13__nv_bfloat16iLi512ELb0EEvPKT_S3_PS1_PKT0_S7_iiiii --------------------------
	.section	.nv.shared._Z28split_k_implicit_gemm_stage1I13__nv_bfloat16iLi512ELb0EEvPKT_S3_PS1_PKT0_S7_iiiii,"aw",@nobits
	.sectionflags	@""
	.align	2
.nv.shared._Z28split_k_implicit_gemm_stage1I13__nv_bfloat16iLi512ELb0EEvPKT_S3_PS1_PKT0_S7_iiiii:
	.zero		1074


//--------------------- .nv.shared._Z28split_k_implicit_gemm_stage1I13__nv_bfloat16iLi512ELb1EEvPKT_S3_PS1_PKT0_S7_iiiii --------------------------
	.section	.nv.shared._Z28split_k_implicit_gemm_stage1I13__nv_bfloat16iLi512ELb1EEvPKT_S3_PS1_PKT0_S7_iiiii,"aw",@nobits
	.sectionflags	@""
	.align	2
.nv.shared._Z28split_k_implicit_gemm_stage1I13__nv_bfloat16iLi512ELb1EEvPKT_S3_PS1_PKT0_S7_iiiii:
	.zero		1074


//--------------------- .nv.shared._Z28split_k_implicit_gemm_stage1I13__nv_bfloat16iLi256ELb0EEvPKT_S3_PS1_PKT0_S7_iiiii --------------------------
	.section	.nv.shared._Z28split_k_implicit_gemm_stage1I13__nv_bfloat16iLi256ELb0EEvPKT_S3_PS1_PKT0_S7_iiiii,"aw",@nobits
	.sectionflags	@""
	.align	2
.nv.shared._Z28split_k_implicit_gemm_stage1I13__nv_bfloat16iLi256ELb0EEvPKT_S3_PS1_PKT0_S7_iiiii:
	.zero		1050


//--------------------- .nv.shared._Z28split_k_implicit_gemm_stage1I13__nv_bfloat16iLi256ELb1EEvPKT_S3_PS1_PKT0_S7_iiiii --------------------------
	.section	.nv.shared._Z28split_k_implicit_gemm_stage1I13__nv_bfloat16iLi256ELb1EEvPKT_S3_PS1_PKT0_S7_iiiii,"aw",@nobits
	.sectionflags	@""
	.align	2
.nv.shared._Z28split_k_implicit_gemm_stage1I13__nv_bfloat16iLi256ELb1EEvPKT_S3_PS1_PKT0_S7_iiiii:
	.zero		1050


//--------------------- .nv.shared._Z28split_k_implicit_gemm_stage1I13__nv_bfloat16iLi128ELb0EEvPKT_S3_PS1_PKT0_S7_iiiii --------------------------
	.section	.nv.shared._Z28split_k_implicit_gemm_stage1I13__nv_bfloat16iLi128ELb0EEvPKT_S3_PS1_PKT0_S7_iiiii,"aw",@nobits
	.sectionflags	@""
	.align	2
.nv.shared._Z28split_k_implicit_gemm_stage1I13__nv_bfloat16iLi128ELb0EEvPKT_S3_PS1_PKT0_S7_iiiii:
	.zero		1038


//--------------------- .nv.shared._Z28split_k_implicit_gemm_stage1I13__nv_bfloat16iLi128ELb1EEvPKT_S3_PS1_PKT0_S7_iiiii --------------------------
	.section	.nv.shared._Z28split_k_implicit_gemm_stage1I13__nv_bfloat16iLi128ELb1EEvPKT_S3_PS1_PKT0_S7_iiiii,"aw",@nobits
	.sectionflags	@""
	.align	2
.nv.shared._Z28split_k_implicit_gemm_stage1I13__nv_bfloat16iLi128ELb1EEvPKT_S3_PS1_PKT0_S7_iiiii:
	.zero		1038


//--------------------- .nv.shared._Z24split_k_reduction_kernelI6__halfLi512EEvPT_PKS1_iii --------------------------
	.section	.nv.shared._Z24split_k_reduction_kernelI6__halfLi512EEvPT_PKS1_iii,"aw",@nobits
	.sectionflags	@""
	.align	2
.nv.shared._Z24split_k_reduction_kernelI6__halfLi512EEvPT_PKS1_iii:
	.zero		1074


//--------------------- .nv.shared._Z24split_k_reduction_kernelI6__halfLi256EEvPT_PKS1_iii --------------------------
	.section	.nv.shared._Z24split_k_reduction_kernelI6__halfLi256EEvPT_PKS1_iii,"aw",@nobits
	.sectionflags	@""
	.align	2
.nv.shared._Z24split_k_reduction_kernelI6__halfLi256EEvPT_PKS1_iii:
	.zero		1050


//--------------------- .nv.shared._Z24split_k_reduction_kernelI6__halfLi128EEvPT_PKS1_iii --------------------------
	.section	.nv.shared._Z24split_k_reduction_kernelI6__halfLi128EEvPT_PKS1_iii,"aw",@nobits
	.sectionflags	@""
	.align	2
.nv.shared._Z24split_k_reduction_kernelI6__halfLi128EEvPT_PKS1_iii:
	.zero		1038


//--------------------- .nv.shared._Z28split_k_implicit_gemm_stage1I6__halfiLi512ELb0EEvPKT_S3_PS1_PKT0_S7_iiiii --------------------------
	.section	.nv.shared._Z28split_k_implicit_gemm_stage1I6__halfiLi512ELb0EEvPKT_S3_PS1_PKT0_S7_iiiii,"aw",@nobits
	.sectionflags	@""
	.align	2
.nv.shared._Z28split_k_implicit_gemm_stage1I6__halfiLi512ELb0EEvPKT_S3_PS1_PKT0_S7_iiiii:
	.zero		1074


//--------------------- .nv.shared._Z28split_k_implicit_gemm_stage1I6__halfiLi512ELb1EEvPKT_S3_PS1_PKT0_S7_iiiii --------------------------
	.section	.nv.shared._Z28split_k_implicit_gemm_stage1I6__halfiLi512ELb1EEvPKT_S3_PS1_PKT0_S7_iiiii,"aw",@nobits
	.sectionflags	@""
	.align	2
.nv.shared._Z28split_k_implicit_gemm_stage1I6__halfiLi512ELb1EEvPKT_S3_PS1_PKT0_S7_iiiii:
	.zero		1074


//--------------------- .nv.shared._Z28split_k_implicit_gemm_stage1I6__halfiLi256ELb0EEvPKT_S3_PS1_PKT0_S7_iiiii --------------------------
	.section	.nv.shared._Z28split_k_implicit_gemm_stage1I6__halfiLi256ELb0EEvPKT_S3_PS1_PKT0_S7_iiiii,"aw",@nobits
	.sectionflags	@""
	.align	2
.nv.shared._Z28split_k_implicit_gemm_stage1I6__halfiLi256ELb0EEvPKT_S3_PS1_PKT0_S7_iiiii:
	.zero		1050


//--------------------- .nv.shared._Z28split_k_implicit_gemm_stage1I6__halfiLi256ELb1EEvPKT_S3_PS1_PKT0_S7_iiiii --------------------------
	.section	.nv.shared._Z28split_k_implicit_gemm_stage1I6__halfiLi256ELb1EEvPKT_S3_PS1_PKT0_S7_iiiii,"aw",@nobits
	.sectionflags	@""
	.align	2
.nv.shared._Z28split_k_implicit_gemm_stage1I6__halfiLi256ELb1EEvPKT_S3_PS1_PKT0_S7_iiiii:
	.zero		1050


//--------------------- .nv.shared._Z28split_k_implicit_gemm_stage1I6__halfiLi128ELb0EEvPKT_S3_PS1_PKT0_S7_iiiii --------------------------
	.section	.nv.shared._Z28split_k_implicit_gemm_stage1I6__halfiLi128ELb0EEvPKT_S3_PS1_PKT0_S7_iiiii,"aw",@nobits
	.sectionflags	@""
	.align	2
.nv.shared._Z28split_k_implicit_gemm_stage1I6__halfiLi128ELb0EEvPKT_S3_PS1_PKT0_S7_iiiii:
	.zero		1038


//--------------------- .nv.shared._Z28split_k_implicit_gemm_stage1I6__halfiLi128ELb1EEvPKT_S3_PS1_PKT0_S7_iiiii --------------------------
	.section	.nv.shared._Z28split_k_implicit_gemm_stage1I6__halfiLi128ELb1EEvPKT_S3_PS1_PKT0_S7_iiiii,"aw",@nobits
	.sectionflags	@""
	.align	2
.nv.shared._Z28split_k_implicit_gemm_stage1I6__halfiLi128ELb1EEvPKT_S3_PS1_PKT0_S7_iiiii:
	.zero		1038


//--------------------- .nv.shared._Z24split_k_reduction_kernelIfLi512EEvPT_PKS0_iii --------------------------
	.section	.nv.shared._Z24split_k_reduction_kernelIfLi512EEvPT_PKS0_iii,"aw",@nobits
	.sectionflags	@""
	.align	4
.nv.shared._Z24split_k_reduction_kernelIfLi512EEvPT_PKS0_iii:
	.zero		1108


//--------------------- .nv.shared._Z24split_k_reduction_kernelIfLi256EEvPT_PKS0_iii --------------------------
	.section	.nv.shared._Z24split_k_reduction_kernelIfLi256EEvPT_PKS0_iii,"aw",@nobits
	.sectionflags	@""
	.align	4
.nv.shared._Z24split_k_reduction_kernelIfLi256EEvPT_PKS0_iii:
	.zero		1068


//--------------------- .nv.shared._Z24split_k_reduction_kernelIfLi128EEvPT_PKS0_iii --------------------------
	.section	.nv.shared._Z24split_k_reduction_kernelIfLi128EEvPT_PKS0_iii,"aw",@nobits
	.sectionflags	@""
	.align	4
.nv.shared._Z24split_k_reduction_kernelIfLi128EEvPT_PKS0_iii:
	.zero		1048


//--------------------- .nv.shared._Z28split_k_implicit_gemm_stage1IfiLi512ELb0EEvPKT_S2_PS0_PKT0_S6_iiiii --------------------------
	.section	.nv.shared._Z28split_k_implicit_gemm_stage1IfiLi512ELb0EEvPKT_S2_PS0_PKT0_S6_iiiii,"aw",@nobits
	.sectionflags	@""
	.align	4
.nv.shared._Z28split_k_implicit_gemm_stage1IfiLi512ELb0EEvPKT_S2_PS0_PKT0_S6_iiiii:
	.zero		1108


//--------------------- .nv.shared._Z28split_k_implicit_gemm_stage1IfiLi512ELb1EEvPKT_S2_PS0_PKT0_S6_iiiii --------------------------
	.section	.nv.shared._Z28split_k_implicit_gemm_stage1IfiLi512ELb1EEvPKT_S2_PS0_PKT0_S6_iiiii,"aw",@nobits
	.sectionflags	@""
	.align	4
.nv.shared._Z28split_k_implicit_gemm_stage1IfiLi512ELb1EEvPKT_S2_PS0_PKT0_S6_iiiii:
	.zero		1108


//--------------------- .nv.shared._Z28split_k_implicit_gemm_stage1IfiLi256ELb0EEvPKT_S2_PS0_PKT0_S6_iiiii --------------------------
	.section	.nv.shared._Z28split_k_implicit_gemm_stage1IfiLi256ELb0EEvPKT_S2_PS0_PKT0_S6_iiiii,"aw",@nobits
	.sectionflags	@""
	.align	4
.nv.shared._Z28split_k_implicit_gemm_stage1IfiLi256ELb0EEvPKT_S2_PS0_PKT0_S6_iiiii:
	.zero		1068


//--------------------- .nv.shared._Z28split_k_implicit_gemm_stage1IfiLi256ELb1EEvPKT_S2_PS0_PKT0_S6_iiiii --------------------------
	.section	.nv.shared._Z28split_k_implicit_gemm_stage1IfiLi256ELb1EEvPKT_S2_PS0_PKT0_S6_iiiii,"aw",@nobits
	.sectionflags	@""
	.align	4
.nv.shared._Z28split_k_implicit_gemm_stage1IfiLi256ELb1EEvPKT_S2_PS0_PKT0_S6_iiiii:
	.zero		1068


//--------------------- .nv.shared._Z28split_k_implicit_gemm_stage1IfiLi128ELb0EEvPKT_S2_PS0_PKT0_S6_iiiii --------------------------
	.section	.nv.shared._Z28split_k_implicit_gemm_stage1IfiLi128ELb0EEvPKT_S2_PS0_PKT0_S6_iiiii,"aw",@nobits
	.sectionflags	@""
	.align	4
.nv.shared._Z28split_k_implicit_gemm_stage1IfiLi128ELb0EEvPKT_S2_PS0_PKT0_S6_iiiii:
	.zero		1048


//--------------------- .nv.shared._Z28split_k_implicit_gemm_stage1IfiLi128ELb1EEvPKT_S2_PS0_PKT0_S6_iiiii --------------------------
	.section	.nv.shared._Z28split_k_implicit_gemm_stage1IfiLi128ELb1EEvPKT_S2_PS0_PKT0_S6_iiiii,"aw",@nobits
	.sectionflags	@""
	.align	4
.nv.shared._Z28split_k_implicit_gemm_stage1IfiLi128ELb1EEvPKT_S2_PS0_PKT0_S6_iiiii:
	.zero		1048


//--------------------- .nv.constant0._ZN3cub18CUB_300001_SM_10006detail11EmptyKernelIvEEvv --------------------------
	.section	.nv.constant0._ZN3cub18CUB_300001_SM_10006detail11EmptyKernelIvEEvv,"a",@progbits
	.sectionflags	@""
	.align	4
.nv.constant0._ZN3cub18CUB_300001_SM_10006detail11EmptyKernelIvEEvv:
	.zero		896


//--------------------- .nv.constant0._Z24split_k_reduction_kernelI13__nv_bfloat16Li512EEvPT_PKS1_iii --------------------------
	.section	.nv.constant0._Z24split_k_reduction_kernelI13__nv_bfloat16Li512EEvPT_PKS1_iii,"a",@progbits
	.sectionflags	@""
	.align	4
.nv.constant0._Z24split_k_reduction_kernelI13__nv_bfloat16Li512EEvPT_PKS1_iii:
	.zero		924


//--------------------- .nv.constant0._Z24split_k_reduction_kernelI13__nv_bfloat16Li256EEvPT_PKS1_iii --------------------------
	.section	.nv.constant0._Z24split_k_reduction_kernelI13__nv_bfloat16Li256EEvPT_PKS1_iii,"a",@progbits
	.sectionflags	@""
	.align	4
.nv.constant0._Z24split_k_reduction_kernelI13__nv_bfloat16Li256EEvPT_PKS1_iii:
	.zero		924


//--------------------- .nv.constant0._Z24split_k_reduction_kernelI13__nv_bfloat16Li128EEvPT_PKS1_iii --------------------------
	.section	.nv.constant0._Z24split_k_reduction_kernelI13__nv_bfloat16Li128EEvPT_PKS1_iii,"a",@progbits
	.sectionflags	@""
	.align	4
.nv.constant0._Z24split_k_reduction_kernelI13__nv_bfloat16Li128EEvPT_PKS1_iii:
	.zero		924


//--------------------- .nv.constant0._Z28split_k_implicit_gemm_stage1I13__nv_bfloat16iLi512ELb0EEvPKT_S3_PS1_PKT0_S7_iiiii --------------------------
	.section	.nv.constant0._Z28split_k_implicit_gemm_stage1I13__nv_bfloat16iLi512ELb0EEvPKT_S3_PS1_PKT0_S7_iiiii,"a",@progbits
	.sectionflags	@""
	.align	4
.nv.constant0._Z28split_k_implicit_gemm_stage1I13__nv_bfloat16iLi512ELb0EEvPKT_S3_PS1_PKT0_S7_iiiii:
	.zero		956


//--------------------- .nv.constant0._Z28split_k_implicit_gemm_stage1I13__nv_bfloat16iLi512ELb1EEvPKT_S3_PS1_PKT0_S7_iiiii --------------------------
	.section	.nv.constant0._Z28split_k_implicit_gemm_stage1I13__nv_bfloat16iLi512ELb1EEvPKT_S3_PS1_PKT0_S7_iiiii,"a",@progbits
	.sectionflags	@""
	.align	4
.nv.constant0._Z28split_k_implicit_gemm_stage1I13__nv_bfloat16iLi512ELb1EEvPKT_S3_PS1_PKT0_S7_iiiii:
	.zero		956


//--------------------- .nv.constant0._Z28split_k_implicit_gemm_stage1I13__nv_bfloat16iLi256ELb0EEvPKT_S3_PS1_PKT0_S7_iiiii --------------------------
	.section	.nv.constant0._Z28split_k_implicit_gemm_stage1I13__nv_bfloat16iLi256ELb0EEvPKT_S3_PS1_PKT0_S7_iiiii,"a",@progbits
	.sectionflags	@""
	.align	4
.nv.constant0._Z28split_k_implicit_gemm_stage1I13__nv_bfloat16iLi256ELb0EEvPKT_S3_PS1_PKT0_S7_iiiii:
	.zero		956


//--------------------- .nv.constant0._Z28split_k_implicit_gemm_stage1I13__nv_bfloat16iLi256ELb1EEvPKT_S3_PS1_PKT0_S7_iiiii --------------------------
	.section	.nv.constant0._Z28split_k_implicit_gemm_stage1I13__nv_bfloat16iLi256ELb1EEvPKT_S3_PS1_PKT0_S7_iiiii,"a",@progbits
	.sectionflags	@""
	.align	4
.nv.constant0._Z28split_k_implicit_gemm_stage1I13__nv_bfloat16iLi256ELb1EEvPKT_S3_PS1_PKT0_S7_iiiii:
	.zero		956


//--------------------- .nv.constant0._Z28split_k_implicit_gemm_stage1I13__nv_bfloat16iLi128ELb0EEvPKT_S3_PS1_PKT0_S7_iiiii --------------------------
	.section	.nv.constant0._Z28split_k_implicit_gemm_stage1I13__nv_bfloat16iLi128ELb0EEvPKT_S3_PS1_PKT0_S7_iiiii,"a",@progbits
	.sectionflags	@""
	.align	4
.nv.constant0._Z28split_k_implicit_gemm_stage1I13__nv_bfloat16iLi128ELb0EEvPKT_S3_PS1_PKT0_S7_iiiii:
	.zero		956


//--------------------- .nv.constant0._Z28split_k_implicit_gemm_stage1I13__nv_bfloat16iLi128ELb1EEvPKT_S3_PS1_PKT0_S7_iiiii --------------------------
	.section	.nv.constant0._Z28split_k_implicit_gemm_stage1I13__nv_bfloat16iLi128ELb1EEvPKT_S3_PS1_PKT0_S7_iiiii,"a",@progbits
	.sectionflags	@""
	.align	4
.nv.constant0._Z28split_k_implicit_gemm_stage1I13__nv_bfloat16iLi128ELb1EEvPKT_S3_PS1_PKT0_S7_iiiii:
	.zero		956


//--------------------- .nv.constant0._Z24split_k_reduction_kernelI6__halfLi512EEvPT_PKS1_iii --------------------------
	.section	.nv.constant0._Z24split_k_reduction_kernelI6__halfLi512EEvPT_PKS1_iii,"a",@progbits
	.sectionflags	@""
	.align	4
.nv.constant0._Z24split_k_reduction_kernelI6__halfLi512EEvPT_PKS1_iii:
	.zero		924


//--------------------- .nv.constant0._Z24split_k_reduction_kernelI6__halfLi256EEvPT_PKS1_iii --------------------------
	.section	.nv.constant0._Z24split_k_reduction_kernelI6__halfLi256EEvPT_PKS1_iii,"a",@progbits
	.sectionflags	@""
	.align	4
.nv.constant0._Z24split_k_reduction_kernelI6__halfLi256EEvPT_PKS1_iii:
	.zero		924


//--------------------- .nv.constant0._Z24split_k_reduction_kernelI6__halfLi128EEvPT_PKS1_iii --------------------------
	.section	.nv.constant0._Z24split_k_reduction_kernelI6__halfLi128EEvPT_PKS1_iii,"a",@progbits
	.sectionflags	@""
	.align	4
.nv.constant0._Z24split_k_reduction_kernelI6__halfLi128EEvPT_PKS1_iii:
	.zero		924


//--------------------- .nv.constant0._Z28split_k_implicit_gemm_stage1I6__halfiLi512ELb0EEvPKT_S3_PS1_PKT0_S7_iiiii --------------------------
	.section	.nv.constant0._Z28split_k_implicit_gemm_stage1I6__halfiLi512ELb0EEvPKT_S3_PS1_PKT0_S7_iiiii,"a",@progbits
	.sectionflags	@""
	.align	4
.nv.constant0._Z28split_k_implicit_gemm_stage1I6__halfiLi512ELb0EEvPKT_S3_PS1_PKT0_S7_iiiii:
	.zero		956


//--------------------- .nv.constant0._Z28split_k_implicit_gemm_stage1I6__halfiLi512ELb1EEvPKT_S3_PS1_PKT0_S7_iiiii --------------------------
	.section	.nv.constant0._Z28split_k_implicit_gemm_stage1I6__halfiLi512ELb1EEvPKT_S3_PS1_PKT0_S7_iiiii,"a",@progbits
	.sectionflags	@""
	.align	4
.nv.constant0._Z28split_k_implicit_gemm_stage1I6__halfiLi512ELb1EEvPKT_S3_PS1_PKT0_S7_iiiii:
	.zero		956


//--------------------- .nv.constant0._Z28split_k_implicit_gemm_stage1I6__halfiLi256ELb0EEvPKT_S3_PS1_PKT0_S7_iiiii --------------------------
	.section	.nv.constant0._Z28split_k_implicit_gemm_stage1I6__halfiLi256ELb0EEvPKT_S3_PS1_PKT0_S7_iiiii,"a",@progbits
	.sectionflags	@""
	.align	4
.nv.constant0._Z28split_k_implicit_gemm_stage1I6__halfiLi256ELb0EEvPKT_S3_PS1_PKT0_S7_iiiii:
	.zero		956


//--------------------- .nv.constant0._Z28split_k_implicit_gemm_stage1I6__halfiLi256ELb1EEvPKT_S3_PS1_PKT0_S7_iiiii --------------------------
	.section	.nv.constant0._Z28split_k_implicit_gemm_stage1I6__halfiLi256ELb1EEvPKT_S3_PS1_PKT0_S7_iiiii,"a",@progbits
	.sectionflags	@""
	.align	4
.nv.constant0._Z28split_k_implicit_gemm_stage1I6__halfiLi256ELb1EEvPKT_S3_PS1_PKT0_S7_iiiii:
	.zero		956


//--------------------- .nv.constant0._Z28split_k_implicit_gemm_stage1I6__halfiLi128ELb0EEvPKT_S3_PS1_PKT0_S7_iiiii --------------------------
	.section	.nv.constant0._Z28split_k_implicit_gemm_stage1I6__halfiLi128ELb0EEvPKT_S3_PS1_PKT0_S7_iiiii,"a",@progbits
	.sectionflags	@""
	.align	4
.nv.constant0._Z28split_k_implicit_gemm_stage1I6__halfiLi128ELb0EEvPKT_S3_PS1_PKT0_S7_iiiii:
	.zero		956


//--------------------- .nv.constant0._Z28split_k_implicit_gemm_stage1I6__halfiLi128ELb1EEvPKT_S3_PS1_PKT0_S7_iiiii --------------------------
	.section	.nv.constant0._Z28split_k_implicit_gemm_stage1I6__halfiLi128ELb1EEvPKT_S3_PS1_PKT0_S7_iiiii,"a",@progbits
	.sectionflags	@""
	.align	4
.nv.constant0._Z28split_k_implicit_gemm_stage1I6__halfiLi128ELb1EEvPKT_S3_PS1_PKT0_S7_iiiii:
	.zero		956


//--------------------- .nv.constant0._Z24split_k_reduction_kernelIfLi512EEvPT_PKS0_iii --------------------------
	.section	.nv.constant0._Z24split_k_reduction_kernelIfLi512EEvPT_PKS0_iii,"a",@progbits
	.sectionflags	@""
	.align	4
.nv.constant0._Z24split_k_reduction_kernelIfLi512EEvPT_PKS0_iii:
	.zero		924


//--------------------- .nv.constant0._Z24split_k_reduction_kernelIfLi256EEvPT_PKS0_iii --------------------------
	.section	.nv.constant0._Z24split_k_reduction_kernelIfLi256EEvPT_PKS0_iii,"a",@progbits
	.sectionflags	@""
	.align	4
.nv.constant0._Z24split_k_reduction_kernelIfLi256EEvPT_PKS0_iii:
	.zero		924


//--------------------- .nv.constant0._Z24split_k_reduction_kernelIfLi128EEvPT_PKS0_iii --------------------------
	.section	.nv.constant0._Z24split_k_reduction_kernelIfLi128EEvPT_PKS0_iii,"a",@progbits
	.sectionflags	@""
	.align	4
.nv.constant0._Z24split_k_reduction_kernelIfLi128EEvPT_PKS0_iii:
	.zero		924


//--------------------- .nv.constant0._Z28split_k_implicit_gemm_stage1IfiLi512ELb0EEvPKT_S2_PS0_PKT0_S6_iiiii --------------------------
	.section	.nv.constant0._Z28split_k_implicit_gemm_stage1IfiLi512ELb0EEvPKT_S2_PS0_PKT0_S6_iiiii,"a",@progbits
	.sectionflags	@""
	.align	4
.nv.constant0._Z28split_k_implicit_gemm_stage1IfiLi512ELb0EEvPKT_S2_PS0_PKT0_S6_iiiii:
	.zero		956


//--------------------- .nv.constant0._Z28split_k_implicit_gemm_stage1IfiLi512ELb1EEvPKT_S2_PS0_PKT0_S6_iiiii --------------------------
	.section	.nv.constant0._Z28split_k_implicit_gemm_stage1IfiLi512ELb1EEvPKT_S2_PS0_PKT0_S6_iiiii,"a",@progbits
	.sectionflags	@""
	.align	4
.nv.constant0._Z28split_k_implicit_gemm_stage1IfiLi512ELb1EEvPKT_S2_PS0_PKT0_S6_iiiii:
	.zero		956


//--------------------- .nv.constant0._Z28split_k_implicit_gemm_stage1IfiLi256ELb0EEvPKT_S2_PS0_PKT0_S6_iiiii --------------------------
	.section	.nv.constant0._Z28split_k_implicit_gemm_stage1IfiLi256ELb0EEvPKT_S2_PS0_PKT0_S6_iiiii,"a",@progbits
	.sectionflags	@""
	.align	4
.nv.constant0._Z28split_k_implicit_gemm_stage1IfiLi256ELb0EEvPKT_S2_PS0_PKT0_S6_iiiii:
	.zero		956


//--------------------- .nv.constant0._Z28split_k_implicit_gemm_stage1IfiLi256ELb1EEvPKT_S2_PS0_PKT0_S6_iiiii --------------------------
	.section	.nv.constant0._Z28split_k_implicit_gemm_stage1IfiLi256ELb1EEvPKT_S2_PS0_PKT0_S6_iiiii,"a",@progbits
	.sectionflags	@""
	.align	4
.nv.constant0._Z28split_k_implicit_gemm_stage1IfiLi256ELb1EEvPKT_S2_PS0_PKT0_S6_iiiii:
	.zero		956


//--------------------- .nv.constant0._Z28split_k_implicit_gemm_stage1IfiLi128ELb0EEvPKT_S2_PS0_PKT0_S6_iiiii --------------------------
	.section	.nv.constant0._Z28split_k_implicit_gemm_stage1IfiLi128ELb0EEvPKT_S2_PS0_PKT0_S6_iiiii,"a",@progbits
	.sectionflags	@""
	.align	4
.nv.constant0._Z28split_k_implicit_gemm_stage1IfiLi128ELb0EEvPKT_S2_PS0_PKT0_S6_iiiii:
	.zero		956


//--------------------- .nv.constant0._Z28split_k_implicit_gemm_stage1IfiLi128ELb1EEvPKT_S2_PS0_PKT0_S6_iiiii --------------------------
	.section	.nv.constant0._Z28split_k_implicit_gemm_stage1IfiLi128ELb1EEvPKT_S2_PS0_PKT0_S6_iiiii,"a",@progbits
	.sectionflags	@""
	.align	4
.nv.constant0._Z28split_k_implicit_gemm_stage1IfiLi128ELb1EEvPKT_S2_PS0_PKT0_S6_iiiii:
	.zero		956


//--------------------- SYMBOLS --------------------------

	.type		.nv.reservedSmem.offset0,@object
	.size		.nv.reservedSmem.offset0,0x4
	.type		.nv.reservedSmem.cap,@object
	.size		.nv.reservedSmem.cap,0x4
